def matmul_kernel(
    a_ptr,
    b_ptr,
    c_ptr,
    M,
    N,
    K,
    stride_am,
    stride_ak,
    stride_bk,
    stride_bn,
    stride_cm,
    stride_cn,
    BLOCK_M: tl.constexpr,
    BLOCK_N: tl.constexpr,
    BLOCK_K: tl.constexpr,
    GROUP_M: tl.constexpr,
):
    pid = tl.program_id(axis=0)
    num_pid_m = tl.cdiv(M, BLOCK_M)
    num_pid_n = tl.cdiv(N, BLOCK_N)
    num_pid_in_group = GROUP_M * num_pid_n
    group_id = pid // num_pid_in_group
    first_pid_m = group_id * GROUP_M
    group_size_m = min(num_pid_m - first_pid_m, GROUP_M)
    pid_m = first_pid_m + ((pid % num_pid_in_group) % group_size_m)
    pid_n = (pid % num_pid_in_group) // group_size_m

    offs_am = (pid_m * BLOCK_M + tl.arange(0, BLOCK_M)) % M
    offs_bn = (pid_n * BLOCK_N + tl.arange(0, BLOCK_N)) % N
    offs_k = tl.arange(0, BLOCK_K)
    a_ptrs = a_ptr + offs_am[:, None] * stride_am + offs_k[None, :] * stride_ak
    b_ptrs = b_ptr + offs_k[:, None] * stride_bk + offs_bn[None, :] * stride_bn

    acc = tl.zeros((BLOCK_M, BLOCK_N), dtype=tl.float32)
    for kk in range(0, tl.cdiv(K, BLOCK_K)):
        a = tl.load(a_ptrs, mask=offs_k[None, :] < K - kk * BLOCK_K, other=0.0)
        b = tl.load(b_ptrs, mask=offs_k[:, None] < K - kk * BLOCK_K, other=0.0)
        acc = tl.dot(a, b, acc)
        a_ptrs += BLOCK_K * stride_ak
        b_ptrs += BLOCK_K * stride_bk

    c = acc.to(c_ptr.dtype.element_ty)
    offs_cm = pid_m * BLOCK_M + tl.arange(0, BLOCK_M)
    offs_cn = pid_n * BLOCK_N + tl.arange(0, BLOCK_N)
    c_ptrs = c_ptr + offs_cm[:, None] * stride_cm + offs_cn[None, :] * stride_cn
    mask = (offs_cm[:, None] < M) & (offs_cn[None, :] < N)
    tl.store(c_ptrs, c, mask=mask)

# config = {"BLOCK_K": 128, "BLOCK_M": 256, "BLOCK_N": 128, "GROUP_M": 8, "arch": "sm_90", "dtype": "bf16", "num_ctas": 1, "num_stages": 3, "num_warps": 8}
# arch = sm_90


// ===== COMPILED SASS (sm_90a) =====

	.target	sm_90a

	.elftype	@"ET_EXEC"


//--------------------- .note.nv.tkinfo           --------------------------
	.section	.note.nv.tkinfo,"",@"SHT_NOTE"
	.sectionflags	@"SHF_NOTE_NV_TKINFO"
	.tkinfo
        /*0018*/ 	.word	0x00000002
        /*0030*/ 	.string	""
        /*0030*/ 	.string	"ptxas"
        /*0030*/ 	.string	"Cuda compilation tools, release 13.0, V13.0.88"
        /*0030*/ 	.string	"Build cuda_13.0.r13.0/compiler.36424714_0"
        /*0030*/ 	.string	"-v  -suppress-debug-info  -lineinfo  -arch sm_90a "



//--------------------- .note.nv.cuinfo           --------------------------
	.section	.note.nv.cuinfo,"",@"SHT_NOTE"
	.sectionflags	@"SHF_NOTE_NV_CUINFO"
        /*0018*/ 	.short	0x0002
        /*001a*/ 	.short	0x005a
        /*001c*/ 	.short	0x0082
	.zero		2


//--------------------- .nv.info                  --------------------------
	.section	.nv.info,"",@"SHT_CUDA_INFO"
	.align	4


	//----- nvinfo : EIATTR_REGCOUNT
	.align		4
        /*0000*/ 	.byte	0x04, 0x2f
        /*0002*/ 	.short	(.L_1 - .L_0)
	.align		4
.L_0:
        /*0004*/ 	.word	index@(matmul_kernel)
        /*0008*/ 	.word	0x000000ff


	//----- nvinfo : EIATTR_FRAME_SIZE
	.align		4
.L_1:
        /*000c*/ 	.byte	0x04, 0x11
        /*000e*/ 	.short	(.L_3 - .L_2)
	.align		4
.L_2:
        /*0010*/ 	.word	index@(matmul_kernel)
        /*0014*/ 	.word	0x00000750


	//----- nvinfo : EIATTR_MIN_STACK_SIZE
	.align		4
.L_3:
        /*0018*/ 	.byte	0x04, 0x12
        /*001a*/ 	.short	(.L_5 - .L_4)
	.align		4
.L_4:
        /*001c*/ 	.word	index@(matmul_kernel)
        /*0020*/ 	.word	0x00000750
.L_5:


//--------------------- .nv.compat                --------------------------
	.section	.nv.compat,"",@"SHT_CUDA_COMPAT_INFO"
	.align	4
        /*0000*/ 	.byte	0x02, 0x09, 0x01, 0x00, 0x02, 0x02, 0x04, 0x00, 0x02, 0x05, 0x05, 0x00, 0x03, 0x07, 0x01, 0x01
        /*0010*/ 	.byte	0x02, 0x03, 0x00, 0x00, 0x02, 0x06, 0x01, 0x00, 0x04, 0x0b, 0x08, 0x00, 0x00, 0x00, 0x00, 0x00
        /*0020*/ 	.byte	0x00, 0x00, 0x00, 0x00


//--------------------- .nv.info.matmul_kernel    --------------------------
	.section	.nv.info.matmul_kernel,"",@"SHT_CUDA_INFO"
	.sectionflags	@""
	.align	4


	//----- nvinfo : EIATTR_CUDA_API_VERSION
	.align		4
        /*0000*/ 	.byte	0x04, 0x37
        /*0002*/ 	.short	(.L_7 - .L_6)
.L_6:
        /*0004*/ 	.word	0x00000082


	//----- nvinfo : EIATTR_KPARAM_INFO
	.align		4
.L_7:
        /*0008*/ 	.byte	0x04, 0x17
        /*000a*/ 	.short	(.L_9 - .L_8)
.L_8:
        /*000c*/ 	.word	0x00000000
        /*0010*/ 	.short	0x000d
        /*0012*/ 	.short	0x0048
        /*0014*/ 	.byte	0x00, 0xf4, 0x21, 0x00


	//----- nvinfo : EIATTR_KPARAM_INFO
	.align		4
.L_9:
        /*0018*/ 	.byte	0x04, 0x17
        /*001a*/ 	.short	(.L_11 - .L_10)
.L_10:
        /*001c*/ 	.word	0x00000000
        /*0020*/ 	.short	0x000c
        /*0022*/ 	.short	0x0040
        /*0024*/ 	.byte	0x00, 0xf4, 0x21, 0x00


	//----- nvinfo : EIATTR_KPARAM_INFO
	.align		4
.L_11:
        /*0028*/ 	.byte	0x04, 0x17
        /*002a*/ 	.short	(.L_13 - .L_12)
.L_12:
        /*002c*/ 	.word	0x00000000
        /*0030*/ 	.short	0x000b
        /*0032*/ 	.short	0x0038
        /*0034*/ 	.byte	0x00, 0xf0, 0x11, 0x00


	//----- nvinfo : EIATTR_KPARAM_INFO
	.align		4
.L_13:
        /*0038*/ 	.byte	0x04, 0x17
        /*003a*/ 	.short	(.L_15 - .L_14)
.L_14:
        /*003c*/ 	.word	0x00000000
        /*0040*/ 	.short	0x000a
        /*0042*/ 	.short	0x0034
        /*0044*/ 	.byte	0x00, 0xf0, 0x11, 0x00


	//----- nvinfo : EIATTR_KPARAM_INFO
	.align		4
.L_15:
        /*0048*/ 	.byte	0x04, 0x17
        /*004a*/ 	.short	(.L_17 - .L_16)
.L_16:
        /*004c*/ 	.word	0x00000000
        /*0050*/ 	.short	0x0009
        /*0052*/ 	.short	0x0030
        /*0054*/ 	.byte	0x00, 0xf0, 0x11, 0x00


	//----- nvinfo : EIATTR_KPARAM_INFO
	.align		4
.L_17:
        /*0058*/ 	.byte	0x04, 0x17
        /*005a*/ 	.short	(.L_19 - .L_18)
.L_18:
        /*005c*/ 	.word	0x00000000
        /*0060*/ 	.short	0x0008
        /*0062*/ 	.short	0x002c
        /*0064*/ 	.byte	0x00, 0xf0, 0x11, 0x00


	//----- nvinfo : EIATTR_KPARAM_INFO
	.align		4
.L_19:
        /*0068*/ 	.byte	0x04, 0x17
        /*006a*/ 	.short	(.L_21 - .L_20)
.L_20:
        /*006c*/ 	.word	0x00000000
        /*0070*/ 	.short	0x0007
        /*0072*/ 	.short	0x0028
        /*0074*/ 	.byte	0x00, 0xf0, 0x11, 0x00


	//----- nvinfo : EIATTR_KPARAM_INFO
	.align		4
.L_21:
        /*0078*/ 	.byte	0x04, 0x17
        /*007a*/ 	.short	(.L_23 - .L_22)
.L_22:
        /*007c*/ 	.word	0x00000000
        /*0080*/ 	.short	0x0006
        /*0082*/ 	.short	0x0024
        /*0084*/ 	.byte	0x00, 0xf0, 0x11, 0x00


	//----- nvinfo : EIATTR_KPARAM_INFO
	.align		4
.L_23:
        /*0088*/ 	.byte	0x04, 0x17
        /*008a*/ 	.short	(.L_25 - .L_24)
.L_24:
        /*008c*/ 	.word	0x00000000
        /*0090*/ 	.short	0x0005
        /*0092*/ 	.short	0x0020
        /*0094*/ 	.byte	0x00, 0xf0, 0x11, 0x00


	//----- nvinfo : EIATTR_KPARAM_INFO
	.align		4
.L_25:
        /*0098*/ 	.byte	0x04, 0x17
        /*009a*/ 	.short	(.L_27 - .L_26)
.L_26:
        /*009c*/ 	.word	0x00000000
        /*00a0*/ 	.short	0x0004
        /*00a2*/ 	.short	0x001c
        /*00a4*/ 	.byte	0x00, 0xf0, 0x11, 0x00


	//----- nvinfo : EIATTR_KPARAM_INFO
	.align		4
.L_27:
        /*00a8*/ 	.byte	0x04, 0x17
        /*00aa*/ 	.short	(.L_29 - .L_28)
.L_28:
        /*00ac*/ 	.word	0x00000000
        /*00b0*/ 	.short	0x0003
        /*00b2*/ 	.short	0x0018
        /*00b4*/ 	.byte	0x00, 0xf0, 0x11, 0x00


	//----- nvinfo : EIATTR_KPARAM_INFO
	.align		4
.L_29:
        /*00b8*/ 	.byte	0x04, 0x17
        /*00ba*/ 	.short	(.L_31 - .L_30)
.L_30:
        /*00bc*/ 	.word	0x00000000
        /*00c0*/ 	.short	0x0002
        /*00c2*/ 	.short	0x0010
        /*00c4*/ 	.byte	0x00, 0xf4, 0x21, 0x00


	//----- nvinfo : EIATTR_KPARAM_INFO
	.align		4
.L_31:
        /*00c8*/ 	.byte	0x04, 0x17
        /*00ca*/ 	.short	(.L_33 - .L_32)
.L_32:
        /*00cc*/ 	.word	0x00000000
        /*00d0*/ 	.short	0x0001
        /*00d2*/ 	.short	0x0008
        /*00d4*/ 	.byte	0x00, 0xf4, 0x21, 0x00


	//----- nvinfo : EIATTR_KPARAM_INFO
	.align		4
.L_33:
        /*00d8*/ 	.byte	0x04, 0x17
        /*00da*/ 	.short	(.L_35 - .L_34)
.L_34:
        /*00dc*/ 	.word	0x00000000
        /*00e0*/ 	.short	0x0000
        /*00e2*/ 	.short	0x0000
        /*00e4*/ 	.byte	0x00, 0xf4, 0x21, 0x00


	//----- nvinfo : EIATTR_SPARSE_MMA_MASK
	.align		4
.L_35:
        /*00e8*/ 	.byte	0x03, 0x50
        /*00ea*/ 	.short	0x0000


	//----- nvinfo : EIATTR_MAXREG_COUNT
	.align		4
        /*00ec*/ 	.byte	0x03, 0x1b
        /*00ee*/ 	.short	0x00ff


	//----- nvinfo : EIATTR_NUM_BARRIERS
	.align		4
        /*00f0*/ 	.byte	0x02, 0x4c
        /*00f2*/ 	.byte	0x01
	.zero		1


	//----- nvinfo : EIATTR_ANNOTATIONS
	.align		4
        /*00f4*/ 	.byte	0x04, 0x55
        /*00f6*/ 	.short	(.L_37 - .L_36)


	//   ....[0]....
.L_36:
        /*00f8*/ 	.word	0x00000001
        /*00fc*/ 	.byte	0x20, 0x07, 0x00, 0x00, 0x01, 0x00, 0x00, 0x00, 0x90, 0x42, 0x00, 0x00, 0x01, 0x00, 0x00, 0x00
        /* <DEDUP_REMOVED lines=807> */
        /*337c*/ 	.byte	0xa0, 0x34, 0x01, 0x00


	//----- nvinfo : EIATTR_MERCURY_ISA_VERSION
	.align		4
.L_37:
        /*3380*/ 	.byte	0x03, 0x5f
        /*3382*/ 	.short	0x0101


	//----- nvinfo : EIATTR_EXIT_INSTR_OFFSETS
	.align		4
        /*3384*/ 	.byte	0x04, 0x1c
        /*3386*/ 	.short	(.L_39 - .L_38)


	//   ....[0]....
.L_38:
        /*3388*/ 	.word	0x00017880


	//   ....[1]....
        /*338c*/ 	.word	0x000178b0


	//----- nvinfo : EIATTR_REQNTID
	.align		4
.L_39:
        /*3390*/ 	.byte	0x04, 0x10
        /*3392*/ 	.short	(.L_41 - .L_40)
.L_40:
        /*3394*/ 	.word	0x00000100
        /*3398*/ 	.word	0x00000001
        /*339c*/ 	.word	0x00000001


	//----- nvinfo : EIATTR_CBANK_PARAM_SIZE
	.align		4
.L_41:
        /*33a0*/ 	.byte	0x03, 0x19
        /*33a2*/ 	.short	0x0050


	//----- nvinfo : EIATTR_PARAM_CBANK
	.align		4
        /*33a4*/ 	.byte	0x04, 0x0a
        /*33a6*/ 	.short	(.L_43 - .L_42)
	.align		4
.L_42:
        /*33a8*/ 	.word	index@(.nv.constant0.matmul_kernel)
        /*33ac*/ 	.short	0x0210
        /*33ae*/ 	.short	0x0050


	//----- nvinfo : EIATTR_SW_WAR
	.align		4
.L_43:
        /*33b0*/ 	.byte	0x04, 0x36
        /*33b2*/ 	.short	(.L_45 - .L_44)
.L_44:
        /*33b4*/ 	.word	0x00000008
.L_45:


//--------------------- .nv.callgraph             --------------------------
	.section	.nv.callgraph,"",@"SHT_CUDA_CALLGRAPH"
	.align	4
	.sectionentsize	8
	.align		4
        /*0000*/ 	.word	0x00000000
	.align		4
        /*0004*/ 	.word	0xffffffff
	.align		4
        /*0008*/ 	.word	0x00000000
	.align		4
        /*000c*/ 	.word	0xfffffffe
	.align		4
        /*0010*/ 	.word	0x00000000
	.align		4
        /*0014*/ 	.word	0xfffffffd
	.align		4
        /*0018*/ 	.word	0x00000000
	.align		4
        /*001c*/ 	.word	0xfffffffc


//--------------------- .text.matmul_kernel       --------------------------
	.section	.text.matmul_kernel,"ax",@progbits
	.align	128
        .global         matmul_kernel
        .type           matmul_kernel,@function
        .size           matmul_kernel,(.L_x_3 - matmul_kernel)
        .other          matmul_kernel,@"STO_CUDA_ENTRY STV_DEFAULT"
matmul_kernel:
.text.matmul_kernel:
[----:B------:R-:W0:Y:S08]  /*0000*/  LDC R1, c[0x0][0x28] ;  /* 0x00000a00ff017b82 */ /* 0x000e300000000800 */
[----:B------:R-:W1:Y:S01]  /*0010*/  LDC.64 R52, c[0x0][0x228] ;  /* 0x00008a00ff347b82 */ /* 0x000e620000000a00 */
[----:B------:R-:W2:Y:S01]  /*0020*/  S2R R5, SR_CTAID.X ;  /* 0x0000000000057919 */ /* 0x000ea20000002500 */
[----:B0-----:R-:W-:Y:S01]  /*0030*/  VIADD R1, R1, 0xfffff8b0 ;  /* 0xfffff8b001017836 */ /* 0x001fe20000000000 */
[----:B------:R-:W-:Y:S01]  /*0040*/  UMOV UR12, 0x400 ;  /* 0x00000400000c7882 */ /* 0x000fe20000000000 */
[----:B------:R-:W-:Y:S01]  /*0050*/  ULDC.64 UR14, c[0x0][0x208] ;  /* 0x00008200000e7ab9 */ /* 0x000fe20000000a00 */
[----:B------:R-:W0:Y:S01]  /*0060*/  S2R R152, SR_TID.X ;  /* 0x0000000000987919 */ /* 0x000e220000002100 */
[----:B------:R-:W-:-:S02]  /*0070*/  CS2R R24, SRZ ;  /* 0x0000000000187805 */ /* 0x000fc4000001ff00 */
[----:B------:R-:W-:Y:S01]  /*0080*/  CS2R R26, SRZ ;  /* 0x00000000001a7805 */ /* 0x000fe2000001ff00 */
[----:B------:R-:W3:Y:S01]  /*0090*/  LDC R22, c[0x0][0x230] ;  /* 0x00008c00ff167b82 */ /* 0x000ee20000000800 */
[----:B------:R-:W-:Y:S02]  /*00a0*/  CS2R R28, SRZ ;  /* 0x00000000001c7805 */ /* 0x000fe4000001ff00 */
[----:B------:R-:W-:Y:S02]  /*00b0*/  CS2R R30, SRZ ;  /* 0x00000000001e7805 */ /* 0x000fe4000001ff00 */
[----:B------:R-:W-:Y:S02]  /*00c0*/  CS2R R32, SRZ ;  /* 0x0000000000207805 */ /* 0x000fe4000001ff00 */
[----:B------:R-:W-:Y:S02]  /*00d0*/  CS2R R34, SRZ ;  /* 0x0000000000227805 */ /* 0x000fe4000001ff00 */
[----:B------:R-:W-:-:S02]  /*00e0*/  CS2R R36, SRZ ;  /* 0x0000000000247805 */ /* 0x000fc4000001ff00 */
[----:B------:R-:W-:Y:S02]  /*00f0*/  CS2R R38, SRZ ;  /* 0x0000000000267805 */ /* 0x000fe4000001ff00 */
[----:B------:R-:W-:Y:S01]  /*0100*/  CS2R R40, SRZ ;  /* 0x0000000000287805 */ /* 0x000fe2000001ff00 */
[----:B------:R-:W4:Y:S01]  /*0110*/  S2UR UR4, SR_CgaCtaId ;  /* 0x00000000000479c3 */ /* 0x000f220000008800 */
[----:B------:R-:W-:Y:S02]  /*0120*/  CS2R R42, SRZ ;  /* 0x00000000002a7805 */ /* 0x000fe4000001ff00 */
[----:B------:R-:W-:Y:S02]  /*0130*/  CS2R R44, SRZ ;  /* 0x00000000002c7805 */ /* 0x000fe4000001ff00 */
[----:B------:R-:W-:Y:S02]  /*0140*/  CS2R R46, SRZ ;  /* 0x00000000002e7805 */ /* 0x000fe4000001ff00 */
[----:B------:R-:W-:-:S02]  /*0150*/  CS2R R48, SRZ ;  /* 0x0000000000307805 */ /* 0x000fc4000001ff00 */
[----:B------:R-:W-:Y:S02]  /*0160*/  CS2R R50, SRZ ;  /* 0x0000000000327805 */ /* 0x000fe4000001ff00 */
[----:B------:R-:W-:Y:S02]  /*0170*/  CS2R R120, SRZ ;  /* 0x0000000000787805 */ /* 0x000fe4000001ff00 */
[----:B------:R-:W-:Y:S01]  /*0180*/  CS2R R122, SRZ ;  /* 0x00000000007a7805 */ /* 0x000fe2000001ff00 */
[----:B-1----:R-:W-:Y:S01]  /*0190*/  VIADD R0, R53, 0x7f ;  /* 0x0000007f35007836 */ /* 0x002fe20000000000 */
[----:B------:R-:W-:Y:S02]  /*01a0*/  CS2R R124, SRZ ;  /* 0x00000000007c7805 */ /* 0x000fe4000001ff00 */
[----:B------:R-:W-:Y:S02]  /*01b0*/  CS2R R126, SRZ ;  /* 0x00000000007e7805 */ /* 0x000fe4000001ff00 */
[----:B------:R-:W-:-:S02]  /*01c0*/  CS2R R128, SRZ ;  /* 0x0000000000807805 */ /* 0x000fc4000001ff00 */
[----:B------:R-:W-:Y:S02]  /*01d0*/  CS2R R130, SRZ ;  /* 0x0000000000827805 */ /* 0x000fe4000001ff00 */
[----:B------:R-:W-:Y:S02]  /*01e0*/  SHF.R.S32.HI R3, RZ, 0x1f, R0 ;  /* 0x0000001fff037819 */ /* 0x000fe40000011400 */
[----:B------:R-:W-:Y:S02]  /*01f0*/  CS2R R64, SRZ ;  /* 0x0000000000407805 */ /* 0x000fe4000001ff00 */
[----:B------:R-:W-:Y:S01]  /*0200*/  CS2R R66, SRZ ;  /* 0x0000000000427805 */ /* 0x000fe2000001ff00 */
[----:B---3--:R-:W-:Y:S01]  /*0210*/  VIADD R22, R22, 0x7f ;  /* 0x0000007f16167836 */ /* 0x008fe20000000000 */
[----:B------:R-:W-:Y:S02]  /*0220*/  LEA.HI R3, R3, R0, RZ, 0x7 ;  /* 0x0000000003037211 */ /* 0x000fe400078f38ff */
[----:B------:R-:W-:-:S02]  /*0230*/  CS2R R68, SRZ ;  /* 0x0000000000447805 */ /* 0x000fc4000001ff00 */
[----:B--2---:R-:W-:Y:S02]  /*0240*/  IABS R8, R5 ;  /* 0x0000000500087213 */ /* 0x004fe40000000000 */
[----:B------:R-:W-:Y:S02]  /*0250*/  CS2R R70, SRZ ;  /* 0x0000000000467805 */ /* 0x000fe4000001ff00 */
[----:B------:R-:W-:Y:S02]  /*0260*/  SHF.R.S32.HI R3, RZ, 0x7, R3 ;  /* 0x00000007ff037819 */ /* 0x000fe40000011403 */
[----:B------:R-:W-:Y:S02]  /*0270*/  CS2R R72, SRZ ;  /* 0x0000000000487805 */ /* 0x000fe4000001ff00 */
[----:B------:R-:W-:Y:S01]  /*0280*/  CS2R R74, SRZ ;  /* 0x00000000004a7805 */ /* 0x000fe2000001ff00 */
[----:B----4-:R-:W-:Y:S01]  /*0290*/  ULEA UR12, UR4, UR12, 0x18 ;  /* 0x0000000c040c7291 */ /* 0x010fe2000f8ec03f */
[----:B------:R-:W-:Y:S01]  /*02a0*/  CS2R R76, SRZ ;  /* 0x00000000004c7805 */ /* 0x000fe2000001ff00 */
[----:B------:R-:W-:Y:S01]  /*02b0*/  IMAD.SHL.U32 R4, R3, 0x8, RZ ;  /* 0x0000000803047824 */ /* 0x000fe200078e00ff */
[----:B------:R-:W-:-:S02]  /*02c0*/  CS2R R78, SRZ ;  /* 0x00000000004e7805 */ /* 0x000fc4000001ff00 */
[----:B------:R-:W-:Y:S02]  /*02d0*/  CS2R R80, SRZ ;  /* 0x0000000000507805 */ /* 0x000fe4000001ff00 */
[----:B------:R-:W-:Y:S02]  /*02e0*/  CS2R R82, SRZ ;  /* 0x0000000000527805 */ /* 0x000fe4000001ff00 */
[----:B------:R-:W-:Y:S02]  /*02f0*/  CS2R R84, SRZ ;  /* 0x0000000000547805 */ /* 0x000fe4000001ff00 */
[-C--:B------:R-:W-:Y:S02]  /*0300*/  IABS R7, R4.reuse ;  /* 0x0000000400077213 */ /* 0x080fe40000000000 */
[----:B------:R-:W-:Y:S02]  /*0310*/  CS2R R86, SRZ ;  /* 0x0000000000567805 */ /* 0x000fe4000001ff00 */
[----:B------:R-:W-:Y:S01]  /*0320*/  IABS R10, R4 ;  /* 0x00000004000a7213 */ /* 0x000fe20000000000 */
[----:B------:R-:W1:Y:S08]  /*0330*/  I2F.RP R0, R7 ;  /* 0x0000000700007306 */ /* 0x000e700000209400 */
[----:B-1----:R-:W1:Y:S02]  /*0340*/  MUFU.RCP R0, R0 ;  /* 0x0000000000007308 */ /* 0x002e640000001000 */
[----:B-1----:R-:W-:-:S02]  /*0350*/  VIADD R2, R0, 0xffffffe ;  /* 0x0ffffffe00027836 */ /* 0x002fc40000000000 */
[----:B------:R-:W-:-:S04]  /*0360*/  IMAD.MOV R0, RZ, RZ, -R10 ;  /* 0x000000ffff007224 */ /* 0x000fc800078e0a0a */
[----:B------:R1:W2:Y:S02]  /*0370*/  F2I.FTZ.U32.TRUNC.NTZ R3, R2 ;  /* 0x0000000200037305 */ /* 0x0002a4000021f000 */
[----:B-1----:R-:W-:Y:S02]  /*0380*/  IMAD.MOV.U32 R2, RZ, RZ, RZ ;  /* 0x000000ffff027224 */ /* 0x002fe400078e00ff */
[----:B--2---:R-:W-:-:S04]  /*0390*/  IMAD.MOV R6, RZ, RZ, -R3 ;  /* 0x000000ffff067224 */ /* 0x004fc800078e0a03 */
[----:B------:R-:W-:Y:S02]  /*03a0*/  IMAD R9, R6, R7, RZ ;  /* 0x0000000706097224 */ /* 0x000fe400078e02ff */
[----:B------:R-:W-:Y:S02]  /*03b0*/  IMAD.MOV.U32 R6, RZ, RZ, R8 ;  /* 0x000000ffff067224 */ /* 0x000fe400078e0008 */
[----:B------:R-:W-:-:S06]  /*03c0*/  IMAD.HI.U32 R3, R3, R9, R2 ;  /* 0x0000000903037227 */ /* 0x000fcc00078e0002 */
[----:B------:R-:W-:-:S04]  /*03d0*/  IMAD.HI.U32 R3, R3, R6, RZ ;  /* 0x0000000603037227 */ /* 0x000fc800078e00ff */
[----:B------:R-:W-:-:S05]  /*03e0*/  IMAD R0, R3, R0, R6 ;  /* 0x0000000003007224 */ /* 0x000fca00078e0206 */
[----:B------:R-:W-:-:S13]  /*03f0*/  ISETP.GT.U32.AND P1, PT, R7, R0, PT ;  /* 0x000000000700720c */ /* 0x000fda0003f24070 */
[----:B------:R-:W-:Y:S02]  /*0400*/  @!P1 IMAD.IADD R0, R0, 0x1, -R7 ;  /* 0x0000000100009824 */ /* 0x000fe400078e0a07 */
[----:B------:R-:W-:Y:S01]  /*0410*/  @!P1 VIADD R3, R3, 0x1 ;  /* 0x0000000103039836 */ /* 0x000fe20000000000 */
[----:B------:R-:W-:Y:S02]  /*0420*/  ISETP.NE.AND P1, PT, R4, RZ, PT ;  /* 0x000000ff0400720c */ /* 0x000fe40003f25270 */
[----:B------:R-:W-:Y:S02]  /*0430*/  ISETP.GE.U32.AND P0, PT, R0, R7, PT ;  /* 0x000000070000720c */ /* 0x000fe40003f06070 */
[----:B------:R-:W-:-:S04]  /*0440*/  LOP3.LUT R0, R5, R4, RZ, 0x3c, !PT ;  /* 0x0000000405007212 */ /* 0x000fc800078e3cff */
[----:B------:R-:W-:Y:S01]  /*0450*/  ISETP.GE.AND P2, PT, R0, RZ, PT ;  /* 0x000000ff0000720c */ /* 0x000fe20003f46270 */
[----:B------:R-:W-:-:S06]  /*0460*/  VIADD R0, R52, 0xff ;  /* 0x000000ff34007836 */ /* 0x000fcc0000000000 */
[----:B------:R-:W-:-:S04]  /*0470*/  @P0 VIADD R3, R3, 0x1 ;  /* 0x0000000103030836 */ /* 0x000fc80000000000 */
[----:B------:R-:W-:Y:S01]  /*0480*/  IMAD.MOV.U32 R2, RZ, RZ, R3 ;  /* 0x000000ffff027224 */ /* 0x000fe200078e0003 */
[----:B------:R-:W-:-:S03]  /*0490*/  SHF.R.S32.HI R3, RZ, 0x1f, R0 ;  /* 0x0000001fff037819 */ /* 0x000fc60000011400 */
[----:B------:R-:W-:Y:S01]  /*04a0*/  @!P2 IMAD.MOV R2, RZ, RZ, -R2 ;  /* 0x000000ffff02a224 */ /* 0x000fe200078e0a02 */
[----:B------:R-:W-:Y:S02]  /*04b0*/  @!P1 LOP3.LUT R2, RZ, R4, RZ, 0x33, !PT ;  /* 0x00000004ff029212 */ /* 0x000fe400078e33ff */
[----:B------:R-:W-:-:S03]  /*04c0*/  LEA.HI R3, R3, R0, RZ, 0x8 ;  /* 0x0000000003037211 */ /* 0x000fc600078f40ff */
[----:B------:R-:W-:Y:S02]  /*04d0*/  IMAD.SHL.U32 R6, R2, 0x8, RZ ;  /* 0x0000000802067824 */ /* 0x000fe400078e00ff */
[----:B------:R-:W-:-:S03]  /*04e0*/  IMAD.MOV R2, RZ, RZ, -R2 ;  /* 0x000000ffff027224 */ /* 0x000fc600078e0a02 */
[----:B------:R-:W-:Y:S01]  /*04f0*/  LEA.HI.SX32 R3, R3, -R6, 0x18 ;  /* 0x8000000603037211 */ /* 0x000fe200078fc2ff */
[----:B------:R-:W-:-:S03]  /*0500*/  IMAD R4, R4, R2, R5 ;  /* 0x0000000204047224 */ /* 0x000fc600078e0205 */
[----:B------:R-:W-:Y:S02]  /*0510*/  VIMNMX R11, R3, 0x8, PT ;  /* 0x00000008030b7848 */ /* 0x000fe40003fe0100 */
[----:B------:R-:W-:Y:S02]  /*0520*/  IABS R9, R4 ;  /* 0x0000000400097213 */ /* 0x000fe40000000000 */
[----:B------:R-:W-:-:S04]  /*0530*/  IABS R7, R11 ;  /* 0x0000000b00077213 */ /* 0x000fc80000000000 */
[----:B------:R-:W1:Y:S08]  /*0540*/  I2F.RP R0, R7 ;  /* 0x0000000700007306 */ /* 0x000e700000209400 */
[----:B-1----:R-:W1:Y:S02]  /*0550*/  MUFU.RCP R0, R0 ;  /* 0x0000000000007308 */ /* 0x002e640000001000 */
[----:B-1----:R-:W-:-:S06]  /*0560*/  VIADD R3, R0, 0xffffffe ;  /* 0x0ffffffe00037836 */ /* 0x002fcc0000000000 */
[----:B------:R-:W1:Y:S02]  /*0570*/  F2I.FTZ.U32.TRUNC.NTZ R3, R3 ;  /* 0x0000000300037305 */ /* 0x000e64000021f000 */
[----:B-1----:R-:W-:-:S04]  /*0580*/  IMAD.MOV R8, RZ, RZ, -R3 ;  /* 0x000000ffff087224 */ /* 0x002fc800078e0a03 */
[----:B------:R-:W-:Y:S01]  /*0590*/  IMAD.MOV.U32 R2, RZ, RZ, R8 ;  /* 0x000000ffff027224 */ /* 0x000fe200078e0008 */
[----:B------:R-:W-:-:S03]  /*05a0*/  IABS R8, R11 ;  /* 0x0000000b00087213 */ /* 0x000fc60000000000 */
[----:B------:R-:W-:Y:S02]  /*05b0*/  IMAD R5, R2, R7, RZ ;  /* 0x0000000702057224 */ /* 0x000fe400078e02ff */
[----:B------:R-:W-:Y:S02]  /*05c0*/  IMAD.MOV.U32 R2, RZ, RZ, RZ ;  /* 0x000000ffff027224 */ /* 0x000fe400078e00ff */
[----:B------:R-:W-:Y:S02]  /*05d0*/  IMAD.MOV R0, RZ, RZ, -R8 ;  /* 0x000000ffff007224 */ /* 0x000fe400078e0a08 */
[----:B------:R-:W-:Y:S01]  /*05e0*/  IMAD.HI.U32 R2, R3, R5, R2 ;  /* 0x0000000503027227 */ /* 0x000fe200078e0002 */
[----:B0-----:R-:W-:-:S05]  /*05f0*/  LOP3.LUT R3, R152, 0xff, RZ, 0xc0, !PT ;  /* 0x000000ff98037812 */ /* 0x001fca00078ec0ff */
        /* <DEDUP_REMOVED lines=8> */
[----:B------:R-:W-:-:S07]  /*0680*/  ISETP.GE.AND P2, PT, R0, RZ, PT ;  /* 0x000000ff0000720c */ /* 0x000fce0003f46270 */
[----:B------:R-:W-:Y:S01]  /*0690*/  @P0 VIADD R2, R2, 0x1 ;  /* 0x0000000102020836 */ /* 0x000fe20000000000 */
[----:B------:R-:W-:-:S05]  /*06a0*/  ISETP.GE.AND P0, PT, R22, 0x80, PT ;  /* 0x000000801600780c */ /* 0x000fca0003f06270 */
[----:B------:R-:W-:Y:S01]  /*06b0*/  @!P2 IMAD.MOV R2, RZ, RZ, -R2 ;  /* 0x000000ffff02a224 */ /* 0x000fe200078e0a02 */
[----:B------:R-:W-:-:S05]  /*06c0*/  @!P1 LOP3.LUT R2, RZ, R11, RZ, 0x33, !PT ;  /* 0x0000000bff029212 */ /* 0x000fca00078e33ff */
[----:B------:R-:W-:-:S04]  /*06d0*/  IMAD.MOV R0, RZ, RZ, -R2 ;  /* 0x000000ffff007224 */ /* 0x000fc800078e0a02 */
[----:B------:R-:W-:-:S04]  /*06e0*/  IMAD R0, R11, R0, R4 ;  /* 0x000000000b007224 */ /* 0x000fc800078e0204 */
[----:B------:R-:W-:-:S04]  /*06f0*/  IMAD.IADD R0, R6, 0x1, R0 ;  /* 0x0000000106007824 */ /* 0x000fc800078e0200 */
[----:B------:R-:W-:Y:S02]  /*0700*/  IMAD R17, R0, 0x100, R3 ;  /* 0x0000010000117824 */ /* 0x000fe400078e0203 */
[----:B------:R-:W-:-:S03]  /*0710*/  IMAD.SHL.U32 R0, R2, 0x80, RZ ;  /* 0x0000008002007824 */ /* 0x000fc600078e00ff */
[----:B------:R0:W-:Y:S01]  /*0720*/  STL [R1+0x650], R17 ;  /* 0x0006501101007387 */ /* 0x0001e20000100800 */
[----:B------:R-:W-:Y:S05]  /*0730*/  @!P0 BRA `(.L_x_0) ;  /* 0x0000012c00588947 */ /* 0x000fea0003800000 */
[----:B------:R-:W-:Y:S01]  /*0740*/  IABS R11, R52 ;  /* 0x00000034000b7213 */ /* 0x000fe20000000000 */
[----:B------:R-:W-:Y:S01]  /*0750*/  ULDC UR13, c[0x0][0x23c] ;  /* 0x00008f00000d7ab9 */ /* 0x000fe20000000800 */
[----:B------:R-:W-:Y:S01]  /*0760*/  IABS R5, R53 ;  /* 0x0000003500057213 */ /* 0x000fe20000000000 */
[----:B------:R-:W-:Y:S01]  /*0770*/  ULDC.64 UR4, c[0x0][0x218] ;  /* 0x0000860000047ab9 */ /* 0x000fe20000000a00 */
[----:B------:R-:W1:Y:S01]  /*0780*/  I2F.RP R4, R11 ;  /* 0x0000000b00047306 */ /* 0x000e620000209400 */
[----:B------:R-:W-:Y:S01]  /*0790*/  ISETP.NE.AND P3, PT, R52, RZ, PT ;  /* 0x000000ff3400720c */ /* 0x000fe20003f65270 */
[----:B------:R-:W-:Y:S01]  /*07a0*/  ULDC.64 UR6, c[0x0][0x210] ;  /* 0x0000840000067ab9 */ /* 0x000fe20000000a00 */
[----:B------:R-:W-:Y:S02]  /*07b0*/  CS2R R88, SRZ ;  /* 0x0000000000587805 */ /* 0x000fe4000001ff00 */
[----:B------:R-:W-:Y:S02]  /*07c0*/  CS2R R90, SRZ ;  /* 0x00000000005a7805 */ /* 0x000fe4000001ff00 */
[----:B------:R-:W-:-:S02]  /*07d0*/  CS2R R92, SRZ ;  /* 0x00000000005c7805 */ /* 0x000fc4000001ff00 */
[----:B------:R-:W-:Y:S02]  /*07e0*/  CS2R R94, SRZ ;  /* 0x00000000005e7805 */ /* 0x000fe4000001ff00 */
[----:B------:R-:W-:Y:S01]  /*07f0*/  CS2R R96, SRZ ;  /* 0x0000000000607805 */ /* 0x000fe2000001ff00 */
[----:B------:R-:W2:Y:S01]  /*0800*/  I2F.RP R8, R5 ;  /* 0x0000000500087306 */ /* 0x000ea20000209400 */
[----:B------:R-:W-:Y:S02]  /*0810*/  CS2R R98, SRZ ;  /* 0x0000000000627805 */ /* 0x000fe4000001ff00 */
[----:B------:R-:W-:Y:S02]  /*0820*/  CS2R R100, SRZ ;  /* 0x0000000000647805 */ /* 0x000fe4000001ff00 */
[----:B------:R-:W-:Y:S02]  /*0830*/  CS2R R102, SRZ ;  /* 0x0000000000667805 */ /* 0x000fe4000001ff00 */
[----:B------:R-:W-:-:S02]  /*0840*/  CS2R R104, SRZ ;  /* 0x0000000000687805 */ /* 0x000fc4000001ff00 */
[----:B------:R-:W-:Y:S02]  /*0850*/  CS2R R106, SRZ ;  /* 0x00000000006a7805 */ /* 0x000fe4000001ff00 */
[----:B------:R-:W-:Y:S02]  /*0860*/  CS2R R108, SRZ ;  /* 0x00000000006c7805 */ /* 0x000fe4000001ff00 */
[----:B------:R-:W-:Y:S01]  /*0870*/  CS2R R110, SRZ ;  /* 0x00000000006e7805 */ /* 0x000fe2000001ff00 */
[----:B-1----:R-:W1:Y:S01]  /*0880*/  MUFU.RCP R4, R4 ;  /* 0x0000000400047308 */ /* 0x002e620000001000 */
[----:B------:R-:W-:Y:S02]  /*0890*/  CS2R R112, SRZ ;  /* 0x0000000000707805 */ /* 0x000fe4000001ff00 */
[----:B------:R-:W-:Y:S02]  /*08a0*/  CS2R R114, SRZ ;  /* 0x0000000000727805 */ /* 0x000fe4000001ff00 */
[----:B------:R-:W-:-:S02]  /*08b0*/  CS2R R116, SRZ ;  /* 0x0000000000747805 */ /* 0x000fc4000001ff00 */
[----:B------:R-:W-:Y:S02]  /*08c0*/  CS2R R118, SRZ ;  /* 0x0000000000767805 */ /* 0x000fe4000001ff00 */
[----:B------:R-:W-:Y:S02]  /*08d0*/  CS2R R120, SRZ ;  /* 0x0000000000787805 */ /* 0x000fe4000001ff00 */
[----:B------:R-:W-:Y:S02]  /*08e0*/  CS2R R122, SRZ ;  /* 0x00000000007a7805 */ /* 0x000fe4000001ff00 */
[----:B------:R-:W-:Y:S01]  /*08f0*/  CS2R R124, SRZ ;  /* 0x00000000007c7805 */ /* 0x000fe2000001ff00 */
[----:B--2---:R-:W2:Y:S01]  /*0900*/  MUFU.RCP R8, R8 ;  /* 0x0000000800087308 */ /* 0x004ea20000001000 */
[----:B------:R-:W-:Y:S02]  /*0910*/  CS2R R126, SRZ ;  /* 0x00000000007e7805 */ /* 0x000fe4000001ff00 */
[----:B------:R-:W-:-:S02]  /*0920*/  CS2R R128, SRZ ;  /* 0x0000000000807805 */ /* 0x000fc4000001ff00 */
[----:B------:R-:W-:Y:S02]  /*0930*/  CS2R R130, SRZ ;  /* 0x0000000000827805 */ /* 0x000fe4000001ff00 */
[----:B------:R-:W-:Y:S02]  /*0940*/  CS2R R132, SRZ ;  /* 0x0000000000847805 */ /* 0x000fe4000001ff00 */
[----:B------:R-:W-:Y:S02]  /*0950*/  CS2R R134, SRZ ;  /* 0x0000000000867805 */ /* 0x000fe4000001ff00 */
[----:B------:R-:W-:Y:S02]  /*0960*/  CS2R R136, SRZ ;  /* 0x0000000000887805 */ /* 0x000fe4000001ff00 */
[----:B------:R-:W-:Y:S02]  /*0970*/  CS2R R138, SRZ ;  /* 0x00000000008a7805 */ /* 0x000fe4000001ff00 */
[----:B------:R-:W-:Y:S01]  /*0980*/  CS2R R140, SRZ ;  /* 0x00000000008c7805 */ /* 0x000fe2000001ff00 */
[----:B-1----:R-:W-:Y:S01]  /*0990*/  VIADD R2, R4, 0xffffffe ;  /* 0x0ffffffe04027836 */ /* 0x002fe20000000000 */
[----:B------:R-:W-:-:S02]  /*09a0*/  IABS R4, R17 ;  /* 0x0000001100047213 */ /* 0x000fc40000000000 */
[----:B------:R-:W-:Y:S02]  /*09b0*/  CS2R R142, SRZ ;  /* 0x00000000008e7805 */ /* 0x000fe4000001ff00 */
[----:B------:R-:W-:Y:S01]  /*09c0*/  CS2R R144, SRZ ;  /* 0x0000000000907805 */ /* 0x000fe2000001ff00 */
[----:B------:R1:W3:Y:S01]  /*09d0*/  F2I.FTZ.U32.TRUNC.NTZ R3, R2 ;  /* 0x0000000200037305 */ /* 0x0002e2000021f000 */
[----:B------:R-:W-:Y:S02]  /*09e0*/  CS2R R146, SRZ ;  /* 0x0000000000927805 */ /* 0x000fe4000001ff00 */
[----:B------:R-:W-:Y:S02]  /*09f0*/  CS2R R148, SRZ ;  /* 0x0000000000947805 */ /* 0x000fe4000001ff00 */
[----:B------:R-:W-:Y:S01]  /*0a00*/  CS2R R150, SRZ ;  /* 0x0000000000967805 */ /* 0x000fe2000001ff00 */
[----:B--2---:R-:W-:Y:S01]  /*0a10*/  VIADD R6, R8, 0xffffffe ;  /* 0x0ffffffe08067836 */ /* 0x004fe20000000000 */
[----:B------:R-:W-:-:S03]  /*0a20*/  UMOV UR11, 0x40000040 ;  /* 0x40000040000b7882 */ /* 0x000fc60000000000 */
[----:B------:R-:W2:Y:S01]  /*0a30*/  F2I.FTZ.U32.TRUNC.NTZ R7, R6 ;  /* 0x0000000600077305 */ /* 0x000ea2000021f000 */
[----:B-1----:R-:W-:Y:S02]  /*0a40*/  IMAD.MOV.U32 R2, RZ, RZ, RZ ;  /* 0x000000ffff027224 */ /* 0x002fe400078e00ff */
[----:B---3--:R-:W-:-:S04]  /*0a50*/  IMAD.MOV R10, RZ, RZ, -R3 ;  /* 0x000000ffff0a7224 */ /* 0x008fc800078e0a03 */
[----:B------:R-:W-:-:S04]  /*0a60*/  IMAD R9, R10, R11, RZ ;  /* 0x0000000b0a097224 */ /* 0x000fc800078e02ff */
[----:B------:R-:W-:Y:S01]  /*0a70*/  IMAD.HI.U32 R3, R3, R9, R2 ;  /* 0x0000000903037227 */ /* 0x000fe200078e0002 */
[----:B------:R-:W-:-:S03]  /*0a80*/  SHF.R.U32.HI R9, RZ, 0x7, R152 ;  /* 0x00000007ff097819 */ /* 0x000fc60000011698 */
[----:B--2---:R-:W-:Y:S01]  /*0a90*/  IMAD.MOV R6, RZ, RZ, -R7 ;  /* 0x000000ffff067224 */ /* 0x004fe200078e0a07 */
[----:B------:R-:W-:Y:S01]  /*0aa0*/  SGXT.U32 R9, R9, 0x1 ;  /* 0x000000010909781a */ /* 0x000fe20000000000 */
[----:B------:R-:W-:-:S03]  /*0ab0*/  IMAD.HI.U32 R3, R3, R4, RZ ;  /* 0x0000000403037227 */ /* 0x000fc600078e00ff */
[----:B------:R-:W-:Y:S01]  /*0ac0*/  LOP3.LUT R2, R0, R9, RZ, 0xfc, !PT ;  /* 0x0000000900027212 */ /* 0x000fe200078efcff */
[----:B------:R-:W-:Y:S01]  /*0ad0*/  IMAD.MOV R3, RZ, RZ, -R3 ;  /* 0x000000ffff037224 */ /* 0x000fe200078e0a03 */
[----:B------:R-:W-:Y:S02]  /*0ae0*/  SHF.R.U32.HI R9, RZ, 0x5, R152 ;  /* 0x00000005ff097819 */ /* 0x000fe40000011698 */
[C---:B------:R-:W-:Y:S01]  /*0af0*/  LOP3.LUT R13, R2.reuse, 0x7e, RZ, 0xfc, !PT ;  /* 0x0000007e020d7812 */ /* 0x040fe200078efcff */
[----:B------:R-:W-:Y:S01]  /*0b00*/  IMAD R4, R11, R3, R4 ;  /* 0x000000030b047224 */ /* 0x000fe200078e0204 */
[----:B------:R-:W-:Y:S01]  /*0b10*/  LOP3.LUT R14, R2, 0x7c, RZ, 0xfc, !PT ;  /* 0x0000007c020e7812 */ /* 0x000fe200078efcff */
[----:B------:R-:W-:Y:S01]  /*0b20*/  IMAD R3, R6, R5, RZ ;  /* 0x0000000506037224 */ /* 0x000fe200078e02ff */
[----:B------:R-:W-:Y:S01]  /*0b30*/  IABS R8, R13 ;  /* 0x0000000d00087213 */ /* 0x000fe20000000000 */
[----:B------:R-:W-:Y:S01]  /*0b40*/  IMAD.MOV.U32 R6, RZ, RZ, RZ ;  /* 0x000000ffff067224 */ /* 0x000fe200078e00ff */
[----:B------:R-:W-:-:S02]  /*0b50*/  IABS R10, R14 ;  /* 0x0000000e000a7213 */ /* 0x000fc40000000000 */
[----:B------:R-:W-:Y:S01]  /*0b60*/  ISETP.GT.U32.AND P0, PT, R11, R4, PT ;  /* 0x000000040b00720c */ /* 0x000fe20003f04070 */
[----:B------:R-:W-:Y:S01]  /*0b70*/  IMAD.HI.U32 R3, R7, R3, R6 ;  /* 0x0000000307037227 */ /* 0x000fe200078e0006 */
[C---:B------:R-:W-:Y:S02]  /*0b80*/  LOP3.LUT R15, R2.reuse, 0x7a, RZ, 0xfc, !PT ;  /* 0x0000007a020f7812 */ /* 0x040fe400078efcff */
[----:B------:R-:W-:Y:S02]  /*0b90*/  LOP3.LUT R16, R2, 0x78, RZ, 0xfc, !PT ;  /* 0x0000007802107812 */ /* 0x000fe400078efcff */
[----:B------:R-:W-:Y:S01]  /*0ba0*/  IABS R12, R15 ;  /* 0x0000000f000c7213 */ /* 0x000fe20000000000 */
[----:B------:R-:W-:Y:S01]  /*0bb0*/  IMAD.HI.U32 R6, R3, R8, RZ ;  /* 0x0000000803067227 */ /* 0x000fe200078e00ff */
[----:B------:R-:W-:Y:S02]  /*0bc0*/  R2UR UR40, R9 ;  /* 0x00000000092872ca */ /* 0x000fe400000e0000 */
[----:B------:R-:W-:Y:S01]  /*0bd0*/  SHF.R.S32.HI R9, RZ, 0x1f, R22 ;  /* 0x0000001fff097819 */ /* 0x000fe20000011416 */
[----:B------:R-:W-:Y:S01]  /*0be0*/  IMAD.MOV R6, RZ, RZ, -R6 ;  /* 0x000000ffff067224 */ /* 0x000fe200078e0a06 */
[----:B------:R-:W-:Y:S01]  /*0bf0*/  ISETP.GE.AND P5, PT, R13, RZ, PT ;  /* 0x000000ff0d00720c */ /* 0x000fe20003fa6270 */
[----:B------:R-:W-:Y:S01]  /*0c00*/  IMAD.HI.U32 R7, R3, R10, RZ ;  /* 0x0000000a03077227 */ /* 0x000fe200078e00ff */
[----:B------:R-:W-:-:S02]  /*0c10*/  LEA.HI R22, R9, R22, RZ, 0x7 ;  /* 0x0000001609167211 */ /* 0x000fc400078f38ff */
[C---:B------:R-:W-:Y:S01]  /*0c20*/  LOP3.LUT R13, R2.reuse, 0x76, RZ, 0xfc, !PT ;  /* 0x00000076020d7812 */ /* 0x040fe200078efcff */
[C---:B------:R-:W-:Y:S01]  /*0c30*/  IMAD R6, R5.reuse, R6, R8 ;  /* 0x0000000605067224 */ /* 0x040fe200078e0208 */
[C---:B------:R-:W-:Y:S01]  /*0c40*/  LOP3.LUT R19, R2.reuse, 0x74, RZ, 0xfc, !PT ;  /* 0x0000007402137812 */ /* 0x040fe200078efcff */
[----:B------:R-:W-:Y:S01]  /*0c50*/  IMAD.MOV R7, RZ, RZ, -R7 ;  /* 0x000000ffff077224 */ /* 0x000fe200078e0a07 */
[----:B------:R-:W-:Y:S01]  /*0c60*/  LOP3.LUT R23, R2, 0x70, RZ, 0xfc, !PT ;  /* 0x0000007002177812 */ /* 0x000fe200078efcff */
[----:B------:R-:W-:Y:S01]  /*0c70*/  @!P0 IMAD.IADD R4, R4, 0x1, -R11 ;  /* 0x0000000104048824 */ /* 0x000fe200078e0a0b */
[C---:B------:R-:W-:Y:S01]  /*0c80*/  ISETP.GT.U32.AND P2, PT, R5.reuse, R6, PT ;  /* 0x000000060500720c */ /* 0x040fe20003f44070 */
[----:B------:R-:W-:Y:S01]  /*0c90*/  IMAD R8, R5, R7, R10 ;  /* 0x0000000705087224 */ /* 0x000fe200078e020a */
[----:B------:R-:W-:Y:S01]  /*0ca0*/  IABS R10, R16 ;  /* 0x00000010000a7213 */ /* 0x000fe20000000000 */
[----:B------:R-:W-:Y:S01]  /*0cb0*/  IMAD.HI.U32 R7, R3, R12, RZ ;  /* 0x0000000c03077227 */ /* 0x000fe200078e00ff */
[----:B------:R-:W-:-:S02]  /*0cc0*/  ISETP.GT.U32.AND P1, PT, R11, R4, PT ;  /* 0x000000040b00720c */ /* 0x000fc40003f24070 */
[----:B------:R-:W-:Y:S01]  /*0cd0*/  ISETP.GT.U32.AND P4, PT, R5, R8, PT ;  /* 0x000000080500720c */ /* 0x000fe20003f84070 */
[----:B------:R-:W-:Y:S01]  /*0ce0*/  IMAD.MOV R7, RZ, RZ, -R7 ;  /* 0x000000ffff077224 */ /* 0x000fe200078e0a07 */
[----:B------:R-:W-:Y:S01]  /*0cf0*/  ISETP.GE.AND P0, PT, R17, RZ, PT ;  /* 0x000000ff1100720c */ /* 0x000fe20003f06270 */
[----:B------:R-:W-:Y:S01]  /*0d00*/  IMAD.HI.U32 R9, R3, R10, RZ ;  /* 0x0000000a03097227 */ /* 0x000fe200078e00ff */
[----:B------:R-:W-:Y:S02]  /*0d10*/  LOP3.LUT R24, R2, 0x6e, RZ, 0xfc, !PT ;  /* 0x0000006e02187812 */ /* 0x000fe400078efcff */
[----:B------:R-:W-:Y:S01]  /*0d20*/  IABS R18, R23 ;  /* 0x0000001700127213 */ /* 0x000fe20000000000 */
[----:B------:R-:W-:Y:S01]  /*0d30*/  @!P2 IMAD.IADD R6, R6, 0x1, -R5 ;  /* 0x000000010606a824 */ /* 0x000fe200078e0a05 */
[----:B------:R-:W-:Y:S01]  /*0d40*/  IABS R20, R24 ;  /* 0x0000001800147213 */ /* 0x000fe20000000000 */
[C---:B------:R-:W-:Y:S01]  /*0d50*/  IMAD R7, R5.reuse, R7, R12 ;  /* 0x0000000705077224 */ /* 0x040fe200078e020c */
[----:B------:R-:W-:Y:S01]  /*0d60*/  IABS R12, R13 ;  /* 0x0000000d000c7213 */ /* 0x000fe20000000000 */
[----:B------:R-:W-:Y:S01]  /*0d70*/  IMAD.MOV R9, RZ, RZ, -R9 ;  /* 0x000000ffff097224 */ /* 0x000fe200078e0a09 */
[C---:B------:R-:W-:Y:S01]  /*0d80*/  ISETP.GT.U32.AND P6, PT, R5.reuse, R6, PT ;  /* 0x000000060500720c */ /* 0x040fe20003fc4070 */
[----:B------:R-:W-:Y:S01]  /*0d90*/  @!P4 IMAD.IADD R8, R8, 0x1, -R5 ;  /* 0x000000010808c824 */ /* 0x000fe200078e0a05 */
[----:B------:R-:W-:Y:S01]  /*0da0*/  LOP3.LUT R21, R2, 0x72, RZ, 0xfc, !PT ;  /* 0x0000007202157812 */ /* 0x000fe200078efcff */
[----:B------:R-:W-:Y:S01]  /*0db0*/  @!P1 IMAD.IADD R4, R4, 0x1, -R11 ;  /* 0x0000000104049824 */ /* 0x000fe200078e0a0b */
[C---:B------:R-:W-:Y:S01]  /*0dc0*/  ISETP.GT.U32.AND P1, PT, R5.reuse, R7, PT ;  /* 0x000000070500720c */ /* 0x040fe20003f24070 */
[C---:B------:R-:W-:Y:S01]  /*0dd0*/  IMAD R10, R5.reuse, R9, R10 ;  /* 0x00000009050a7224 */ /* 0x040fe200078e020a */
[----:B------:R-:W-:Y:S01]  /*0de0*/  ISETP.GT.U32.AND P4, PT, R5, R8, PT ;  /* 0x000000080500720c */ /* 0x000fe20003f84070 */
[----:B------:R-:W-:Y:S01]  /*0df0*/  IMAD.HI.U32 R9, R3, R12, RZ ;  /* 0x0000000c03097227 */ /* 0x000fe200078e00ff */
[----:B------:R-:W-:-:S02]  /*0e00*/  ISETP.GE.AND P2, PT, R15, RZ, PT ;  /* 0x000000ff0f00720c */ /* 0x000fc40003f46270 */
[C---:B------:R-:W-:Y:S01]  /*0e10*/  LOP3.LUT R25, R2.reuse, 0x6c, RZ, 0xfc, !PT ;  /* 0x0000006c02197812 */ /* 0x040fe200078efcff */
[----:B------:R-:W-:Y:S01]  /*0e20*/  IMAD.MOV R9, RZ, RZ, -R9 ;  /* 0x000000ffff097224 */ /* 0x000fe200078e0a09 */
[----:B------:R-:W-:Y:S01]  /*0e30*/  LOP3.LUT R29, R2, 0x5e, RZ, 0xfc, !PT ;  /* 0x0000005e021d7812 */ /* 0x000fe200078efcff */
[--C-:B------:R-:W-:Y:S01]  /*0e40*/  @!P6 IMAD.IADD R6, R6, 0x1, -R5.reuse ;  /* 0x000000010606e824 */ /* 0x100fe200078e0a05 */
[C---:B------:R-:W-:Y:S01]  /*0e50*/  ISETP.GT.U32.AND P6, PT, R5.reuse, R10, PT ;  /* 0x0000000a0500720c */ /* 0x040fe20003fc4070 */
[----:B------:R-:W-:Y:S01]  /*0e60*/  IMAD R11, R5, R9, R12 ;  /* 0x00000009050b7224 */ /* 0x000fe200078e020c */
[C---:B------:R-:W-:Y:S01]  /*0e70*/  LOP3.LUT R32, R2.reuse, 0x5a, RZ, 0xfc, !PT ;  /* 0x0000005a02207812 */ /* 0x040fe200078efcff */
[--C-:B------:R-:W-:Y:S01]  /*0e80*/  @!P1 IMAD.IADD R7, R7, 0x1, -R5.reuse ;  /* 0x0000000107079824 */ /* 0x100fe200078e0a05 */
[----:B------:R-:W-:Y:S01]  /*0e90*/  LOP3.LUT R31, R2, 0x5c, RZ, 0xfc, !PT ;  /* 0x0000005c021f7812 */ /* 0x000fe200078efcff */
[----:B------:R-:W-:Y:S01]  /*0ea0*/  @!P4 IMAD.IADD R8, R8, 0x1, -R5 ;  /* 0x000000010808c824 */ /* 0x000fe200078e0a05 */
[----:B------:R-:W-:Y:S01]  /*0eb0*/  ISETP.GE.AND P4, PT, R13, RZ, PT ;  /* 0x000000ff0d00720c */ /* 0x000fe20003f86270 */
[----:B------:R-:W-:Y:S01]  /*0ec0*/  @!P0 IMAD.MOV R4, RZ, RZ, -R4 ;  /* 0x000000ffff048224 */ /* 0x000fe200078e0a04 */
[----:B------:R-:W-:Y:S01]  /*0ed0*/  IABS R13, R19 ;  /* 0x00000013000d7213 */ /* 0x000fe20000000000 */
[----:B------:R-:W-:Y:S01]  /*0ee0*/  @!P5 IMAD.MOV R6, RZ, RZ, -R6 ;  /* 0x000000ffff06d224 */ /* 0x000fe200078e0a06 */
[----:B------:R-:W-:-:S02]  /*0ef0*/  ISETP.GT.U32.AND P1, PT, R5, R7, PT ;  /* 0x000000070500720c */ /* 0x000fc40003f24070 */
[----:B------:R-:W-:Y:S01]  /*0f00*/  ISETP.GE.AND P0, PT, R14, RZ, PT ;  /* 0x000000ff0e00720c */ /* 0x000fe20003f06270 */
[----:B------:R-:W-:Y:S01]  /*0f10*/  @!P6 IMAD.IADD R10, R10, 0x1, -R5 ;  /* 0x000000010a0ae824 */ /* 0x000fe200078e0a05 */
[----:B------:R-:W-:Y:S01]  /*0f20*/  @!P3 LOP3.LUT R4, RZ, R52, RZ, 0x33, !PT ;  /* 0x00000034ff04b212 */ /* 0x000fe200078e33ff */
[----:B------:R-:W-:Y:S01]  /*0f30*/  IMAD.MOV.U32 R12, RZ, RZ, R13 ;  /* 0x000000ffff0c7224 */ /* 0x000fe200078e000d */
[----:B------:R-:W-:Y:S01]  /*0f40*/  ISETP.GE.AND P3, PT, R16, RZ, PT ;  /* 0x000000ff1000720c */ /* 0x000fe20003f66270 */
[----:B------:R-:W-:Y:S01]  /*0f50*/  IMAD.HI.U32 R13, R3, R18, RZ ;  /* 0x00000012030d7227 */ /* 0x000fe200078e00ff */
[----:B------:R-:W-:Y:S02]  /*0f60*/  ISETP.GT.U32.AND P6, PT, R5, R10, PT ;  /* 0x0000000a0500720c */ /* 0x000fe40003fc4070 */
[----:B------:R-:W-:Y:S01]  /*0f70*/  IABS R16, R21 ;  /* 0x0000001500107213 */ /* 0x000fe20000000000 */
[----:B------:R-:W-:Y:S01]  /*0f80*/  IMAD.HI.U32 R9, R3, R12, RZ ;  /* 0x0000000c03097227 */ /* 0x000fe200078e00ff */
[----:B------:R-:W-:-:S02]  /*0f90*/  IABS R30, R32 ;  /* 0x00000020001e7213 */ /* 0x000fc40000000000 */
[C---:B------:R-:W-:Y:S01]  /*0fa0*/  LOP3.LUT R33, R2.reuse, 0x58, RZ, 0xfc, !PT ;  /* 0x0000005802217812 */ /* 0x040fe200078efcff */
[----:B------:R-:W-:Y:S01]  /*0fb0*/  IMAD.MOV R9, RZ, RZ, -R9 ;  /* 0x000000ffff097224 */ /* 0x000fe200078e0a09 */
[C---:B------:R-:W-:Y:S01]  /*0fc0*/  LOP3.LUT R34, R2.reuse, 0x54, RZ, 0xfc, !PT ;  /* 0x0000005402227812 */ /* 0x040fe200078efcff */
[--C-:B------:R-:W-:Y:S01]  /*0fd0*/  @!P1 IMAD.IADD R7, R7, 0x1, -R5.reuse ;  /* 0x0000000107079824 */ /* 0x100fe200078e0a05 */
[C---:B------:R-:W-:Y:S01]  /*0fe0*/  ISETP.GT.U32.AND P1, PT, R5.reuse, R11, PT ;  /* 0x0000000b0500720c */ /* 0x040fe20003f24070 */
[----:B------:R-:W-:Y:S01]  /*0ff0*/  IMAD R12, R5, R9, R12 ;  /* 0x00000009050c7224 */ /* 0x000fe200078e020c */
[----:B------:R-:W-:Y:S01]  /*1000*/  LOP3.LUT R35, R2, 0x4c, RZ, 0xfc, !PT ;  /* 0x0000004c02237812 */ /* 0x000fe200078efcff */
[----:B------:R-:W-:Y:S01]  /*1010*/  @!P6 IMAD.IADD R10, R10, 0x1, -R5 ;  /* 0x000000010a0ae824 */ /* 0x000fe200078e0a05 */
[----:B------:R-:W-:Y:S01]  /*1020*/  LOP3.LUT R37, R2, 0x48, RZ, 0xfc, !PT ;  /* 0x0000004802257812 */ /* 0x000fe200078efcff */
[----:B------:R-:W-:Y:S01]  /*1030*/  IMAD.HI.U32 R14, R3, R20, RZ ;  /* 0x00000014030e7227 */ /* 0x000fe200078e00ff */
[----:B------:R-:W-:-:S02]  /*1040*/  ISETP.GT.U32.AND P6, PT, R5, R12, PT ;  /* 0x0000000c0500720c */ /* 0x000fc40003fc4070 */
[----:B------:R-:W-:Y:S01]  /*1050*/  IABS R36, R35 ;  /* 0x0000002300247213 */ /* 0x000fe20000000000 */
[----:B------:R-:W-:Y:S01]  /*1060*/  IMAD.MOV R15, RZ, RZ, -R13 ;  /* 0x000000ffff0f7224 */ /* 0x000fe200078e0a0d */
[----:B------:R-:W-:Y:S01]  /*1070*/  IABS R38, R37 ;  /* 0x0000002500267213 */ /* 0x000fe20000000000 */
[----:B0-----:R-:W-:Y:S01]  /*1080*/  IMAD.MOV R17, RZ, RZ, -R14 ;  /* 0x000000ffff117224 */ /* 0x001fe200078e0a0e */
[C---:B------:R-:W-:Y:S01]  /*1090*/  LOP3.LUT R39, R2.reuse, 0x46, RZ, 0xfc, !PT ;  /* 0x0000004602277812 */ /* 0x040fe200078efcff */
[----:B------:R-:W-:Y:S01]  /*10a0*/  @!P1 IMAD.IADD R11, R11, 0x1, -R5 ;  /* 0x000000010b0b9824 */ /* 0x000fe200078e0a05 */
[----:B------:R-:W-:Y:S01]  /*10b0*/  ISETP.GE.AND P1, PT, R19, RZ, PT ;  /* 0x000000ff1300720c */ /* 0x000fe20003f26270 */
[----:B------:R-:W-:Y:S01]  /*10c0*/  IMAD R14, R5, R15, R18 ;  /* 0x0000000f050e7224 */ /* 0x000fe200078e0212 */
[----:B------:R-:W-:Y:S01]  /*10d0*/  LOP3.LUT R19, R2, 0x6a, RZ, 0xfc, !PT ;  /* 0x0000006a02137812 */ /* 0x000fe200078efcff */
[----:B------:R-:W-:Y:S01]  /*10e0*/  IMAD.HI.U32 R9, R3, R16, RZ ;  /* 0x0000001003097227 */ /* 0x000fe200078e00ff */
[----:B------:R-:W-:-:S02]  /*10f0*/  IABS R40, R39 ;  /* 0x0000002700287213 */ /* 0x000fc40000000000 */
[----:B------:R-:W-:Y:S01]  /*1100*/  IABS R18, R19 ;  /* 0x0000001300127213 */ /* 0x000fe20000000000 */
[----:B------:R-:W-:Y:S01]  /*1110*/  @!P6 IMAD.IADD R12, R12, 0x1, -R5 ;  /* 0x000000010c0ce824 */ /* 0x000fe200078e0a05 */
[C---:B------:R-:W-:Y:S01]  /*1120*/  ISETP.GT.U32.AND P6, PT, R5.reuse, R11, PT ;  /* 0x0000000b0500720c */ /* 0x040fe20003fc4070 */
[C---:B------:R-:W-:Y:S01]  /*1130*/  IMAD R15, R5.reuse, R17, R20 ;  /* 0x00000011050f7224 */ /* 0x040fe200078e0214 */
[C---:B------:R-:W-:Y:S01]  /*1140*/  LOP3.LUT R43, R2.reuse, 0x42, RZ, 0xfc, !PT ;  /* 0x00000042022b7812 */ /* 0x040fe200078efcff */
[----:B------:R-:W-:Y:S01]  /*1150*/  IMAD.MOV R9, RZ, RZ, -R9 ;  /* 0x000000ffff097224 */ /* 0x000fe200078e0a09 */
[C---:B------:R-:W-:Y:S01]  /*1160*/  ISETP.GT.U32.AND P5, PT, R5.reuse, R12, PT ;  /* 0x0000000c0500720c */ /* 0x040fe20003fa4070 */
[----:B------:R-:W-:Y:S01]  /*1170*/  @!P0 IMAD.MOV R8, RZ, RZ, -R8 ;  /* 0x000000ffff088224 */ /* 0x000fe200078e0a08 */
[----:B------:R-:W-:Y:S01]  /*1180*/  LOP3.LUT R45, R2, 0x3e, RZ, 0xfc, !PT ;  /* 0x0000003e022d7812 */ /* 0x000fe200078efcff */
[C---:B------:R-:W-:Y:S01]  /*1190*/  IMAD R13, R5.reuse, R9, R16 ;  /* 0x00000009050d7224 */ /* 0x040fe200078e0210 */
[----:B------:R-:W-:Y:S01]  /*11a0*/  IABS R16, R25 ;  /* 0x0000001900107213 */ /* 0x000fe20000000000 */
[----:B------:R-:W-:Y:S01]  /*11b0*/  @!P2 IMAD.MOV R7, RZ, RZ, -R7 ;  /* 0x000000ffff07a224 */ /* 0x000fe200078e0a07 */
[C---:B------:R-:W-:Y:S01]  /*11c0*/  ISETP.GT.U32.AND P2, PT, R5.reuse, R14, PT ;  /* 0x0000000e0500720c */ /* 0x040fe20003f44070 */
[----:B------:R-:W-:Y:S01]  /*11d0*/  @!P3 IMAD.MOV R10, RZ, RZ, -R10 ;  /* 0x000000ffff0ab224 */ /* 0x000fe200078e0a0a */
[----:B------:R-:W-:Y:S01]  /*11e0*/  ISETP.GT.U32.AND P0, PT, R5, R13, PT ;  /* 0x0000000d0500720c */ /* 0x000fe20003f04070 */
[----:B------:R-:W-:Y:S01]  /*11f0*/  @!P6 IMAD.IADD R11, R11, 0x1, -R5 ;  /* 0x000000010b0be824 */ /* 0x000fe200078e0a05 */
[----:B------:R-:W-:Y:S01]  /*1200*/  ISETP.GT.U32.AND P6, PT, R5, R15, PT ;  /* 0x0000000f0500720c */ /* 0x000fe20003fc4070 */
[----:B------:R-:W-:Y:S01]  /*1210*/  IMAD.HI.U32 R9, R3, R16, RZ ;  /* 0x0000001003097227 */ /* 0x000fe200078e00ff */
[----:B------:R-:W-:-:S02]  /*1220*/  ISETP.GE.AND P3, PT, R21, RZ, PT ;  /* 0x000000ff1500720c */ /* 0x000fc40003f66270 */
[C---:B------:R-:W-:Y:S01]  /*1230*/  LOP3.LUT R21, R2.reuse, 0x68, RZ, 0xfc, !PT ;  /* 0x0000006802157812 */ /* 0x040fe200078efcff */
[----:B------:R-:W-:Y:S01]  /*1240*/  IMAD.MOV R9, RZ, RZ, -R9 ;  /* 0x000000ffff097224 */ /* 0x000fe200078e0a09 */
[----:B------:R-:W-:Y:S01]  /*1250*/  LOP3.LUT R44, R2, 0x40, RZ, 0xfc, !PT ;  /* 0x00000040022c7812 */ /* 0x000fe200078efcff */
[--C-:B------:R-:W-:Y:S01]  /*1260*/  @!P5 IMAD.IADD R12, R12, 0x1, -R5.reuse ;  /* 0x000000010c0cd824 */ /* 0x100fe200078e0a05 */
[----:B------:R-:W-:Y:S01]  /*1270*/  IABS R20, R21 ;  /* 0x0000001500147213 */ /* 0x000fe20000000000 */
[----:B------:R-:W-:Y:S01]  /*1280*/  IMAD R16, R5, R9, R16 ;  /* 0x0000000905107224 */ /* 0x000fe200078e0210 */
[----:B------:R-:W-:Y:S01]  /*1290*/  ISETP.GE.AND P5, PT, R23, RZ, PT ;  /* 0x000000ff1700720c */ /* 0x000fe20003fa6270 */
[----:B------:R-:W-:Y:S01]  /*12a0*/  IMAD.HI.U32 R9, R3, R18, RZ ;  /* 0x0000001203097227 */ /* 0x000fe200078e00ff */
[----:B------:R-:W-:Y:S02]  /*12b0*/  LOP3.LUT R23, R2, 0x66, RZ, 0xfc, !PT ;  /* 0x0000006602177812 */ /* 0x000fe400078efcff */
[----:B------:R-:W-:Y:S01]  /*12c0*/  IABS R41, R45 ;  /* 0x0000002d00297213 */ /* 0x000fe20000000000 */
[--C-:B------:R-:W-:Y:S01]  /*12d0*/  @!P6 IMAD.IADD R15, R15, 0x1, -R5.reuse ;  /* 0x000000010f0fe824 */ /* 0x100fe200078e0a05 */
[----:B------:R-:W-:Y:S01]  /*12e0*/  IABS R42, R44 ;  /* 0x0000002c002a7213 */ /* 0x000fe20000000000 */
[----:B------:R-:W-:Y:S01]  /*12f0*/  @!P0 IMAD.IADD R13, R13, 0x1, -R5 ;  /* 0x000000010d0d8824 */ /* 0x000fe200078e0a05 */
[----:B------:R-:W-:Y:S01]  /*1300*/  ISETP.GE.AND P0, PT, R24, RZ, PT ;  /* 0x000000ff1800720c */ /* 0x000fe20003f06270 */
[----:B------:R-:W-:Y:S01]  /*1310*/  IMAD.MOV R9, RZ, RZ, -R9 ;  /* 0x000000ffff097224 */ /* 0x000fe200078e0a09 */
[C---:B------:R-:W-:Y:S01]  /*1320*/  ISETP.GT.U32.AND P6, PT, R5.reuse, R15, PT ;  /* 0x0000000f0500720c */ /* 0x040fe20003fc4070 */
[----:B------:R-:W-:Y:S01]  /*1330*/  @!P2 IMAD.IADD R14, R14, 0x1, -R5 ;  /* 0x000000010e0ea824 */ /* 0x000fe200078e0a05 */
[C---:B------:R-:W-:Y:S01]  /*1340*/  ISETP.GT.U32.AND P2, PT, R5.reuse, R13, PT ;  /* 0x0000000d0500720c */ /* 0x040fe20003f44070 */
[----:B------:R-:W-:Y:S01]  /*1350*/  @!P1 IMAD.MOV R12, RZ, RZ, -R12 ;  /* 0x000000ffff0c9224 */ /* 0x000fe200078e0a0c */
[C---:B------:R-:W-:Y:S01]  /*1360*/  ISETP.GT.U32.AND P1, PT, R5.reuse, R16, PT ;  /* 0x000000100500720c */ /* 0x040fe20003f24070 */
[----:B------:R-:W-:Y:S01]  /*1370*/  IMAD R17, R5, R9, R18 ;  /* 0x0000000905117224 */ /* 0x000fe200078e0212 */
[----:B------:R-:W-:Y:S01]  /*1380*/  IABS R24, R23 ;  /* 0x0000001700187213 */ /* 0x000fe20000000000 */
[----:B------:R-:W-:Y:S01]  /*1390*/  IMAD.HI.U32 R9, R3, R20, RZ ;  /* 0x0000001403097227 */ /* 0x000fe200078e00ff */
[----:B------:R-:W-:-:S02]  /*13a0*/  LOP3.LUT R46, R2, 0x3c, RZ, 0xfc, !PT ;  /* 0x0000003c022e7812 */ /* 0x000fc400078efcff */
[C---:B------:R-:W-:Y:S01]  /*13b0*/  LOP3.LUT R47, R2.reuse, 0x3a, RZ, 0xfc, !PT ;  /* 0x0000003a022f7812 */ /* 0x040fe200078efcff */
[----:B------:R-:W-:Y:S01]  /*13c0*/  @!P4 IMAD.MOV R11, RZ, RZ, -R11 ;  /* 0x000000ffff0bc224 */ /* 0x000fe200078e0a0b */
[----:B------:R-:W-:Y:S01]  /*13d0*/  ISETP.GT.U32.AND P4, PT, R5, R14, PT ;  /* 0x0000000e0500720c */ /* 0x000fe20003f84070 */
[----:B------:R-:W-:Y:S01]  /*13e0*/  @!P6 IMAD.IADD R15, R15, 0x1, -R5 ;  /* 0x000000010f0fe824 */ /* 0x000fe200078e0a05 */
[----:B------:R-:W-:Y:S01]  /*13f0*/  ISETP.GT.U32.AND P6, PT, R5, R17, PT ;  /* 0x000000110500720c */ /* 0x000fe20003fc4070 */
[----:B------:R-:W-:Y:S01]  /*1400*/  IMAD.MOV R9, RZ, RZ, -R9 ;  /* 0x000000ffff097224 */ /* 0x000fe200078e0a09 */
[----:B------:R-:W-:Y:S01]  /*1410*/  LOP3.LUT R49, R2, 0x30, RZ, 0xfc, !PT ;  /* 0x0000003002317812 */ /* 0x000fe200078efcff */
[--C-:B------:R-:W-:Y:S01]  /*1420*/  @!P2 IMAD.IADD R13, R13, 0x1, -R5.reuse ;  /* 0x000000010d0da824 */ /* 0x100fe200078e0a05 */
[----:B------:R-:W-:Y:S01]  /*1430*/  ISETP.GE.AND P2, PT, R25, RZ, PT ;  /* 0x000000ff1900720c */ /* 0x000fe20003f46270 */
[----:B------:R-:W-:Y:S01]  /*1440*/  @!P1 IMAD.IADD R16, R16, 0x1, -R5 ;  /* 0x0000000110109824 */ /* 0x000fe200078e0a05 */
[C---:B------:R-:W-:Y:S01]  /*1450*/  LOP3.LUT R25, R2.reuse, 0x62, RZ, 0xfc, !PT ;  /* 0x0000006202197812 */ /* 0x040fe200078efcff */
[----:B------:R-:W-:Y:S01]  /*1460*/  IMAD R18, R5, R9, R20 ;  /* 0x0000000905127224 */ /* 0x000fe200078e0214 */
[----:B------:R-:W-:Y:S01]  /*1470*/  ISETP.GE.AND P1, PT, R21, RZ, PT ;  /* 0x000000ff1500720c */ /* 0x000fe20003f26270 */
[----:B------:R-:W-:Y:S01]  /*1480*/  @!P3 IMAD.MOV R13, RZ, RZ, -R13 ;  /* 0x000000ffff0db224 */ /* 0x000fe200078e0a0d */
[----:B------:R-:W-:Y:S01]  /*1490*/  ISETP.GT.U32.AND P3, PT, R5, R16, PT ;  /* 0x000000100500720c */ /* 0x000fe20003f64070 */
[----:B------:R-:W-:Y:S01]  /*14a0*/  IMAD.HI.U32 R9, R3, R24, RZ ;  /* 0x0000001803097227 */ /* 0x000fe200078e00ff */
[----:B------:R-:W-:-:S02]  /*14b0*/  LOP3.LUT R21, R2, 0x64, RZ, 0xfc, !PT ;  /* 0x0000006402157812 */ /* 0x000fc400078efcff */
[----:B------:R-:W-:Y:S01]  /*14c0*/  IABS R28, R25 ;  /* 0x00000019001c7213 */ /* 0x000fe20000000000 */
[--C-:B------:R-:W-:Y:S01]  /*14d0*/  @!P6 IMAD.IADD R17, R17, 0x1, -R5.reuse ;  /* 0x000000011111e824 */ /* 0x100fe200078e0a05 */
[----:B------:R-:W-:Y:S01]  /*14e0*/  ISETP.GT.U32.AND P6, PT, R5, R18, PT ;  /* 0x000000120500720c */ /* 0x000fe20003fc4070 */
[----:B------:R-:W-:Y:S01]  /*14f0*/  @!P4 IMAD.IADD R14, R14, 0x1, -R5 ;  /* 0x000000010e0ec824 */ /* 0x000fe200078e0a05 */
[----:B------:R-:W-:Y:S01]  /*1500*/  ISETP.GE.AND P4, PT, R19, RZ, PT ;  /* 0x000000ff1300720c */ /* 0x000fe20003f86270 */
[----:B------:R-:W-:Y:S01]  /*1510*/  IMAD.MOV R9, RZ, RZ, -R9 ;  /* 0x000000ffff097224 */ /* 0x000fe200078e0a09 */
[----:B------:R-:W-:Y:S01]  /*1520*/  IABS R26, R21 ;  /* 0x00000015001a7213 */ /* 0x000fe20000000000 */
[----:B------:R-:W-:Y:S01]  /*1530*/  @!P5 IMAD.MOV R14, RZ, RZ, -R14 ;  /* 0x000000ffff0ed224 */ /* 0x000fe200078e0a0e */
[C---:B------:R-:W-:Y:S01]  /*1540*/  ISETP.GT.U32.AND P5, PT, R5.reuse, R17, PT ;  /* 0x000000110500720c */ /* 0x040fe20003fa4070 */
[----:B------:R-:W-:Y:S01]  /*1550*/  IMAD R19, R5, R9, R24 ;  /* 0x0000000905137224 */ /* 0x000fe200078e0218 */
[----:B------:R-:W-:Y:S01]  /*1560*/  IABS R52, R49 ;  /* 0x0000003100347213 */ /* 0x000fe20000000000 */
[----:B------:R-:W-:Y:S01]  /*1570*/  @!P3 IMAD.IADD R16, R16, 0x1, -R5 ;  /* 0x000000011010b824 */ /* 0x000fe200078e0a05 */
[----:B------:R-:W-:Y:S01]  /*1580*/  LOP3.LUT R51, R2, 0x2e, RZ, 0xfc, !PT ;  /* 0x0000002e02337812 */ /* 0x000fe200078efcff */
[----:B------:R-:W-:Y:S01]  /*1590*/  IMAD.HI.U32 R20, R3, R28, RZ ;  /* 0x0000001c03147227 */ /* 0x000fe200078e00ff */
[----:B------:R-:W-:-:S02]  /*15a0*/  ISETP.GT.U32.AND P3, PT, R5, R19, PT ;  /* 0x000000130500720c */ /* 0x000fc40003f64070 */
[----:B------:R-:W-:Y:S01]  /*15b0*/  LOP3.LUT R55, R2, 0x2c, RZ, 0xfc, !PT ;  /* 0x0000002c02377812 */ /* 0x000fe200078efcff */
[--C-:B------:R-:W-:Y:S01]  /*15c0*/  @!P6 IMAD.IADD R18, R18, 0x1, -R5.reuse ;  /* 0x000000011212e824 */ /* 0x100fe200078e0a05 */
[----:B------:R-:W-:Y:S01]  /*15d0*/  ISETP.GE.AND P6, PT, R25, RZ, PT ;  /* 0x000000ff1900720c */ /* 0x000fe20003fc6270 */
[----:B------:R-:W-:Y:S01]  /*15e0*/  @!P2 IMAD.MOV R16, RZ, RZ, -R16 ;  /* 0x000000ffff10a224 */ /* 0x000fe200078e0a10 */
[----:B------:R-:W-:Y:S01]  /*15f0*/  IABS R54, R51 ;  /* 0x0000003300367213 */ /* 0x000fe20000000000 */
[--C-:B------:R-:W-:Y:S01]  /*1600*/  @!P5 IMAD.IADD R17, R17, 0x1, -R5.reuse ;  /* 0x000000011111d824 */ /* 0x100fe200078e0a05 */
[----:B------:R-:W-:Y:S01]  /*1610*/  ISETP.GT.U32.AND P2, PT, R5, R18, PT ;  /* 0x000000120500720c */ /* 0x000fe20003f44070 */
[----:B------:R-:W-:Y:S01]  /*1620*/  IMAD.HI.U32 R9, R3, R26, RZ ;  /* 0x0000001a03097227 */ /* 0x000fe200078e00ff */
[----:B------:R-:W-:Y:S02]  /*1630*/  ISETP.GE.AND P5, PT, R21, RZ, PT ;  /* 0x000000ff1500720c */ /* 0x000fe40003fa6270 */
[----:B------:R-:W-:Y:S01]  /*1640*/  IABS R56, R55 ;  /* 0x0000003700387213 */ /* 0x000fe20000000000 */
[----:B------:R-:W-:Y:S01]  /*1650*/  IMAD.MOV R21, RZ, RZ, -R20 ;  /* 0x000000ffff157224 */ /* 0x000fe200078e0a14 */
[C---:B------:R-:W-:Y:S01]  /*1660*/  LOP3.LUT R57, R2.reuse, 0x28, RZ, 0xfc, !PT ;  /* 0x0000002802397812 */ /* 0x040fe200078efcff */
[----:B------:R-:W-:Y:S01]  /*1670*/  @!P3 IMAD.IADD R19, R19, 0x1, -R5 ;  /* 0x000000011313b824 */ /* 0x000fe200078e0a05 */
[C---:B------:R-:W-:Y:S01]  /*1680*/  LOP3.LUT R59, R2.reuse, 0x26, RZ, 0xfc, !PT ;  /* 0x00000026023b7812 */ /* 0x040fe200078efcff */
[----:B------:R-:W-:Y:S01]  /*1690*/  @!P0 IMAD.MOV R15, RZ, RZ, -R15 ;  /* 0x000000ffff0f8224 */ /* 0x000fe200078e0a0f */
[----:B------:R-:W-:Y:S01]  /*16a0*/  ISETP.GE.AND P0, PT, R23, RZ, PT ;  /* 0x000000ff1700720c */ /* 0x000fe20003f06270 */
[----:B------:R-:W-:Y:S01]  /*16b0*/  IMAD.MOV R9, RZ, RZ, -R9 ;  /* 0x000000ffff097224 */ /* 0x000fe200078e0a09 */
[----:B------:R-:W-:Y:S01]  /*16c0*/  LOP3.LUT R23, R2, 0x60, RZ, 0xfc, !PT ;  /* 0x0000006002177812 */ /* 0x000fe200078efcff */
[C---:B------:R-:W-:Y:S01]  /*16d0*/  IMAD R21, R5.reuse, R21, R28 ;  /* 0x0000001505157224 */ /* 0x040fe200078e021c */
[C---:B------:R-:W-:Y:S01]  /*16e0*/  ISETP.GT.U32.AND P3, PT, R5.reuse, R19, PT ;  /* 0x000000130500720c */ /* 0x040fe20003f64070 */
[C---:B------:R-:W-:Y:S01]  /*16f0*/  IMAD R20, R5.reuse, R9, R26 ;  /* 0x0000000905147224 */ /* 0x040fe200078e021a */
[----:B------:R-:W-:Y:S01]  /*1700*/  IABS R24, R23 ;  /* 0x0000001700187213 */ /* 0x000fe20000000000 */
[----:B------:R-:W-:Y:S01]  /*1710*/  @!P2 IMAD.IADD R18, R18, 0x1, -R5 ;  /* 0x000000011212a824 */ /* 0x000fe200078e0a05 */
[C---:B------:R-:W-:Y:S01]  /*1720*/  ISETP.GT.U32.AND P2, PT, R5.reuse, R21, PT ;  /* 0x000000150500720c */ /* 0x040fe20003f44070 */
[----:B------:R-:W-:Y:S01]  /*1730*/  @!P4 IMAD.MOV R17, RZ, RZ, -R17 ;  /* 0x000000ffff11c224 */ /* 0x000fe200078e0a11 */
[----:B------:R-:W-:Y:S01]  /*1740*/  ISETP.GT.U32.AND P4, PT, R5, R20, PT ;  /* 0x000000140500720c */ /* 0x000fe20003f84070 */
[----:B------:R-:W-:Y:S01]  /*1750*/  IMAD.HI.U32 R9, R3, R24, RZ ;  /* 0x0000001803097227 */ /* 0x000fe200078e00ff */
[----:B------:R-:W-:-:S02]  /*1760*/  IABS R26, R29 ;  /* 0x0000001d001a7213 */ /* 0x000fc40000000000 */
[----:B------:R-:W-:Y:S01]  /*1770*/  IABS R28, R31 ;  /* 0x0000001f001c7213 */ /* 0x000fe20000000000 */
[----:B------:R-:W-:Y:S01]  /*1780*/  IMAD.MOV R9, RZ, RZ, -R9 ;  /* 0x000000ffff097224 */ /* 0x000fe200078e0a09 */
[----:B------:R-:W-:Y:S01]  /*1790*/  IABS R58, R57 ;  /* 0x00000039003a7213 */ /* 0x000fe20000000000 */
[--C-:B------:R-:W-:Y:S01]  /*17a0*/  @!P3 IMAD.IADD R19, R19, 0x1, -R5.reuse ;  /* 0x000000011313b824 */ /* 0x100fe200078e0a05 */
[----:B------:R-:W-:Y:S01]  /*17b0*/  ISETP.GE.AND P3, PT, R23, RZ, PT ;  /* 0x000000ff1700720c */ /* 0x000fe20003f66270 */
[----:B------:R-:W-:Y:S01]  /*17c0*/  IMAD R23, R5, R9, R24 ;  /* 0x0000000905177224 */ /* 0x000fe200078e0218 */
[----:B------:R-:W-:Y:S01]  /*17d0*/  IABS R60, R59 ;  /* 0x0000003b003c7213 */ /* 0x000fe20000000000 */
[--C-:B------:R-:W-:Y:S01]  /*17e0*/  @!P2 IMAD.IADD R21, R21, 0x1, -R5.reuse ;  /* 0x000000011515a824 */ /* 0x100fe200078e0a05 */
[----:B------:R-:W-:Y:S01]  /*17f0*/  LOP3.LUT R61, R2, 0x22, RZ, 0xfc, !PT ;  /* 0x00000022023d7812 */ /* 0x000fe200078efcff */
[----:B------:R-:W-:Y:S01]  /*1800*/  @!P4 IMAD.IADD R20, R20, 0x1, -R5 ;  /* 0x000000011414c824 */ /* 0x000fe200078e0a05 */
[C---:B------:R-:W-:Y:S01]  /*1810*/  ISETP.GT.U32.AND P4, PT, R5.reuse, R23, PT ;  /* 0x000000170500720c */ /* 0x040fe20003f84070 */
[----:B------:R-:W-:Y:S01]  /*1820*/  @!P1 IMAD.MOV R18, RZ, RZ, -R18 ;  /* 0x000000ffff129224 */ /* 0x000fe200078e0a12 */
[----:B------:R-:W-:Y:S01]  /*1830*/  ISETP.GT.U32.AND P1, PT, R5, R21, PT ;  /* 0x000000150500720c */ /* 0x000fe20003f24070 */
[----:B------:R-:W-:Y:S01]  /*1840*/  IMAD.HI.U32 R9, R3, R26, RZ ;  /* 0x0000001a03097227 */ /* 0x000fe200078e00ff */
[----:B------:R-:W-:-:S02]  /*1850*/  ISETP.GT.U32.AND P2, PT, R5, R20, PT ;  /* 0x000000140500720c */ /* 0x000fc40003f44070 */
[----:B------:R-:W-:Y:S01]  /*1860*/  IABS R62, R61 ;  /* 0x0000003d003e7213 */ /* 0x000fe20000000000 */
[C---:B------:R-:W-:Y:S01]  /*1870*/  IMAD.HI.U32 R25, R3.reuse, R30, RZ ;  /* 0x0000001e03197227 */ /* 0x040fe200078e00ff */
[C---:B------:R-:W-:Y:S02]  /*1880*/  LOP3.LUT R63, R2.reuse, 0x14, RZ, 0xfc, !PT ;  /* 0x00000014023f7812 */ /* 0x040fe400078efcff */
[C---:B------:R-:W-:Y:S01]  /*1890*/  LOP3.LUT R67, R2.reuse, 0xc, RZ, 0xfc, !PT ;  /* 0x0000000c02437812 */ /* 0x040fe200078efcff */
[----:B------:R-:W-:Y:S01]  /*18a0*/  IMAD.HI.U32 R24, R3, R28, RZ ;  /* 0x0000001c03187227 */ /* 0x000fe200078e00ff */
[----:B------:R-:W-:Y:S02]  /*18b0*/  IABS R72, R63 ;  /* 0x0000003f00487213 */ /* 0x000fe40000000000 */
[----:B------:R-:W-:Y:S01]  /*18c0*/  IABS R78, R67 ;  /* 0x00000043004e7213 */ /* 0x000fe20000000000 */
[----:B------:R-:W-:Y:S01]  /*18d0*/  @!P0 IMAD.MOV R19, RZ, RZ, -R19 ;  /* 0x000000ffff138224 */ /* 0x000fe200078e0a13 */
[----:B------:R-:W-:Y:S01]  /*18e0*/  ISETP.GE.AND P0, PT, R29, RZ, PT ;  /* 0x000000ff1d00720c */ /* 0x000fe20003f06270 */
[----:B------:R-:W-:Y:S01]  /*18f0*/  IMAD.MOV R9, RZ, RZ, -R9 ;  /* 0x000000ffff097224 */ /* 0x000fe200078e0a09 */
[C---:B------:R-:W-:Y:S01]  /*1900*/  LOP3.LUT R71, R2.reuse, 0x8, RZ, 0xfc, !PT ;  /* 0x0000000802477812 */ /* 0x040fe200078efcff */
[----:B------:R-:W-:Y:S01]  /*1910*/  IMAD.MOV R29, RZ, RZ, -R25 ;  /* 0x000000ffff1d7224 */ /* 0x000fe200078e0a19 */
[C---:B------:R-:W-:Y:S01]  /*1920*/  LOP3.LUT R69, R2.reuse, 0xa, RZ, 0xfc, !PT ;  /* 0x0000000a02457812 */ /* 0x040fe200078efcff */
[----:B------:R-:W-:Y:S01]  /*1930*/  IMAD.MOV R27, RZ, RZ, -R24 ;  /* 0x000000ffff1b7224 */ /* 0x000fe200078e0a18 */
[C---:B------:R-:W-:Y:S01]  /*1940*/  LOP3.LUT R73, R2.reuse, 0x6, RZ, 0xfc, !PT ;  /* 0x0000000602497812 */ /* 0x040fe200078efcff */
[----:B------:R-:W-:Y:S01]  /*1950*/  IMAD R24, R5, R9, R26 ;  /* 0x0000000905187224 */ /* 0x000fe200078e021a */
[----:B------:R-:W-:Y:S01]  /*1960*/  IABS R80, R69 ;  /* 0x0000004500507213 */ /* 0x000fe20000000000 */
[--C-:B------:R-:W-:Y:S01]  /*1970*/  @!P4 IMAD.IADD R23, R23, 0x1, -R5.reuse ;  /* 0x000000011717c824 */ /* 0x100fe200078e0a05 */
[----:B------:R-:W-:Y:S01]  /*1980*/  LOP3.LUT R75, R2, 0x4, RZ, 0xfc, !PT ;  /* 0x00000004024b7812 */ /* 0x000fe200078efcff */
[----:B------:R-:W-:Y:S01]  /*1990*/  IMAD R26, R5, R29, R30 ;  /* 0x0000001d051a7224 */ /* 0x000fe200078e021e */
[----:B------:R-:W-:Y:S01]  /*19a0*/  IABS R30, R34 ;  /* 0x00000022001e7213 */ /* 0x000fe20000000000 */
[----:B------:R-:W-:Y:S01]  /*19b0*/  @!P1 IMAD.IADD R21, R21, 0x1, -R5 ;  /* 0x0000000115159824 */ /* 0x000fe200078e0a05 */
[C---:B------:R-:W-:Y:S01]  /*19c0*/  ISETP.GT.U32.AND P4, PT, R5.reuse, R23, PT ;  /* 0x000000170500720c */ /* 0x040fe20003f84070 */
[C---:B------:R-:W-:Y:S01]  /*19d0*/  IMAD R25, R5.reuse, R27, R28 ;  /* 0x0000001b05197224 */ /* 0x040fe200078e021c */
[----:B------:R-:W-:Y:S01]  /*19e0*/  IABS R28, R33 ;  /* 0x00000021001c7213 */ /* 0x000fe20000000000 */
[----:B------:R-:W-:Y:S01]  /*19f0*/  @!P6 IMAD.MOV R21, RZ, RZ, -R21 ;  /* 0x000000ffff15e224 */ /* 0x000fe200078e0a15 */
[C---:B------:R-:W-:Y:S01]  /*1a00*/  ISETP.GT.U32.AND P6, PT, R5.reuse, R26, PT ;  /* 0x0000001a0500720c */ /* 0x040fe20003fc4070 */
[----:B------:R-:W-:Y:S01]  /*1a10*/  @!P2 IMAD.IADD R20, R20, 0x1, -R5 ;  /* 0x000000011414a824 */ /* 0x000fe200078e0a05 */
[----:B------:R-:W-:Y:S01]  /*1a20*/  ISETP.GT.U32.AND P2, PT, R5, R24, PT ;  /* 0x000000180500720c */ /* 0x000fe20003f44070 */
[----:B------:R-:W-:Y:S01]  /*1a30*/  IMAD.HI.U32 R9, R3, R28, RZ ;  /* 0x0000001c03097227 */ /* 0x000fe200078e00ff */
[----:B------:R-:W-:-:S02]  /*1a40*/  ISETP.GT.U32.AND P1, PT, R5, R25, PT ;  /* 0x000000190500720c */ /* 0x000fc40003f24070 */
[C---:B------:R-:W-:Y:S01]  /*1a50*/  LOP3.LUT R77, R2.reuse, 0x2, RZ, 0xfc, !PT ;  /* 0x00000002024d7812 */ /* 0x040fe200078efcff */
[----:B------:R-:W-:Y:S01]  /*1a60*/  @!P5 IMAD.MOV R20, RZ, RZ, -R20 ;  /* 0x000000ffff14d224 */ /* 0x000fe200078e0a14 */
[----:B------:R-:W-:Y:S01]  /*1a70*/  ISETP.GE.AND P5, PT, R31, RZ, PT ;  /* 0x000000ff1f00720c */ /* 0x000fe20003fa6270 */
[----:B------:R-:W-:Y:S01]  /*1a80*/  IMAD.MOV R9, RZ, RZ, -R9 ;  /* 0x000000ffff097224 */ /* 0x000fe200078e0a09 */
[----:B------:R-:W-:Y:S01]  /*1a90*/  LOP3.LUT R31, R2, 0x56, RZ, 0xfc, !PT ;  /* 0x00000056021f7812 */ /* 0x000fe200078efcff */
[--C-:B------:R-:W-:Y:S01]  /*1aa0*/  @!P4 IMAD.IADD R23, R23, 0x1, -R5.reuse ;  /* 0x000000011717c824 */ /* 0x100fe200078e0a05 */
[----:B------:R-:W-:Y:S01]  /*1ab0*/  ISETP.GE.AND P4, PT, R32, RZ, PT ;  /* 0x000000ff2000720c */ /* 0x000fe20003f86270 */
[C---:B------:R-:W-:Y:S01]  /*1ac0*/  IMAD R27, R5.reuse, R9, R28 ;  /* 0x00000009051b7224 */ /* 0x040fe200078e021c */
[----:B------:R-:W-:Y:S01]  /*1ad0*/  IABS R29, R31 ;  /* 0x0000001f001d7213 */ /* 0x000fe20000000000 */
[--C-:B------:R-:W-:Y:S01]  /*1ae0*/  @!P6 IMAD.IADD R26, R26, 0x1, -R5.reuse ;  /* 0x000000011a1ae824 */ /* 0x100fe200078e0a05 */
[----:B------:R-:W-:Y:S01]  /*1af0*/  IABS R84, R2 ;  /* 0x0000000200547213 */ /* 0x000fe20000000000 */
[----:B------:R-:W-:Y:S01]  /*1b00*/  @!P2 IMAD.IADD R24, R24, 0x1, -R5 ;  /* 0x000000011818a824 */ /* 0x000fe200078e0a05 */
[----:B------:R-:W-:Y:S01]  /*1b10*/  IABS R82, R75 ;  /* 0x0000004b00527213 */ /* 0x000fe20000000000 */
[----:B------:R-:W-:Y:S01]  /*1b20*/  IMAD.MOV.U32 R28, RZ, RZ, R29 ;  /* 0x000000ffff1c7224 */ /* 0x000fe200078e001d */
[C---:B------:R-:W-:Y:S01]  /*1b30*/  ISETP.GT.U32.AND P6, PT, R5.reuse, R26, PT ;  /* 0x0000001a0500720c */ /* 0x040fe20003fc4070 */
[----:B------:R-:W-:Y:S01]  /*1b40*/  @!P3 IMAD.MOV R23, RZ, RZ, -R23 ;  /* 0x000000ffff17b224 */ /* 0x000fe200078e0a17 */
[----:B------:R-:W-:Y:S01]  /*1b50*/  ISETP.GT.U32.AND P3, PT, R5, R27, PT ;  /* 0x0000001b0500720c */ /* 0x000fe20003f64070 */
[----:B------:R-:W-:Y:S01]  /*1b60*/  IMAD.HI.U32 R9, R3, R28, RZ ;  /* 0x0000001c03097227 */ /* 0x000fe200078e00ff */
[----:B------:R-:W-:-:S02]  /*1b70*/  ISETP.GT.U32.AND P2, PT, R5, R24, PT ;  /* 0x000000180500720c */ /* 0x000fc40003f44070 */
[----:B------:R-:W-:Y:S01]  /*1b80*/  IABS R86, R77 ;  /* 0x0000004d00567213 */ /* 0x000fe20000000000 */
[----:B------:R-:W-:Y:S01]  /*1b90*/  IMAD.MOV R29, RZ, RZ, -R9 ;  /* 0x000000ffff1d7224 */ /* 0x000fe200078e0a09 */
[----:B------:R-:W-:Y:S01]  /*1ba0*/  SHF.R.S32.HI R22, RZ, 0x7, R22 ;  /* 0x00000007ff167819 */ /* 0x000fe20000011416 */
[----:B------:R-:W-:-:S04]  /*1bb0*/  IMAD.HI.U32 R9, R3, R30, RZ ;  /* 0x0000001e03097227 */ /* 0x000fc800078e00ff */
[----:B------:R-:W-:Y:S02]  /*1bc0*/  @!P1 IMAD.IADD R25, R25, 0x1, -R5 ;  /* 0x0000000119199824 */ /* 0x000fe400078e0a05 */
[C---:B------:R-:W-:Y:S02]  /*1bd0*/  IMAD R28, R5.reuse, R29, R28 ;  /* 0x0000001d051c7224 */ /* 0x040fe400078e021c */
[----:B------:R-:W-:Y:S01]  /*1be0*/  IMAD.MOV R9, RZ, RZ, -R9 ;  /* 0x000000ffff097224 */ /* 0x000fe200078e0a09 */
[C---:B------:R-:W-:Y:S01]  /*1bf0*/  ISETP.GT.U32.AND P1, PT, R5.reuse, R25, PT ;  /* 0x000000190500720c */ /* 0x040fe20003f24070 */
[--C-:B------:R-:W-:Y:S01]  /*1c00*/  @!P6 IMAD.IADD R26, R26, 0x1, -R5.reuse ;  /* 0x000000011a1ae824 */ /* 0x100fe200078e0a05 */
[----:B------:R-:W-:Y:S01]  /*1c10*/  ISETP.GT.U32.AND P6, PT, R5, R28, PT ;  /* 0x0000001c0500720c */ /* 0x000fe20003fc4070 */
[--C-:B------:R-:W-:Y:S02]  /*1c20*/  @!P3 IMAD.IADD R27, R27, 0x1, -R5.reuse ;  /* 0x000000011b1bb824 */ /* 0x100fe400078e0a05 */
[--C-:B------:R-:W-:Y:S01]  /*1c30*/  @!P2 IMAD.IADD R24, R24, 0x1, -R5.reuse ;  /* 0x000000011818a824 */ /* 0x100fe200078e0a05 */
[----:B------:R-:W-:Y:S01]  /*1c40*/  ISETP.GE.AND P2, PT, R33, RZ, PT ;  /* 0x000000ff2100720c */ /* 0x000fe20003f46270 */
[C---:B------:R-:W-:Y:S01]  /*1c50*/  IMAD R29, R5.reuse, R9, R30 ;  /* 0x00000009051d7224 */ /* 0x040fe200078e021e */
[----:B------:R-:W-:Y:S01]  /*1c60*/  LOP3.LUT R33, R2, 0x52, RZ, 0xfc, !PT ;  /* 0x0000005202217812 */ /* 0x000fe200078efcff */
[----:B------:R-:W-:Y:S01]  /*1c70*/  @!P4 IMAD.MOV R26, RZ, RZ, -R26 ;  /* 0x000000ffff1ac224 */ /* 0x000fe200078e0a1a */
[----:B------:R-:W-:Y:S01]  /*1c80*/  ISETP.GT.U32.AND P3, PT, R5, R27, PT ;  /* 0x0000001b0500720c */ /* 0x000fe20003f64070 */
[----:B------:R-:W-:Y:S01]  /*1c90*/  @!P0 IMAD.MOV R24, RZ, RZ, -R24 ;  /* 0x000000ffff188224 */ /* 0x000fe200078e0a18 */
[----:B------:R-:W-:Y:S01]  /*1ca0*/  IABS R32, R33 ;  /* 0x0000002100207213 */ /* 0x000fe20000000000 */
[--C-:B------:R-:W-:Y:S01]  /*1cb0*/  @!P1 IMAD.IADD R25, R25, 0x1, -R5.reuse ;  /* 0x0000000119199824 */ /* 0x100fe200078e0a05 */
[----:B------:R-:W-:Y:S01]  /*1cc0*/  ISETP.GT.U32.AND P4, PT, R5, R29, PT ;  /* 0x0000001d0500720c */ /* 0x000fe20003f84070 */
[----:B------:R-:W-:Y:S01]  /*1cd0*/  @!P6 IMAD.IADD R28, R28, 0x1, -R5 ;  /* 0x000000011c1ce824 */ /* 0x000fe200078e0a05 */
[----:B------:R-:W-:Y:S01]  /*1ce0*/  LOP3.LUT R30, R2, 0x50, RZ, 0xfc, !PT ;  /* 0x00000050021e7812 */ /* 0x000fe200078efcff */
[----:B------:R-:W-:Y:S01]  /*1cf0*/  IMAD.HI.U32 R9, R3, R32, RZ ;  /* 0x0000002003097227 */ /* 0x000fe200078e00ff */
[----:B------:R-:W-:-:S02]  /*1d00*/  ISETP.GE.AND P1, PT, R31, RZ, PT ;  /* 0x000000ff1f00720c */ /* 0x000fc40003f26270 */
[----:B------:R-:W-:Y:S01]  /*1d10*/  IABS R31, R30 ;  /* 0x0000001e001f7213 */ /* 0x000fe20000000000 */
[----:B------:R-:W-:Y:S01]  /*1d20*/  IMAD.MOV R9, RZ, RZ, -R9 ;  /* 0x000000ffff097224 */ /* 0x000fe200078e0a09 */
[----:B------:R-:W-:Y:S01]  /*1d30*/  ISETP.GT.U32.AND P6, PT, R5, R28, PT ;  /* 0x0000001c0500720c */ /* 0x000fe20003fc4070 */
[----:B------:R-:W-:Y:S01]  /*1d40*/  @!P3 IMAD.IADD R27, R27, 0x1, -R5 ;  /* 0x000000011b1bb824 */ /* 0x000fe200078e0a05 */
[----:B------:R-:W-:Y:S01]  /*1d50*/  ISETP.GE.AND P3, PT, R30, RZ, PT ;  /* 0x000000ff1e00720c */ /* 0x000fe20003f66270 */
[----:B------:R-:W-:Y:S01]  /*1d60*/  @!P5 IMAD.MOV R25, RZ, RZ, -R25 ;  /* 0x000000ffff19d224 */ /* 0x000fe200078e0a19 */
[----:B------:R-:W-:Y:S01]  /*1d70*/  ISETP.GE.AND P5, PT, R33, RZ, PT ;  /* 0x000000ff2100720c */ /* 0x000fe20003fa6270 */
[----:B------:R-:W-:Y:S01]  /*1d80*/  IMAD R30, R5, R9, R32 ;  /* 0x00000009051e7224 */ /* 0x000fe200078e0220 */
[----:B------:R-:W-:Y:S01]  /*1d90*/  LOP3.LUT R33, R2, 0x4e, RZ, 0xfc, !PT ;  /* 0x0000004e02217812 */ /* 0x000fe200078efcff */
[----:B------:R-:W-:Y:S01]  /*1da0*/  @!P4 IMAD.IADD R29, R29, 0x1, -R5 ;  /* 0x000000011d1dc824 */ /* 0x000fe200078e0a05 */
[----:B------:R-:W-:Y:S01]  /*1db0*/  ISETP.GE.AND P0, PT, R34, RZ, PT ;  /* 0x000000ff2200720c */ /* 0x000fe20003f06270 */
[----:B------:R-:W-:Y:S01]  /*1dc0*/  IMAD.MOV.U32 R32, RZ, RZ, R31 ;  /* 0x000000ffff207224 */ /* 0x000fe200078e001f */
[----:B------:R-:W-:Y:S01]  /*1dd0*/  IABS R34, R33 ;  /* 0x0000002100227213 */ /* 0x000fe20000000000 */
[----:B------:R-:W-:Y:S01]  /*1de0*/  @!P2 IMAD.MOV R27, RZ, RZ, -R27 ;  /* 0x000000ffff1ba224 */ /* 0x000fe200078e0a1b */
[----:B------:R-:W-:Y:S01]  /*1df0*/  ISETP.GT.U32.AND P4, PT, R5, R29, PT ;  /* 0x0000001d0500720c */ /* 0x000fe20003f84070 */
[----:B------:R-:W-:Y:S01]  /*1e00*/  IMAD.HI.U32 R9, R3, R32, RZ ;  /* 0x0000002003097227 */ /* 0x000fe200078e00ff */
[----:B------:R-:W-:-:S03]  /*1e10*/  ISETP.GE.AND P2, PT, R33, RZ, PT ;  /* 0x000000ff2100720c */ /* 0x000fc60003f46270 */
[----:B------:R-:W-:Y:S02]  /*1e20*/  IMAD.MOV R31, RZ, RZ, -R9 ;  /* 0x000000ffff1f7224 */ /* 0x000fe400078e0a09 */
[----:B------:R-:W-:-:S04]  /*1e30*/  IMAD.HI.U32 R9, R3, R34, RZ ;  /* 0x0000002203097227 */ /* 0x000fc800078e00ff */
[----:B------:R-:W-:Y:S01]  /*1e40*/  @!P6 IMAD.IADD R28, R28, 0x1, -R5 ;  /* 0x000000011c1ce824 */ /* 0x000fe200078e0a05 */
[C---:B------:R-:W-:Y:S01]  /*1e50*/  ISETP.GT.U32.AND P6, PT, R5.reuse, R30, PT ;  /* 0x0000001e0500720c */ /* 0x040fe20003fc4070 */
[----:B------:R-:W-:Y:S02]  /*1e60*/  IMAD R31, R5, R31, R32 ;  /* 0x0000001f051f7224 */ /* 0x000fe400078e0220 */
[----:B------:R-:W-:Y:S02]  /*1e70*/  IMAD.MOV R32, RZ, RZ, -R9 ;  /* 0x000000ffff207224 */ /* 0x000fe400078e0a09 */
[----:B------:R-:W-:Y:S01]  /*1e80*/  @!P4 IMAD.IADD R29, R29, 0x1, -R5 ;  /* 0x000000011d1dc824 */ /* 0x000fe200078e0a05 */
[C---:B------:R-:W-:Y:S01]  /*1e90*/  ISETP.GT.U32.AND P4, PT, R5.reuse, R31, PT ;  /* 0x0000001f0500720c */ /* 0x040fe20003f84070 */
[----:B------:R-:W-:Y:S02]  /*1ea0*/  IMAD R32, R5, R32, R34 ;  /* 0x0000002005207224 */ /* 0x000fe400078e0222 */
[----:B------:R-:W-:-:S02]  /*1eb0*/  @!P0 IMAD.MOV R29, RZ, RZ, -R29 ;  /* 0x000000ffff1d8224 */ /* 0x000fc400078e0a1d */
[----:B------:R-:W-:Y:S01]  /*1ec0*/  IMAD.HI.U32 R9, R3, R36, RZ ;  /* 0x0000002403097227 */ /* 0x000fe200078e00ff */
[----:B------:R-:W-:-:S03]  /*1ed0*/  ISETP.GT.U32.AND P0, PT, R5, R32, PT ;  /* 0x000000200500720c */ /* 0x000fc60003f04070 */
[----:B------:R-:W-:Y:S02]  /*1ee0*/  @!P6 IMAD.IADD R30, R30, 0x1, -R5 ;  /* 0x000000011e1ee824 */ /* 0x000fe400078e0a05 */
[----:B------:R-:W-:Y:S02]  /*1ef0*/  IMAD.MOV R9, RZ, RZ, -R9 ;  /* 0x000000ffff097224 */ /* 0x000fe400078e0a09 */
[----:B------:R-:W-:Y:S01]  /*1f00*/  @!P1 IMAD.MOV R28, RZ, RZ, -R28 ;  /* 0x000000ffff1c9224 */ /* 0x000fe200078e0a1c */
[C---:B------:R-:W-:Y:S01]  /*1f10*/  ISETP.GT.U32.AND P6, PT, R5.reuse, R30, PT ;  /* 0x0000001e0500720c */ /* 0x040fe20003fc4070 */
[----:B------:R-:W-:Y:S01]  /*1f20*/  IMAD R33, R5, R9, R36 ;  /* 0x0000000905217224 */ /* 0x000fe200078e0224 */
[----:B------:R-:W-:Y:S01]  /*1f30*/  ISETP.GE.AND P1, PT, R35, RZ, PT ;  /* 0x000000ff2300720c */ /* 0x000fe20003f26270 */
[----:B------:R-:W-:Y:S01]  /*1f40*/  IMAD.HI.U32 R34, R3, R38, RZ ;  /* 0x0000002603227227 */ /* 0x000fe200078e00ff */
[----:B------:R-:W-:-:S03]  /*1f50*/  LOP3.LUT R35, R2, 0x4a, RZ, 0xfc, !PT ;  /* 0x0000004a02237812 */ /* 0x000fc600078efcff */
[--C-:B------:R-:W-:Y:S01]  /*1f60*/  @!P0 IMAD.IADD R32, R32, 0x1, -R5.reuse ;  /* 0x0000000120208824 */ /* 0x100fe200078e0a05 */
[----:B------:R-:W-:Y:S01]  /*1f70*/  IABS R36, R35 ;  /* 0x0000002300247213 */ /* 0x000fe20000000000 */
[----:B------:R-:W-:-:S03]  /*1f80*/  @!P4 IMAD.IADD R31, R31, 0x1, -R5 ;  /* 0x000000011f1fc824 */ /* 0x000fc600078e0a05 */
[C---:B------:R-:W-:Y:S01]  /*1f90*/  ISETP.GT.U32.AND P0, PT, R5.reuse, R32, PT ;  /* 0x000000200500720c */ /* 0x040fe20003f04070 */
[----:B------:R-:W-:Y:S01]  /*1fa0*/  @!P6 IMAD.IADD R30, R30, 0x1, -R5 ;  /* 0x000000011e1ee824 */ /* 0x000fe200078e0a05 */
[----:B------:R-:W-:Y:S01]  /*1fb0*/  ISETP.GT.U32.AND P6, PT, R5, R33, PT ;  /* 0x000000210500720c */ /* 0x000fe20003fc4070 */
[----:B------:R-:W-:Y:S01]  /*1fc0*/  IMAD.HI.U32 R9, R3, R36, RZ ;  /* 0x0000002403097227 */ /* 0x000fe200078e00ff */
[----:B------:R-:W-:-:S03]  /*1fd0*/  ISETP.GT.U32.AND P4, PT, R5, R31, PT ;  /* 0x0000001f0500720c */ /* 0x000fc60003f84070 */
[----:B------:R-:W-:Y:S01]  /*1fe0*/  @!P5 IMAD.MOV R30, RZ, RZ, -R30 ;  /* 0x000000ffff1ed224 */ /* 0x000fe200078e0a1e */
[----:B------:R-:W-:Y:S01]  /*1ff0*/  ISETP.GE.AND P5, PT, R35, RZ, PT ;  /* 0x000000ff2300720c */ /* 0x000fe20003fa6270 */
[----:B------:R-:W-:Y:S02]  /*2000*/  IMAD.MOV R35, RZ, RZ, -R34 ;  /* 0x000000ffff237224 */ /* 0x000fe400078e0a22 */
[----:B------:R-:W-:Y:S02]  /*2010*/  IMAD.MOV R9, RZ, RZ, -R9 ;  /* 0x000000ffff097224 */ /* 0x000fe400078e0a09 */
[----:B------:R-:W-:Y:S02]  /*2020*/  IMAD R35, R5, R35, R38 ;  /* 0x0000002305237224 */ /* 0x000fe400078e0226 */
[--C-:B------:R-:W-:Y:S02]  /*2030*/  @!P0 IMAD.IADD R32, R32, 0x1, -R5.reuse ;  /* 0x0000000120208824 */ /* 0x100fe400078e0a05 */
[----:B------:R-:W-:-:S02]  /*2040*/  @!P6 IMAD.IADD R33, R33, 0x1, -R5 ;  /* 0x000000012121e824 */ /* 0x000fc400078e0a05 */
[----:B------:R-:W-:Y:S01]  /*2050*/  @!P2 IMAD.MOV R32, RZ, RZ, -R32 ;  /* 0x000000ffff20a224 */ /* 0x000fe200078e0a20 */
[C---:B------:R-:W-:Y:S01]  /*2060*/  ISETP.GT.U32.AND P2, PT, R5.reuse, R35, PT ;  /* 0x000000230500720c */ /* 0x040fe20003f44070 */
[C---:B------:R-:W-:Y:S01]  /*2070*/  IMAD R34, R5.reuse, R9, R36 ;  /* 0x0000000905227224 */ /* 0x040fe200078e0224 */
[----:B------:R-:W-:Y:S01]  /*2080*/  ISETP.GT.U32.AND P6, PT, R5, R33, PT ;  /* 0x000000210500720c */ /* 0x000fe20003fc4070 */
[----:B------:R-:W-:-:S03]  /*2090*/  IMAD.HI.U32 R9, R3, R40, RZ ;  /* 0x0000002803097227 */ /* 0x000fc600078e00ff */
[----:B------:R-:W-:Y:S01]  /*20a0*/  ISETP.GT.U32.AND P0, PT, R5, R34, PT ;  /* 0x000000220500720c */ /* 0x000fe20003f04070 */
[----:B------:R-:W-:Y:S02]  /*20b0*/  IMAD.MOV R9, RZ, RZ, -R9 ;  /* 0x000000ffff097224 */ /* 0x000fe400078e0a09 */
[--C-:B------:R-:W-:Y:S01]  /*20c0*/  @!P4 IMAD.IADD R31, R31, 0x1, -R5.reuse ;  /* 0x000000011f1fc824 */ /* 0x100fe200078e0a05 */
[----:B------:R-:W-:Y:S01]  /*20d0*/  ISETP.GE.AND P4, PT, R37, RZ, PT ;  /* 0x000000ff2500720c */ /* 0x000fe20003f86270 */
[----:B------:R-:W-:Y:S01]  /*20e0*/  IMAD R36, R5, R9, R40 ;  /* 0x0000000905247224 */ /* 0x000fe200078e0228 */
[----:B------:R-:W-:Y:S01]  /*20f0*/  LOP3.LUT R9, R2, 0x44, RZ, 0xfc, !PT ;  /* 0x0000004402097812 */ /* 0x000fe200078efcff */
[--C-:B------:R-:W-:Y:S01]  /*2100*/  @!P2 IMAD.IADD R35, R35, 0x1, -R5.reuse ;  /* 0x000000012323a824 */ /* 0x100fe200078e0a05 */
[----:B------:R-:W-:Y:S01]  /*2110*/  IABS R40, R43 ;  /* 0x0000002b00287213 */ /* 0x000fe20000000000 */
[----:B------:R-:W-:Y:S01]  /*2120*/  @!P6 IMAD.IADD R33, R33, 0x1, -R5 ;  /* 0x000000012121e824 */ /* 0x000fe200078e0a05 */
[----:B------:R-:W-:Y:S01]  /*2130*/  IABS R38, R9 ;  /* 0x0000000900267213 */ /* 0x000fe20000000000 */
[----:B------:R-:W-:Y:S01]  /*2140*/  @!P3 IMAD.MOV R31, RZ, RZ, -R31 ;  /* 0x000000ffff1fb224 */ /* 0x000fe200078e0a1f */
[----:B------:R-:W-:Y:S01]  /*2150*/  ISETP.GE.AND P6, PT, R9, RZ, PT ;  /* 0x000000ff0900720c */ /* 0x000fe20003fc6270 */
[----:B------:R-:W-:Y:S01]  /*2160*/  IMAD.HI.U32 R37, R3, R40, RZ ;  /* 0x0000002803257227 */ /* 0x000fe200078e00ff */
[----:B------:R-:W-:-:S02]  /*2170*/  ISETP.GT.U32.AND P2, PT, R5, R35, PT ;  /* 0x000000230500720c */ /* 0x000fc40003f44070 */
[----:B------:R-:W-:Y:S01]  /*2180*/  ISETP.GE.AND P3, PT, R39, RZ, PT ;  /* 0x000000ff2700720c */ /* 0x000fe20003f66270 */
[----:B------:R-:W-:-:S04]  /*2190*/  IMAD.HI.U32 R9, R3, R38, RZ ;  /* 0x0000002603097227 */ /* 0x000fc800078e00ff */
[----:B------:R-:W-:Y:S02]  /*21a0*/  IMAD.MOV R9, RZ, RZ, -R9 ;  /* 0x000000ffff097224 */ /* 0x000fe400078e0a09 */
[----:B------:R-:W-:Y:S01]  /*21b0*/  @!P1 IMAD.MOV R33, RZ, RZ, -R33 ;  /* 0x000000ffff219224 */ /* 0x000fe200078e0a21 */
[C---:B------:R-:W-:Y:S01]  /*21c0*/  ISETP.GT.U32.AND P1, PT, R5.reuse, R36, PT ;  /* 0x000000240500720c */ /* 0x040fe20003f24070 */
[----:B------:R-:W-:Y:S02]  /*21d0*/  IMAD.MOV R39, RZ, RZ, -R37 ;  /* 0x000000ffff277224 */ /* 0x000fe400078e0a25 */
[----:B------:R-:W-:Y:S02]  /*21e0*/  IMAD R37, R5, R9, R38 ;  /* 0x0000000905257224 */ /* 0x000fe400078e0226 */
[----:B------:R-:W-:Y:S02]  /*21f0*/  @!P2 IMAD.IADD R35, R35, 0x1, -R5 ;  /* 0x000000012323a824 */ /* 0x000fe400078e0a05 */
[C---:B------:R-:W-:Y:S01]  /*2200*/  IMAD R38, R5.reuse, R39, R40 ;  /* 0x0000002705267224 */ /* 0x040fe200078e0228 */
[----:B------:R-:W-:Y:S01]  /*2210*/  ISETP.GT.U32.AND P2, PT, R5, R37, PT ;  /* 0x000000250500720c */ /* 0x000fe20003f44070 */
[----:B------:R-:W-:-:S02]  /*2220*/  IMAD.MOV.U32 R40, RZ, RZ, R41 ;  /* 0x000000ffff287224 */ /* 0x000fc400078e0029 */
[----:B------:R-:W-:-:S04]  /*2230*/  IMAD.HI.U32 R9, R3, R42, RZ ;  /* 0x0000002a03097227 */ /* 0x000fc800078e00ff */
[----:B------:R-:W-:Y:S02]  /*2240*/  @!P1 IMAD.IADD R36, R36, 0x1, -R5 ;  /* 0x0000000124249824 */ /* 0x000fe400078e0a05 */
[----:B------:R-:W-:-:S03]  /*2250*/  IMAD.HI.U32 R39, R3, R40, RZ ;  /* 0x0000002803277227 */ /* 0x000fc600078e00ff */
[----:B------:R-:W-:Y:S01]  /*2260*/  ISETP.GT.U32.AND P1, PT, R5, R36, PT ;  /* 0x000000240500720c */ /* 0x000fe20003f24070 */
[--C-:B------:R-:W-:Y:S02]  /*2270*/  @!P2 IMAD.IADD R37, R37, 0x1, -R5.reuse ;  /* 0x000000012525a824 */ /* 0x100fe400078e0a05 */
[----:B------:R-:W-:Y:S02]  /*2280*/  @!P0 IMAD.IADD R34, R34, 0x1, -R5 ;  /* 0x0000000122228824 */ /* 0x000fe400078e0a05 */
[----:B------:R-:W-:Y:S01]  /*2290*/  IMAD.MOV R9, RZ, RZ, -R9 ;  /* 0x000000ffff097224 */ /* 0x000fe200078e0a09 */
[C---:B------:R-:W-:Y:S01]  /*22a0*/  ISETP.GT.U32.AND P2, PT, R5.reuse, R37, PT ;  /* 0x000000250500720c */ /* 0x040fe20003f44070 */
[----:B------:R-:W-:Y:S01]  /*22b0*/  IMAD.MOV R41, RZ, RZ, -R39 ;  /* 0x000000ffff297224 */ /* 0x000fe200078e0a27 */
[C---:B------:R-:W-:Y:S01]  /*22c0*/  ISETP.GT.U32.AND P0, PT, R5.reuse, R34, PT ;  /* 0x000000220500720c */ /* 0x040fe20003f04070 */
[C---:B------:R-:W-:Y:S01]  /*22d0*/  IMAD R39, R5.reuse, R9, R42 ;  /* 0x0000000905277224 */ /* 0x040fe200078e022a */
[----:B------:R-:W-:Y:S01]  /*22e0*/  IABS R42, R46 ;  /* 0x0000002e002a7213 */ /* 0x000fe20000000000 */
[----:B------:R-:W-:-:S02]  /*22f0*/  IMAD R40, R5, R41, R40 ;  /* 0x0000002905287224 */ /* 0x000fc400078e0228 */
[----:B------:R-:W-:Y:S01]  /*2300*/  @!P1 IMAD.IADD R36, R36, 0x1, -R5 ;  /* 0x0000000124249824 */ /* 0x000fe200078e0a05 */
[----:B------:R-:W-:Y:S01]  /*2310*/  ISETP.GT.U32.AND P1, PT, R5, R39, PT ;  /* 0x000000270500720c */ /* 0x000fe20003f24070 */
[----:B------:R-:W-:Y:S01]  /*2320*/  @!P4 IMAD.MOV R35, RZ, RZ, -R35 ;  /* 0x000000ffff23c224 */ /* 0x000fe200078e0a23 */
[----:B------:R-:W-:Y:S01]  /*2330*/  ISETP.GE.AND P4, PT, R44, RZ, PT ;  /* 0x000000ff2c00720c */ /* 0x000fe20003f86270 */
[----:B------:R-:W-:Y:S01]  /*2340*/  IMAD.HI.U32 R9, R3, R42, RZ ;  /* 0x0000002a03097227 */ /* 0x000fe200078e00ff */
[----:B------:R-:W-:-:S03]  /*2350*/  IABS R44, R47 ;  /* 0x0000002f002c7213 */ /* 0x000fc60000000000 */
[--C-:B------:R-:W-:Y:S01]  /*2360*/  @!P2 IMAD.IADD R37, R37, 0x1, -R5.reuse ;  /* 0x000000012525a824 */ /* 0x100fe200078e0a05 */
[----:B------:R-:W-:Y:S01]  /*2370*/  ISETP.GT.U32.AND P2, PT, R5, R40, PT ;  /* 0x000000280500720c */ /* 0x000fe20003f44070 */
[----:B------:R-:W-:Y:S01]  /*2380*/  @!P0 IMAD.IADD R34, R34, 0x1, -R5 ;  /* 0x0000000122228824 */ /* 0x000fe200078e0a05 */
[----:B------:R-:W-:Y:S01]  /*2390*/  ISETP.GE.AND P0, PT, R43, RZ, PT ;  /* 0x000000ff2b00720c */ /* 0x000fe20003f06270 */
[----:B------:R-:W-:-:S04]  /*23a0*/  IMAD.HI.U32 R41, R3, R44, RZ ;  /* 0x0000002c03297227 */ /* 0x000fc800078e00ff */
[----:B------:R-:W-:Y:S01]  /*23b0*/  @!P5 IMAD.MOV R34, RZ, RZ, -R34 ;  /* 0x000000ffff22d224 */ /* 0x000fe200078e0a22 */
[----:B------:R-:W-:Y:S01]  /*23c0*/  ISETP.GT.U32.AND P5, PT, R5, R38, PT ;  /* 0x000000260500720c */ /* 0x000fe20003fa4070 */
[----:B------:R-:W-:Y:S02]  /*23d0*/  @!P1 IMAD.IADD R39, R39, 0x1, -R5 ;  /* 0x0000000127279824 */ /* 0x000fe400078e0a05 */
[----:B------:R-:W-:Y:S02]  /*23e0*/  IMAD.MOV R9, RZ, RZ, -R9 ;  /* 0x000000ffff097224 */ /* 0x000fe400078e0a09 */
[----:B------:R-:W-:Y:S01]  /*23f0*/  @!P2 IMAD.IADD R40, R40, 0x1, -R5 ;  /* 0x000000012828a824 */ /* 0x000fe200078e0a05 */
[----:B------:R-:W-:Y:S01]  /*2400*/  ISETP.GT.U32.AND P1, PT, R5, R39, PT ;  /* 0x000000270500720c */ /* 0x000fe20003f24070 */
[----:B------:R-:W-:Y:S01]  /*2410*/  @!P3 IMAD.MOV R36, RZ, RZ, -R36 ;  /* 0x000000ffff24b224 */ /* 0x000fe200078e0a24 */
[----:B------:R-:W-:Y:S01]  /*2420*/  ISETP.GE.AND P3, PT, R45, RZ, PT ;  /* 0x000000ff2d00720c */ /* 0x000fe20003f66270 */
[----:B------:R-:W-:Y:S01]  /*2430*/  IMAD.MOV R43, RZ, RZ, -R41 ;  /* 0x000000ffff2b7224 */ /* 0x000fe200078e0a29 */
[C---:B------:R-:W-:Y:S01]  /*2440*/  ISETP.GT.U32.AND P2, PT, R5.reuse, R40, PT ;  /* 0x000000280500720c */ /* 0x040fe20003f44070 */
[----:B------:R-:W-:Y:S01]  /*2450*/  IMAD R41, R5, R9, R42 ;  /* 0x0000000905297224 */ /* 0x000fe200078e022a */
[----:B------:R-:W-:Y:S01]  /*2460*/  LOP3.LUT R9, R2, 0x38, RZ, 0xfc, !PT ;  /* 0x0000003802097812 */ /* 0x000fe200078efcff */
[----:B------:R-:W-:-:S02]  /*2470*/  @!P5 IMAD.IADD R38, R38, 0x1, -R5 ;  /* 0x000000012626d824 */ /* 0x000fc400078e0a05 */
[C---:B------:R-:W-:Y:S01]  /*2480*/  IMAD R42, R5.reuse, R43, R44 ;  /* 0x0000002b052a7224 */ /* 0x040fe200078e022c */
[----:B------:R-:W-:Y:S01]  /*2490*/  LOP3.LUT R43, R2, 0x36, RZ, 0xfc, !PT ;  /* 0x00000036022b7812 */ /* 0x000fe200078efcff */
[----:B------:R-:W-:Y:S01]  /*24a0*/  @!P6 IMAD.MOV R37, RZ, RZ, -R37 ;  /* 0x000000ffff25e224 */ /* 0x000fe200078e0a25 */
[----:B------:R-:W-:Y:S01]  /*24b0*/  ISETP.GT.U32.AND P5, PT, R5, R38, PT ;  /* 0x000000260500720c */ /* 0x000fe20003fa4070 */
[--C-:B------:R-:W-:Y:S01]  /*24c0*/  @!P1 IMAD.IADD R39, R39, 0x1, -R5.reuse ;  /* 0x0000000127279824 */ /* 0x100fe200078e0a05 */
[C---:B------:R-:W-:Y:S02]  /*24d0*/  ISETP.GT.U32.AND P1, PT, R5.reuse, R41, PT ;  /* 0x000000290500720c */ /* 0x040fe40003f24070 */
[----:B------:R-:W-:Y:S01]  /*24e0*/  ISETP.GE.AND P6, PT, R46, RZ, PT ;  /* 0x000000ff2e00720c */ /* 0x000fe20003fc6270 */
[----:B------:R-:W-:Y:S01]  /*24f0*/  @!P2 IMAD.IADD R40, R40, 0x1, -R5 ;  /* 0x000000012828a824 */ /* 0x000fe200078e0a05 */
[----:B------:R-:W-:Y:S01]  /*2500*/  IABS R46, R9 ;  /* 0x00000009002e7213 */ /* 0x000fe20000000000 */
[----:B------:R-:W-:Y:S01]  /*2510*/  @!P4 IMAD.MOV R39, RZ, RZ, -R39 ;  /* 0x000000ffff27c224 */ /* 0x000fe200078e0a27 */
[----:B------:R-:W-:Y:S01]  /*2520*/  IABS R48, R43 ;  /* 0x0000002b00307213 */ /* 0x000fe20000000000 */
[----:B------:R-:W-:Y:S01]  /*2530*/  @!P3 IMAD.MOV R40, RZ, RZ, -R40 ;  /* 0x000000ffff28b224 */ /* 0x000fe200078e0a28 */
[----:B------:R-:W-:-:S02]  /*2540*/  ISETP.GT.U32.AND P3, PT, R5, R42, PT ;  /* 0x0000002a0500720c */ /* 0x000fc40003f64070 */
[----:B------:R-:W-:Y:S01]  /*2550*/  LOP3.LUT R44, R2, 0x34, RZ, 0xfc, !PT ;  /* 0x00000034022c7812 */ /* 0x000fe200078efcff */
[--C-:B------:R-:W-:Y:S01]  /*2560*/  @!P5 IMAD.IADD R38, R38, 0x1, -R5.reuse ;  /* 0x000000012626d824 */ /* 0x100fe200078e0a05 */
[----:B------:R-:W-:Y:S01]  /*2570*/  ISETP.GE.AND P4, PT, R43, RZ, PT ;  /* 0x000000ff2b00720c */ /* 0x000fe20003f86270 */
[----:B------:R-:W-:Y:S01]  /*2580*/  @!P1 IMAD.IADD R41, R41, 0x1, -R5 ;  /* 0x0000000129299824 */ /* 0x000fe200078e0a05 */
[----:B------:R-:W-:Y:S01]  /*2590*/  ISETP.GE.AND P2, PT, R44, RZ, PT ;  /* 0x000000ff2c00720c */ /* 0x000fe20003f46270 */
[----:B------:R-:W-:Y:S01]  /*25a0*/  @!P0 IMAD.MOV R38, RZ, RZ, -R38 ;  /* 0x000000ffff268224 */ /* 0x000fe200078e0a26 */
[----:B------:R-:W-:Y:S01]  /*25b0*/  ISETP.GE.AND P0, PT, R9, RZ, PT ;  /* 0x000000ff0900720c */ /* 0x000fe20003f06270 */
[----:B------:R-:W-:Y:S01]  /*25c0*/  IMAD.HI.U32 R9, R3, R46, RZ ;  /* 0x0000002e03097227 */ /* 0x000fe200078e00ff */
[----:B------:R-:W-:Y:S02]  /*25d0*/  ISETP.GT.U32.AND P1, PT, R5, R41, PT ;  /* 0x000000290500720c */ /* 0x000fe40003f24070 */
[----:B------:R-:W-:Y:S01]  /*25e0*/  IABS R50, R44 ;  /* 0x0000002c00327213 */ /* 0x000fe20000000000 */
[----:B------:R-:W-:Y:S01]  /*25f0*/  IMAD.HI.U32 R43, R3, R48, RZ ;  /* 0x00000030032b7227 */ /* 0x000fe200078e00ff */
[----:B------:R-:W-:-:S02]  /*2600*/  ISETP.GE.AND P5, PT, R47, RZ, PT ;  /* 0x000000ff2f00720c */ /* 0x000fc40003fa6270 */
[----:B------:R-:W-:Y:S01]  /*2610*/  LOP3.LUT R47, R2, 0x32, RZ, 0xfc, !PT ;  /* 0x00000032022f7812 */ /* 0x000fe200078efcff */
[----:B------:R-:W-:Y:S02]  /*2620*/  @!P3 IMAD.IADD R42, R42, 0x1, -R5 ;  /* 0x000000012a2ab824 */ /* 0x000fe400078e0a05 */
[----:B------:R-:W-:Y:S02]  /*2630*/  IMAD.MOV R44, RZ, RZ, -R9 ;  /* 0x000000ffff2c7224 */ /* 0x000fe400078e0a09 */
[----:B------:R-:W-:Y:S01]  /*2640*/  IMAD.MOV R45, RZ, RZ, -R43 ;  /* 0x000000ffff2d7224 */ /* 0x000fe200078e0a2b */
[C---:B------:R-:W-:Y:S01]  /*2650*/  ISETP.GT.U32.AND P3, PT, R5.reuse, R42, PT ;  /* 0x0000002a0500720c */ /* 0x040fe20003f64070 */
[----:B------:R-:W-:Y:S01]  /*2660*/  IMAD R43, R5, R44, R46 ;  /* 0x0000002c052b7224 */ /* 0x000fe200078e022e */
[----:B------:R-:W-:Y:S01]  /*2670*/  IABS R46, R47 ;  /* 0x0000002f002e7213 */ /* 0x000fe20000000000 */
[----:B------:R-:W-:Y:S02]  /*2680*/  @!P1 IMAD.IADD R41, R41, 0x1, -R5 ;  /* 0x0000000129299824 */ /* 0x000fe400078e0a05 */
[----:B------:R-:W-:Y:S01]  /*2690*/  IMAD.HI.U32 R9, R3, R50, RZ ;  /* 0x0000003203097227 */ /* 0x000fe200078e00ff */
[----:B------:R-:W-:-:S03]  /*26a0*/  ISETP.GT.U32.AND P1, PT, R5, R43, PT ;  /* 0x0000002b0500720c */ /* 0x000fc60003f24070 */
[C---:B------:R-:W-:Y:S02]  /*26b0*/  IMAD R44, R5.reuse, R45, R48 ;  /* 0x0000002d052c7224 */ /* 0x040fe400078e0230 */
[----:B------:R-:W-:Y:S02]  /*26c0*/  IMAD.MOV R9, RZ, RZ, -R9 ;  /* 0x000000ffff097224 */ /* 0x000fe400078e0a09 */
[----:B------:R-:W-:Y:S02]  /*26d0*/  IMAD.MOV.U32 R48, RZ, RZ, R46 ;  /* 0x000000ffff307224 */ /* 0x000fe400078e002e */
[----:B------:R-:W-:Y:S01]  /*26e0*/  @!P3 IMAD.IADD R42, R42, 0x1, -R5 ;  /* 0x000000012a2ab824 */ /* 0x000fe200078e0a05 */
[C---:B------:R-:W-:Y:S01]  /*26f0*/  ISETP.GT.U32.AND P3, PT, R5.reuse, R44, PT ;  /* 0x0000002c0500720c */ /* 0x040fe20003f64070 */
[----:B------:R-:W-:Y:S02]  /*2700*/  IMAD R46, R5, R9, R50 ;  /* 0x00000009052e7224 */ /* 0x000fe400078e0232 */
[----:B------:R-:W-:-:S04]  /*2710*/  IMAD.HI.U32 R9, R3, R48, RZ ;  /* 0x0000003003097227 */ /* 0x000fc800078e00ff */
[----:B------:R-:W-:-:S04]  /*2720*/  IMAD.HI.U32 R45, R3, R52, RZ ;  /* 0x00000034032d7227 */ /* 0x000fc800078e00ff */
[----:B------:R-:W-:Y:S02]  /*2730*/  @!P1 IMAD.IADD R43, R43, 0x1, -R5 ;  /* 0x000000012b2b9824 */ /* 0x000fe400078e0a05 */
[----:B------:R-:W-:Y:S02]  /*2740*/  IMAD.MOV R9, RZ, RZ, -R9 ;  /* 0x000000ffff097224 */ /* 0x000fe400078e0a09 */
[----:B------:R-:W-:Y:S01]  /*2750*/  IMAD.MOV R45, RZ, RZ, -R45 ;  /* 0x000000ffff2d7224 */ /* 0x000fe200078e0a2d */
[C---:B------:R-:W-:Y:S01]  /*2760*/  ISETP.GT.U32.AND P1, PT, R5.reuse, R43, PT ;  /* 0x0000002b0500720c */ /* 0x040fe20003f24070 */
[C---:B------:R-:W-:Y:S02]  /*2770*/  IMAD R48, R5.reuse, R9, R48 ;  /* 0x0000000905307224 */ /* 0x040fe400078e0230 */
[C---:B------:R-:W-:Y:S02]  /*2780*/  IMAD R50, R5.reuse, R45, R52 ;  /* 0x0000002d05327224 */ /* 0x040fe400078e0234 */
[----:B------:R-:W-:Y:S01]  /*2790*/  @!P6 IMAD.MOV R41, RZ, RZ, -R41 ;  /* 0x000000ffff29e224 */ /* 0x000fe200078e0a29 */
[C---:B------:R-:W-:Y:S01]  /*27a0*/  ISETP.GT.U32.AND P6, PT, R5.reuse, R46, PT ;  /* 0x0000002e0500720c */ /* 0x040fe20003fc4070 */
[----:B------:R-:W-:Y:S01]  /*27b0*/  @!P5 IMAD.MOV R42, RZ, RZ, -R42 ;  /* 0x000000ffff2ad224 */ /* 0x000fe200078e0a2a */
[C---:B------:R-:W-:Y:S01]  /*27c0*/  ISETP.GT.U32.AND P5, PT, R5.reuse, R48, PT ;  /* 0x000000300500720c */ /* 0x040fe20003fa4070 */
[----:B------:R-:W-:Y:S01]  /*27d0*/  @!P3 IMAD.IADD R44, R44, 0x1, -R5 ;  /* 0x000000012c2cb824 */ /* 0x000fe200078e0a05 */
[----:B------:R-:W-:Y:S01]  /*27e0*/  ISETP.GT.U32.AND P3, PT, R5, R50, PT ;  /* 0x000000320500720c */ /* 0x000fe20003f64070 */
[----:B------:R-:W-:-:S04]  /*27f0*/  IMAD.HI.U32 R9, R3, R54, RZ ;  /* 0x0000003603097227 */ /* 0x000fc800078e00ff */
[----:B------:R-:W-:-:S04]  /*2800*/  IMAD.HI.U32 R45, R3, R56, RZ ;  /* 0x00000038032d7227 */ /* 0x000fc800078e00ff */
[----:B------:R-:W-:Y:S02]  /*2810*/  IMAD.MOV R9, RZ, RZ, -R9 ;  /* 0x000000ffff097224 */ /* 0x000fe400078e0a09 */
[----:B------:R-:W-:Y:S01]  /*2820*/  @!P1 IMAD.IADD R43, R43, 0x1, -R5 ;  /* 0x000000012b2b9824 */ /* 0x000fe200078e0a05 */
[----:B------:R-:W-:Y:S01]  /*2830*/  ISETP.GE.AND P1, PT, R47, RZ, PT ;  /* 0x000000ff2f00720c */ /* 0x000fe20003f26270 */
[----:B------:R-:W-:Y:S01]  /*2840*/  IMAD.MOV R45, RZ, RZ, -R45 ;  /* 0x000000ffff2d7224 */ /* 0x000fe200078e0a2d */
[----:B------:R-:W-:Y:S01]  /*2850*/  LOP3.LUT R47, R2, 0x2a, RZ, 0xfc, !PT ;  /* 0x0000002a022f7812 */ /* 0x000fe200078efcff */
[--C-:B------:R-:W-:Y:S01]  /*2860*/  @!P6 IMAD.IADD R46, R46, 0x1, -R5.reuse ;  /* 0x000000012e2ee824 */ /* 0x100fe200078e0a05 */
[C---:B------:R-:W-:Y:S01]  /*2870*/  ISETP.GT.U32.AND P6, PT, R5.reuse, R44, PT ;  /* 0x0000002c0500720c */ /* 0x040fe20003fc4070 */
[C---:B------:R-:W-:Y:S02]  /*2880*/  IMAD R52, R5.reuse, R9, R54 ;  /* 0x0000000905347224 */ /* 0x040fe400078e0236 */
[C---:B------:R-:W-:Y:S01]  /*2890*/  IMAD R54, R5.reuse, R45, R56 ;  /* 0x0000002d05367224 */ /* 0x040fe200078e0238 */
[----:B------:R-:W-:Y:S01]  /*28a0*/  IABS R56, R47 ;  /* 0x0000002f00387213 */ /* 0x000fe20000000000 */
[--C-:B------:R-:W-:Y:S01]  /*28b0*/  @!P5 IMAD.IADD R48, R48, 0x1, -R5.reuse ;  /* 0x000000013030d824 */ /* 0x100fe200078e0a05 */
[----:B------:R-:W-:Y:S01]  /*28c0*/  ISETP.GT.U32.AND P5, PT, R5, R46, PT ;  /* 0x0000002e0500720c */ /* 0x000fe20003fa4070 */
[----:B------:R-:W-:-:S02]  /*28d0*/  @!P3 IMAD.IADD R50, R50, 0x1, -R5 ;  /* 0x000000013232b824 */ /* 0x000fc400078e0a05 */
[----:B------:R-:W-:-:S03]  /*28e0*/  IMAD.HI.U32 R9, R3, R56, RZ ;  /* 0x0000003803097227 */ /* 0x000fc600078e00ff */
[C---:B------:R-:W-:Y:S01]  /*28f0*/  ISETP.GT.U32.AND P3, PT, R5.reuse, R50, PT ;  /* 0x000000320500720c */ /* 0x040fe20003f64070 */
[----:B------:R-:W-:Y:S02]  /*2900*/  IMAD.MOV R45, RZ, RZ, -R9 ;  /* 0x000000ffff2d7224 */ /* 0x000fe400078e0a09 */
[----:B------:R-:W-:Y:S01]  /*2910*/  @!P0 IMAD.MOV R43, RZ, RZ, -R43 ;  /* 0x000000ffff2b8224 */ /* 0x000fe200078e0a2b */
[C---:B------:R-:W-:Y:S01]  /*2920*/  ISETP.GT.U32.AND P0, PT, R5.reuse, R48, PT ;  /* 0x000000300500720c */ /* 0x040fe20003f04070 */
[--C-:B------:R-:W-:Y:S01]  /*2930*/  @!P6 IMAD.IADD R44, R44, 0x1, -R5.reuse ;  /* 0x000000012c2ce824 */ /* 0x100fe200078e0a05 */
[C---:B------:R-:W-:Y:S01]  /*2940*/  ISETP.GT.U32.AND P6, PT, R5.reuse, R52, PT ;  /* 0x000000340500720c */ /* 0x040fe20003fc4070 */
[----:B------:R-:W-:Y:S01]  /*2950*/  @!P5 IMAD.IADD R46, R46, 0x1, -R5 ;  /* 0x000000012e2ed824 */ /* 0x000fe200078e0a05 */
[C---:B------:R-:W-:Y:S01]  /*2960*/  ISETP.GT.U32.AND P5, PT, R5.reuse, R54, PT ;  /* 0x000000360500720c */ /* 0x040fe20003fa4070 */
[----:B------:R-:W-:Y:S02]  /*2970*/  IMAD R56, R5, R45, R56 ;  /* 0x0000002d05387224 */ /* 0x000fe400078e0238 */
[----:B------:R-:W-:-:S04]  /*2980*/  IMAD.HI.U32 R9, R3, R58, RZ ;  /* 0x0000003a03097227 */ /* 0x000fc800078e00ff */
[--C-:B------:R-:W-:Y:S01]  /*2990*/  @!P3 IMAD.IADD R50, R50, 0x1, -R5.reuse ;  /* 0x000000013232b824 */ /* 0x100fe200078e0a05 */
[----:B------:R-:W-:Y:S01]  /*29a0*/  ISETP.GT.U32.AND P3, PT, R5, R56, PT ;  /* 0x000000380500720c */ /* 0x000fe20003f64070 */
[--C-:B------:R-:W-:Y:S01]  /*29b0*/  @!P0 IMAD.IADD R48, R48, 0x1, -R5.reuse ;  /* 0x0000000130308824 */ /* 0x100fe200078e0a05 */
[----:B------:R-:W-:Y:S01]  /*29c0*/  ISETP.GE.AND P0, PT, R49, RZ, PT ;  /* 0x000000ff3100720c */ /* 0x000fe20003f06270 */
[--C-:B------:R-:W-:Y:S01]  /*29d0*/  @!P6 IMAD.IADD R52, R52, 0x1, -R5.reuse ;  /* 0x000000013434e824 */ /* 0x100fe200078e0a05 */
[----:B------:R-:W-:Y:S01]  /*29e0*/  ISETP.GE.AND P6, PT, R51, RZ, PT ;  /* 0x000000ff3300720c */ /* 0x000fe20003fc6270 */
[----:B------:R-:W-:Y:S01]  /*29f0*/  @!P5 IMAD.IADD R54, R54, 0x1, -R5 ;  /* 0x000000013636d824 */ /* 0x000fe200078e0a05 */
[----:B------:R-:W-:Y:S01]  /*2a00*/  ISETP.GE.AND P5, PT, R55, RZ, PT ;  /* 0x000000ff3700720c */ /* 0x000fe20003fa6270 */
[----:B------:R-:W-:Y:S01]  /*2a10*/  IMAD.MOV R9, RZ, RZ, -R9 ;  /* 0x000000ffff097224 */ /* 0x000fe200078e0a09 */
[----:B------:R-:W-:Y:S01]  /*2a20*/  LOP3.LUT R55, R2, 0x24, RZ, 0xfc, !PT ;  /* 0x0000002402377812 */ /* 0x000fe200078efcff */
[----:B------:R-:W-:-:S02]  /*2a30*/  IMAD.MOV.U32 R49, RZ, RZ, R44 ;  /* 0x000000ffff317224 */ /* 0x000fc400078e002c */
[C---:B------:R-:W-:Y:S01]  /*2a40*/  IMAD R58, R5.reuse, R9, R58 ;  /* 0x00000009053a7224 */ /* 0x040fe200078e023a */
[----:B------:R-:W-:Y:S01]  /*2a50*/  IABS R9, R55 ;  /* 0x0000003700097213 */ /* 0x000fe20000000000 */
[----:B------:R-:W-:Y:S01]  /*2a60*/  @!P3 IMAD.IADD R56, R56, 0x1, -R5 ;  /* 0x000000013838b824 */ /* 0x000fe200078e0a05 */
[----:B------:R-:W-:Y:S01]  /*2a70*/  ISETP.GT.U32.AND P3, PT, R5, R52, PT ;  /* 0x000000340500720c */ /* 0x000fe20003f64070 */
[----:B------:R-:W-:-:S04]  /*2a80*/  IMAD.HI.U32 R45, R3, R60, RZ ;  /* 0x0000003c032d7227 */ /* 0x000fc800078e00ff */
[----:B------:R-:W-:Y:S01]  /*2a90*/  @!P4 IMAD.MOV R49, RZ, RZ, -R49 ;  /* 0x000000ffff31c224 */ /* 0x000fe200078e0a31 */
[----:B------:R-:W-:Y:S01]  /*2aa0*/  ISETP.GT.U32.AND P4, PT, R5, R56, PT ;  /* 0x000000380500720c */ /* 0x000fe20003f84070 */
[----:B------:R-:W-:Y:S02]  /*2ab0*/  IMAD.MOV R45, RZ, RZ, -R45 ;  /* 0x000000ffff2d7224 */ /* 0x000fe400078e0a2d */
[----:B------:R-:W-:Y:S02]  /*2ac0*/  IMAD.MOV.U32 R51, RZ, RZ, R46 ;  /* 0x000000ffff337224 */ /* 0x000fe400078e002e */
[----:B------:R-:W-:Y:S02]  /*2ad0*/  IMAD.MOV.U32 R46, RZ, RZ, R9 ;  /* 0x000000ffff2e7224 */ /* 0x000fe400078e0009 */
[----:B------:R-:W-:Y:S01]  /*2ae0*/  @!P0 IMAD.MOV R50, RZ, RZ, -R50 ;  /* 0x000000ffff328224 */ /* 0x000fe200078e0a32 */
[----:B------:R-:W-:Y:S01]  /*2af0*/  ISETP.GE.AND P0, PT, R47, RZ, PT ;  /* 0x000000ff2f00720c */ /* 0x000fe20003f06270 */
[C---:B------:R-:W-:Y:S01]  /*2b00*/  IMAD R60, R5.reuse, R45, R60 ;  /* 0x0000002d053c7224 */ /* 0x040fe200078e023c */
[----:B------:R-:W-:Y:S01]  /*2b10*/  LOP3.LUT R47, R2, 0x1c, RZ, 0xfc, !PT ;  /* 0x0000001c022f7812 */ /* 0x000fe200078efcff */
[----:B------:R-:W-:Y:S01]  /*2b20*/  @!P1 IMAD.MOV R48, RZ, RZ, -R48 ;  /* 0x000000ffff309224 */ /* 0x000fe200078e0a30 */
[----:B------:R-:W-:Y:S01]  /*2b30*/  ISETP.GT.U32.AND P1, PT, R5, R58, PT ;  /* 0x0000003a0500720c */ /* 0x000fe20003f24070 */
[----:B------:R-:W-:Y:S01]  /*2b40*/  IMAD.HI.U32 R9, R3, R46, RZ ;  /* 0x0000002e03097227 */ /* 0x000fe200078e00ff */
[----:B------:R-:W-:-:S03]  /*2b50*/  IABS R66, R47 ;  /* 0x0000002f00427213 */ /* 0x000fc60000000000 */
[----:B------:R-:W-:Y:S01]  /*2b60*/  @!P3 IMAD.IADD R52, R52, 0x1, -R5 ;  /* 0x000000013434b824 */ /* 0x000fe200078e0a05 */
[----:B------:R-:W-:Y:S01]  /*2b70*/  ISETP.GT.U32.AND P3, PT, R5, R60, PT ;  /* 0x0000003c0500720c */ /* 0x000fe20003f64070 */
[----:B------:R-:W-:-:S04]  /*2b80*/  IMAD.HI.U32 R44, R3, R62, RZ ;  /* 0x0000003e032c7227 */ /* 0x000fc800078e00ff */
[----:B------:R-:W-:Y:S02]  /*2b90*/  IMAD.MOV R9, RZ, RZ, -R9 ;  /* 0x000000ffff097224 */ /* 0x000fe400078e0a09 */
[----:B------:R-:W-:Y:S01]  /*2ba0*/  @!P2 IMAD.MOV R51, RZ, RZ, -R51 ;  /* 0x000000ffff33a224 */ /* 0x000fe200078e0a33 */
[----:B------:R-:W-:Y:S01]  /*2bb0*/  ISETP.GT.U32.AND P2, PT, R5, R54, PT ;  /* 0x000000360500720c */ /* 0x000fe20003f44070 */
[----:B------:R-:W-:Y:S02]  /*2bc0*/  IMAD.MOV R45, RZ, RZ, -R44 ;  /* 0x000000ffff2d7224 */ /* 0x000fe400078e0a2c */
[--C-:B------:R-:W-:Y:S01]  /*2bd0*/  @!P4 IMAD.IADD R56, R56, 0x1, -R5.reuse ;  /* 0x000000013838c824 */ /* 0x100fe200078e0a05 */
[----:B------:R-:W-:Y:S01]  /*2be0*/  ISETP.GE.AND P4, PT, R59, RZ, PT ;  /* 0x000000ff3b00720c */ /* 0x000fe20003f86270 */
[C---:B------:R-:W-:Y:S01]  /*2bf0*/  IMAD R44, R5.reuse, R9, R46 ;  /* 0x00000009052c7224 */ /* 0x040fe200078e022e */
[C---:B------:R-:W-:Y:S01]  /*2c00*/  LOP3.LUT R9, R2.reuse, 0x20, RZ, 0xfc, !PT ;  /* 0x0000002002097812 */ /* 0x040fe200078efcff */
[----:B------:R-:W-:Y:S01]  /*2c10*/  @!P0 IMAD.MOV R56, RZ, RZ, -R56 ;  /* 0x000000ffff388224 */ /* 0x000fe200078e0a38 */
[----:B------:R-:W-:Y:S01]  /*2c20*/  LOP3.LUT R59, R2, 0x1a, RZ, 0xfc, !PT ;  /* 0x0000001a023b7812 */ /* 0x000fe200078efcff */
[--C-:B------:R-:W-:Y:S01]  /*2c30*/  @!P1 IMAD.IADD R58, R58, 0x1, -R5.reuse ;  /* 0x000000013a3a9824 */ /* 0x100fe200078e0a05 */
[----:B------:R-:W-:Y:S01]  /*2c40*/  ISETP.GT.U32.AND P0, PT, R5, R44, PT ;  /* 0x0000002c0500720c */ /* 0x000fe20003f04070 */
[--C-:B------:R-:W-:Y:S01]  /*2c50*/  @!P3 IMAD.IADD R60, R60, 0x1, -R5.reuse ;  /* 0x000000013c3cb824 */ /* 0x100fe200078e0a05 */
[----:B------:R-:W-:Y:S01]  /*2c60*/  ISETP.GE.AND P1, PT, R55, RZ, PT ;  /* 0x000000ff3700720c */ /* 0x000fe20003f26270 */
[----:B------:R-:W-:Y:S01]  /*2c70*/  @!P2 IMAD.IADD R54, R54, 0x1, -R5 ;  /* 0x000000013636a824 */ /* 0x000fe200078e0a05 */
[C---:B------:R-:W-:Y:S01]  /*2c80*/  ISETP.GT.U32.AND P3, PT, R5.reuse, R58, PT ;  /* 0x0000003a0500720c */ /* 0x040fe20003f64070 */
[----:B------:R-:W-:Y:S01]  /*2c90*/  IMAD R46, R5, R45, R62 ;  /* 0x0000002d052e7224 */ /* 0x000fe200078e023e */
[----:B------:R-:W-:Y:S01]  /*2ca0*/  ISETP.GE.AND P2, PT, R57, RZ, PT ;  /* 0x000000ff3900720c */ /* 0x000fe20003f46270 */
[----:B------:R-:W-:Y:S01]  /*2cb0*/  @!P5 IMAD.MOV R54, RZ, RZ, -R54 ;  /* 0x000000ffff36d224 */ /* 0x000fe200078e0a36 */
[----:B------:R-:W-:Y:S01]  /*2cc0*/  ISETP.GT.U32.AND P5, PT, R5, R60, PT ;  /* 0x0000003c0500720c */ /* 0x000fe20003fa4070 */
[----:B------:R-:W-:Y:S01]  /*2cd0*/  @!P6 IMAD.MOV R52, RZ, RZ, -R52 ;  /* 0x000000ffff34e224 */ /* 0x000fe200078e0a34 */
[----:B------:R-:W-:-:S02]  /*2ce0*/  IABS R62, R9 ;  /* 0x00000009003e7213 */ /* 0x000fc40000000000 */
[----:B------:R-:W-:Y:S01]  /*2cf0*/  LOP3.LUT R45, R2, 0x1e, RZ, 0xfc, !PT ;  /* 0x0000001e022d7812 */ /* 0x000fe200078efcff */
[--C-:B------:R-:W-:Y:S01]  /*2d00*/  @!P0 IMAD.IADD R44, R44, 0x1, -R5.reuse ;  /* 0x000000012c2c8824 */ /* 0x100fe200078e0a05 */
[----:B------:R-:W-:Y:S02]  /*2d10*/  ISETP.GT.U32.AND P0, PT, R5, R46, PT ;  /* 0x0000002e0500720c */ /* 0x000fe40003f04070 */
[----:B------:R-:W-:Y:S01]  /*2d20*/  IABS R64, R45 ;  /* 0x0000002d00407213 */ /* 0x000fe20000000000 */
[--C-:B------:R-:W-:Y:S01]  /*2d30*/  @!P3 IMAD.IADD R58, R58, 0x1, -R5.reuse ;  /* 0x000000013a3ab824 */ /* 0x100fe200078e0a05 */
[----:B------:R-:W-:Y:S01]  /*2d40*/  ISETP.GE.AND P3, PT, R9, RZ, PT ;  /* 0x000000ff0900720c */ /* 0x000fe20003f66270 */
[----:B------:R-:W-:Y:S01]  /*2d50*/  IMAD.HI.U32 R9, R3, R62, RZ ;  /* 0x0000003e03097227 */ /* 0x000fe200078e00ff */
[----:B------:R-:W-:Y:S02]  /*2d60*/  IABS R68, R59 ;  /* 0x0000003b00447213 */ /* 0x000fe40000000000 */
[----:B------:R-:W-:Y:S01]  /*2d70*/  ISETP.GE.AND P6, PT, R61, RZ, PT ;  /* 0x000000ff3d00720c */ /* 0x000fe20003fc6270 */
[----:B------:R-:W-:Y:S01]  /*2d80*/  @!P2 IMAD.MOV R58, RZ, RZ, -R58 ;  /* 0x000000ffff3aa224 */ /* 0x000fe200078e0a3a */
[----:B------:R-:W-:Y:S01]  /*2d90*/  ISETP.GT.U32.AND P2, PT, R5, R44, PT ;  /* 0x0000002c0500720c */ /* 0x000fe20003f44070 */
[----:B------:R-:W-:Y:S01]  /*2da0*/  @!P5 IMAD.IADD R60, R60, 0x1, -R5 ;  /* 0x000000013c3cd824 */ /* 0x000fe200078e0a05 */
[----:B------:R-:W-:Y:S01]  /*2db0*/  ISETP.GE.AND P5, PT, R45, RZ, PT ;  /* 0x000000ff2d00720c */ /* 0x000fe20003fa6270 */
[----:B------:R-:W-:Y:S01]  /*2dc0*/  IMAD.MOV R45, RZ, RZ, -R9 ;  /* 0x000000ffff2d7224 */ /* 0x000fe200078e0a09 */
[----:B------:R-:W-:Y:S01]  /*2dd0*/  LOP3.LUT R61, R2, 0x16, RZ, 0xfc, !PT ;  /* 0x00000016023d7812 */ /* 0x000fe200078efcff */
[----:B------:R-:W-:-:S02]  /*2de0*/  @!P0 IMAD.IADD R46, R46, 0x1, -R5 ;  /* 0x000000012e2e8824 */ /* 0x000fc400078e0a05 */
[----:B------:R-:W-:Y:S01]  /*2df0*/  IMAD.HI.U32 R9, R3, R64, RZ ;  /* 0x0000004003097227 */ /* 0x000fe200078e00ff */
[----:B------:R-:W-:Y:S02]  /*2e00*/  IABS R70, R61 ;  /* 0x0000003d00467213 */ /* 0x000fe40000000000 */
[----:B------:R-:W-:Y:S01]  /*2e10*/  ISETP.GT.U32.AND P0, PT, R5, R46, PT ;  /* 0x0000002e0500720c */ /* 0x000fe20003f04070 */
[----:B------:R-:W-:Y:S01]  /*2e20*/  @!P4 IMAD.MOV R60, RZ, RZ, -R60 ;  /* 0x000000ffff3cc224 */ /* 0x000fe200078e0a3c */
[----:B------:R-:W-:Y:S01]  /*2e30*/  ISETP.GE.AND P4, PT, R47, RZ, PT ;  /* 0x000000ff2f00720c */ /* 0x000fe20003f86270 */
[----:B------:R-:W-:Y:S02]  /*2e40*/  IMAD R62, R5, R45, R62 ;  /* 0x0000002d053e7224 */ /* 0x000fe400078e023e */
[----:B------:R-:W-:Y:S02]  /*2e50*/  IMAD.MOV R47, RZ, RZ, -R9 ;  /* 0x000000ffff2f7224 */ /* 0x000fe400078e0a09 */
[----:B------:R-:W-:-:S04]  /*2e60*/  IMAD.HI.U32 R9, R3, R66, RZ ;  /* 0x0000004203097227 */ /* 0x000fc800078e00ff */
[----:B------:R-:W-:Y:S01]  /*2e70*/  @!P2 IMAD.IADD R44, R44, 0x1, -R5 ;  /* 0x000000012c2ca824 */ /* 0x000fe200078e0a05 */
[C---:B------:R-:W-:Y:S01]  /*2e80*/  ISETP.GT.U32.AND P2, PT, R5.reuse, R62, PT ;  /* 0x0000003e0500720c */ /* 0x040fe20003f44070 */
[----:B------:R-:W-:Y:S02]  /*2e90*/  IMAD.MOV R9, RZ, RZ, -R9 ;  /* 0x000000ffff097224 */ /* 0x000fe400078e0a09 */
[----:B------:R-:W-:Y:S02]  /*2ea0*/  IMAD.MOV.U32 R55, RZ, RZ, R44 ;  /* 0x000000ffff377224 */ /* 0x000fe400078e002c */
[----:B------:R-:W-:Y:S02]  /*2eb0*/  IMAD R44, R5, R9, R66 ;  /* 0x00000009052c7224 */ /* 0x000fe400078e0242 */
[----:B------:R-:W-:Y:S02]  /*2ec0*/  @!P0 IMAD.IADD R46, R46, 0x1, -R5 ;  /* 0x000000012e2e8824 */ /* 0x000fe400078e0a05 */
[----:B------:R-:W-:Y:S01]  /*2ed0*/  IMAD.HI.U32 R45, R3, R68, RZ ;  /* 0x00000044032d7227 */ /* 0x000fe200078e00ff */
[----:B------:R-:W-:-:S03]  /*2ee0*/  ISETP.GT.U32.AND P0, PT, R5, R44, PT ;  /* 0x0000002c0500720c */ /* 0x000fc60003f04070 */
[C---:B------:R-:W-:Y:S01]  /*2ef0*/  IMAD R64, R5.reuse, R47, R64 ;  /* 0x0000002f05407224 */ /* 0x040fe200078e0240 */
[----:B------:R-:W-:Y:S01]  /*2f00*/  LOP3.LUT R47, R2, 0x18, RZ, 0xfc, !PT ;  /* 0x00000018022f7812 */ /* 0x000fe200078efcff */
[----:B------:R-:W-:Y:S02]  /*2f10*/  IMAD.MOV R45, RZ, RZ, -R45 ;  /* 0x000000ffff2d7224 */ /* 0x000fe400078e0a2d */
[----:B------:R-:W-:Y:S02]  /*2f20*/  @!P2 IMAD.IADD R62, R62, 0x1, -R5 ;  /* 0x000000013e3ea824 */ /* 0x000fe400078e0a05 */
[C---:B------:R-:W-:Y:S01]  /*2f30*/  IMAD R66, R5.reuse, R45, R68 ;  /* 0x0000002d05427224 */ /* 0x040fe200078e0244 */
[----:B------:R-:W-:Y:S01]  /*2f40*/  IABS R68, R47 ;  /* 0x0000002f00447213 */ /* 0x000fe20000000000 */
[----:B------:R-:W-:Y:S01]  /*2f50*/  @!P1 IMAD.MOV R55, RZ, RZ, -R55 ;  /* 0x000000ffff379224 */ /* 0x000fe200078e0a37 */
[C---:B------:R-:W-:Y:S01]  /*2f60*/  ISETP.GT.U32.AND P2, PT, R5.reuse, R62, PT ;  /* 0x0000003e0500720c */ /* 0x040fe20003f44070 */
[----:B------:R-:W-:Y:S01]  /*2f70*/  @!P0 IMAD.IADD R44, R44, 0x1, -R5 ;  /* 0x000000012c2c8824 */ /* 0x000fe200078e0a05 */
[----:B------:R-:W-:Y:S01]  /*2f80*/  ISETP.GT.U32.AND P1, PT, R5, R64, PT ;  /* 0x000000400500720c */ /* 0x000fe20003f24070 */
[----:B------:R-:W-:-:S03]  /*2f90*/  IMAD.HI.U32 R9, R3, R68, RZ ;  /* 0x0000004403097227 */ /* 0x000fc600078e00ff */
[C---:B------:R-:W-:Y:S01]  /*2fa0*/  ISETP.GT.U32.AND P0, PT, R5.reuse, R44, PT ;  /* 0x0000002c0500720c */ /* 0x040fe20003f04070 */
[----:B------:R-:W-:Y:S02]  /*2fb0*/  IMAD.MOV R9, RZ, RZ, -R9 ;  /* 0x000000ffff097224 */ /* 0x000fe400078e0a09 */
[----:B------:R-:W-:Y:S02]  /*2fc0*/  IMAD.MOV.U32 R57, RZ, RZ, R46 ;  /* 0x000000ffff397224 */ /* 0x000fe400078e002e */
[----:B------:R-:W-:Y:S02]  /*2fd0*/  IMAD R46, R5, R9, R68 ;  /* 0x00000009052e7224 */ /* 0x000fe400078e0244 */
[----:B------:R-:W-:Y:S01]  /*2fe0*/  @!P2 IMAD.IADD R62, R62, 0x1, -R5 ;  /* 0x000000013e3ea824 */ /* 0x000fe200078e0a05 */
[----:B------:R-:W-:Y:S01]  /*2ff0*/  ISETP.GE.AND P2, PT, R59, RZ, PT ;  /* 0x000000ff3b00720c */ /* 0x000fe20003f46270 */
[----:B------:R-:W-:Y:S01]  /*3000*/  @!P6 IMAD.MOV R57, RZ, RZ, -R57 ;  /* 0x000000ffff39e224 */ /* 0x000fe200078e0a39 */
[C---:B------:R-:W-:Y:S01]  /*3010*/  ISETP.GT.U32.AND P6, PT, R5.reuse, R66, PT ;  /* 0x000000420500720c */ /* 0x040fe20003fc4070 */
[----:B------:R-:W-:Y:S01]  /*3020*/  @!P3 IMAD.MOV R62, RZ, RZ, -R62 ;  /* 0x000000ffff3eb224 */ /* 0x000fe200078e0a3e */
[----:B------:R-:W-:Y:S01]  /*3030*/  ISETP.GT.U32.AND P3, PT, R5, R46, PT ;  /* 0x0000002e0500720c */ /* 0x000fe20003f64070 */
[----:B------:R-:W-:-:S04]  /*3040*/  IMAD.HI.U32 R9, R3, R70, RZ ;  /* 0x0000004603097227 */ /* 0x000fc800078e00ff */
[----:B------:R-:W-:Y:S02]  /*3050*/  IMAD.MOV R9, RZ, RZ, -R9 ;  /* 0x000000ffff097224 */ /* 0x000fe400078e0a09 */
[--C-:B------:R-:W-:Y:S01]  /*3060*/  @!P0 IMAD.IADD R44, R44, 0x1, -R5.reuse ;  /* 0x000000012c2c8824 */ /* 0x100fe200078e0a05 */
[----:B------:R-:W-:Y:S01]  /*3070*/  ISETP.GE.AND P0, PT, R63, RZ, PT ;  /* 0x000000ff3f00720c */ /* 0x000fe20003f06270 */
[--C-:B------:R-:W-:Y:S02]  /*3080*/  @!P1 IMAD.IADD R64, R64, 0x1, -R5.reuse ;  /* 0x0000000140409824 */ /* 0x100fe400078e0a05 */
[C---:B------:R-:W-:Y:S01]  /*3090*/  IMAD R68, R5.reuse, R9, R70 ;  /* 0x0000000905447224 */ /* 0x040fe200078e0246 */
[----:B------:R-:W-:Y:S01]  /*30a0*/  LOP3.LUT R9, R2, 0x12, RZ, 0xfc, !PT ;  /* 0x0000001202097812 */ /* 0x000fe200078efcff */
[----:B------:R-:W-:Y:S01]  /*30b0*/  IMAD.MOV.U32 R59, RZ, RZ, R44 ;  /* 0x000000ffff3b7224 */ /* 0x000fe200078e002c */
[----:B------:R-:W-:Y:S01]  /*30c0*/  ISETP.GT.U32.AND P1, PT, R5, R64, PT ;  /* 0x000000400500720c */ /* 0x000fe20003f24070 */
[----:B------:R-:W-:-:S02]  /*30d0*/  @!P6 IMAD.IADD R66, R66, 0x1, -R5 ;  /* 0x000000014242e824 */ /* 0x000fc400078e0a05 */
[----:B------:R-:W-:Y:S01]  /*30e0*/  @!P4 IMAD.MOV R59, RZ, RZ, -R59 ;  /* 0x000000ffff3bc224 */ /* 0x000fe200078e0a3b */
[C---:B------:R-:W-:Y:S01]  /*30f0*/  ISETP.GT.U32.AND P4, PT, R5.reuse, R68, PT ;  /* 0x000000440500720c */ /* 0x040fe20003f84070 */
[----:B------:R-:W-:Y:S01]  /*3100*/  @!P3 IMAD.IADD R46, R46, 0x1, -R5 ;  /* 0x000000012e2eb824 */ /* 0x000fe200078e0a05 */
        /* <DEDUP_REMOVED lines=10> */
[--C-:B------:R-:W-:Y:S01]  /*31b0*/  @!P6 IMAD.IADD R66, R66, 0x1, -R5.reuse ;  /* 0x000000014242e824 */ /* 0x100fe200078e0a05 */
[----:B------:R-:W-:Y:S01]  /*31c0*/  IABS R74, R45 ;  /* 0x0000002d004a7213 */ /* 0x000fe20000000000 */
[----:B------:R-:W-:Y:S01]  /*31d0*/  @!P5 IMAD.MOV R64, RZ, RZ, -R64 ;  /* 0x000000ffff40d224 */ /* 0x000fe200078e0a40 */
[----:B------:R-:W-:Y:S01]  /*31e0*/  ISETP.GE.AND P6, PT, R9, RZ, PT ;  /* 0x000000ff0900720c */ /* 0x000fe20003fc6270 */
[----:B------:R-:W-:Y:S01]  /*31f0*/  @!P3 IMAD.IADD R46, R46, 0x1, -R5 ;  /* 0x000000012e2eb824 */ /* 0x000fe200078e0a05 */
[----:B------:R-:W-:Y:S01]  /*3200*/  ISETP.GT.U32.AND P4, PT, R5, R68, PT ;  /* 0x000000440500720c */ /* 0x000fe20003f84070 */
[----:B------:R-:W-:Y:S01]  /*3210*/  IMAD.HI.U32 R9, R3, R72, RZ ;  /* 0x0000004803097227 */ /* 0x000fe200078e00ff */
[----:B------:R-:W-:-:S02]  /*3220*/  ISETP.GE.AND P5, PT, R61, RZ, PT ;  /* 0x000000ff3d00720c */ /* 0x000fc40003fa6270 */
[----:B------:R-:W-:Y:S01]  /*3230*/  LOP3.LUT R47, R2, 0xe, RZ, 0xfc, !PT ;  /* 0x0000000e022f7812 */ /* 0x000fe200078efcff */
[----:B------:R-:W-:-:S03]  /*3240*/  IMAD.HI.U32 R44, R3, R74, RZ ;  /* 0x0000004a032c7227 */ /* 0x000fc600078e00ff */
[----:B------:R-:W-:Y:S01]  /*3250*/  IABS R76, R47 ;  /* 0x0000002f004c7213 */ /* 0x000fe20000000000 */
[----:B------:R-:W-:Y:S01]  /*3260*/  IMAD.MOV.U32 R61, RZ, RZ, R46 ;  /* 0x000000ffff3d7224 */ /* 0x000fe200078e002e */
[----:B------:R-:W-:Y:S01]  /*3270*/  ISETP.GE.AND P3, PT, R47, RZ, PT ;  /* 0x000000ff2f00720c */ /* 0x000fe20003f66270 */
[----:B------:R-:W-:Y:S02]  /*3280*/  IMAD.MOV R46, RZ, RZ, -R9 ;  /* 0x000000ffff2e7224 */ /* 0x000fe400078e0a09 */
[----:B------:R-:W-:Y:S02]  /*3290*/  IMAD.MOV R63, RZ, RZ, -R44 ;  /* 0x000000ffff3f7224 */ /* 0x000fe400078e0a2c */
[----:B------:R-:W-:Y:S01]  /*32a0*/  @!P1 IMAD.MOV R61, RZ, RZ, -R61 ;  /* 0x000000ffff3d9224 */ /* 0x000fe200078e0a3d */
[C---:B------:R-:W-:Y:S01]  /*32b0*/  ISETP.GT.U32.AND P1, PT, R5.reuse, R70, PT ;  /* 0x000000460500720c */ /* 0x040fe20003f24070 */
[----:B------:R-:W-:Y:S02]  /*32c0*/  IMAD R44, R5, R46, R72 ;  /* 0x0000002e052c7224 */ /* 0x000fe400078e0248 */
[----:B------:R-:W-:-:S02]  /*32d0*/  @!P4 IMAD.IADD R68, R68, 0x1, -R5 ;  /* 0x000000014444c824 */ /* 0x000fc400078e0a05 */
[C---:B------:R-:W-:Y:S01]  /*32e0*/  IMAD R46, R5.reuse, R63, R74 ;  /* 0x0000003f052e7224 */ /* 0x040fe200078e024a */
[----:B------:R-:W-:Y:S01]  /*32f0*/  ISETP.GT.U32.AND P4, PT, R5, R44, PT ;  /* 0x0000002c0500720c */ /* 0x000fe20003f84070 */
[----:B------:R-:W-:Y:S01]  /*3300*/  @!P2 IMAD.MOV R66, RZ, RZ, -R66 ;  /* 0x000000ffff42a224 */ /* 0x000fe200078e0a42 */
[----:B------:R-:W-:Y:S01]  /*3310*/  ISETP.GE.AND P2, PT, R45, RZ, PT ;  /* 0x000000ff2d00720c */ /* 0x000fe20003f46270 */
[----:B------:R-:W-:-:S04]  /*3320*/  IMAD.HI.U32 R45, R3, R76, RZ ;  /* 0x0000004c032d7227 */ /* 0x000fc800078e00ff */
[----:B------:R-:W-:Y:S01]  /*3330*/  @!P1 IMAD.IADD R70, R70, 0x1, -R5 ;  /* 0x0000000146469824 */ /* 0x000fe200078e0a05 */
[----:B------:R-:W-:Y:S01]  /*3340*/  ISETP.GT.U32.AND P1, PT, R5, R46, PT ;  /* 0x0000002e0500720c */ /* 0x000fe20003f24070 */
[----:B------:R-:W-:-:S04]  /*3350*/  IMAD.HI.U32 R9, R3, R78, RZ ;  /* 0x0000004e03097227 */ /* 0x000fc800078e00ff */
[----:B------:R-:W-:Y:S01]  /*3360*/  @!P4 IMAD.IADD R44, R44, 0x1, -R5 ;  /* 0x000000012c2cc824 */ /* 0x000fe200078e0a05 */
[C---:B------:R-:W-:Y:S01]  /*3370*/  ISETP.GT.U32.AND P4, PT, R5.reuse, R70, PT ;  /* 0x000000460500720c */ /* 0x040fe20003f84070 */
[----:B------:R-:W-:Y:S02]  /*3380*/  IMAD.MOV R45, RZ, RZ, -R45 ;  /* 0x000000ffff2d7224 */ /* 0x000fe400078e0a2d */
[----:B------:R-:W-:Y:S02]  /*3390*/  IMAD.MOV R9, RZ, RZ, -R9 ;  /* 0x000000ffff097224 */ /* 0x000fe400078e0a09 */
[C---:B------:R-:W-:Y:S02]  /*33a0*/  IMAD R72, R5.reuse, R45, R76 ;  /* 0x0000002d05487224 */ /* 0x040fe400078e024c */
[C---:B------:R-:W-:Y:S01]  /*33b0*/  IMAD R74, R5.reuse, R9, R78 ;  /* 0x00000009054a7224 */ /* 0x040fe200078e024e */
[----:B------:R-:W-:Y:S01]  /*33c0*/  IABS R78, R71 ;  /* 0x00000047004e7213 */ /* 0x000fe20000000000 */
[----:B------:R-:W-:Y:S01]  /*33d0*/  @!P5 IMAD.MOV R68, RZ, RZ, -R68 ;  /* 0x000000ffff44d224 */ /* 0x000fe200078e0a44 */
[----:B------:R-:W-:Y:S01]  /*33e0*/  ISETP.GT.U32.AND P5, PT, R5, R44, PT ;  /* 0x0000002c0500720c */ /* 0x000fe20003fa4070 */
[----:B------:R-:W-:-:S02]  /*33f0*/  @!P1 IMAD.IADD R46, R46, 0x1, -R5 ;  /* 0x000000012e2e9824 */ /* 0x000fc400078e0a05 */
[----:B------:R-:W-:Y:S01]  /*3400*/  @!P4 IMAD.IADD R70, R70, 0x1, -R5 ;  /* 0x000000014646c824 */ /* 0x000fe200078e0a05 */
[----:B------:R-:W-:Y:S01]  /*3410*/  ISETP.GT.U32.AND P4, PT, R5, R72, PT ;  /* 0x000000480500720c */ /* 0x000fe20003f84070 */
[----:B------:R-:W-:Y:S01]  /*3420*/  IMAD.HI.U32 R9, R3, R78, RZ ;  /* 0x0000004e03097227 */ /* 0x000fe200078e00ff */
[----:B------:R-:W-:-:S03]  /*3430*/  ISETP.GT.U32.AND P1, PT, R5, R46, PT ;  /* 0x0000002e0500720c */ /* 0x000fc60003f24070 */
[----:B------:R-:W-:-:S04]  /*3440*/  IMAD.HI.U32 R47, R3, R80, RZ ;  /* 0x00000050032f7227 */ /* 0x000fc800078e00ff */
[----:B------:R-:W-:Y:S02]  /*3450*/  IMAD.MOV R9, RZ, RZ, -R9 ;  /* 0x000000ffff097224 */ /* 0x000fe400078e0a09 */
[----:B------:R-:W-:Y:S02]  /*3460*/  IMAD.MOV R47, RZ, RZ, -R47 ;  /* 0x000000ffff2f7224 */ /* 0x000fe400078e0a2f */
[C---:B------:R-:W-:Y:S02]  /*3470*/  IMAD R78, R5.reuse, R9, R78 ;  /* 0x00000009054e7224 */ /* 0x040fe400078e024e */
[--C-:B------:R-:W-:Y:S01]  /*3480*/  @!P5 IMAD.IADD R44, R44, 0x1, -R5.reuse ;  /* 0x000000012c2cd824 */ /* 0x100fe200078e0a05 */
[C---:B------:R-:W-:Y:S01]  /*3490*/  ISETP.GT.U32.AND P5, PT, R5.reuse, R74, PT ;  /* 0x0000004a0500720c */ /* 0x040fe20003fa4070 */
[C---:B------:R-:W-:Y:S01]  /*34a0*/  IMAD R76, R5.reuse, R47, R80 ;  /* 0x0000002f054c7224 */ /* 0x040fe200078e0250 */
[----:B------:R-:W-:Y:S01]  /*34b0*/  IABS R80, R73 ;  /* 0x0000004900507213 */ /* 0x000fe20000000000 */
[--C-:B------:R-:W-:Y:S01]  /*34c0*/  @!P4 IMAD.IADD R72, R72, 0x1, -R5.reuse ;  /* 0x000000014848c824 */ /* 0x100fe200078e0a05 */
[C---:B------:R-:W-:Y:S01]  /*34d0*/  ISETP.GT.U32.AND P4, PT, R5.reuse, R78, PT ;  /* 0x0000004e0500720c */ /* 0x040fe20003f84070 */
[----:B------:R-:W-:Y:S01]  /*34e0*/  @!P1 IMAD.IADD R46, R46, 0x1, -R5 ;  /* 0x000000012e2e9824 */ /* 0x000fe200078e0a05 */
[----:B------:R-:W-:Y:S01]  /*34f0*/  ISETP.GT.U32.AND P1, PT, R5, R76, PT ;  /* 0x0000004c0500720c */ /* 0x000fe20003f24070 */
[----:B------:R-:W-:-:S02]  /*3500*/  @!P0 IMAD.MOV R70, RZ, RZ, -R70 ;  /* 0x000000ffff468224 */ /* 0x000fc400078e0a46 */
[----:B------:R-:W-:-:S04]  /*3510*/  IMAD.HI.U32 R45, R3, R80, RZ ;  /* 0x00000050032d7227 */ /* 0x000fc800078e00ff */
[----:B------:R-:W-:Y:S01]  /*3520*/  @!P5 IMAD.IADD R74, R74, 0x1, -R5 ;  /* 0x000000014a4ad824 */ /* 0x000fe200078e0a05 */
[----:B------:R-:W-:Y:S01]  /*3530*/  ISETP.GT.U32.AND P5, PT, R5, R72, PT ;  /* 0x000000480500720c */ /* 0x000fe20003fa4070 */
[----:B------:R-:W-:-:S03]  /*3540*/  IMAD.HI.U32 R47, R3, R82, RZ ;  /* 0x00000052032f7227 */ /* 0x000fc600078e00ff */
[----:B------:R-:W-:Y:S01]  /*3550*/  ISETP.GT.U32.AND P0, PT, R5, R74, PT ;  /* 0x0000004a0500720c */ /* 0x000fe20003f04070 */
[----:B------:R-:W-:Y:S02]  /*3560*/  @!P4 IMAD.IADD R78, R78, 0x1, -R5 ;  /* 0x000000014e4ec824 */ /* 0x000fe400078e0a05 */
[----:B------:R-:W-:-:S03]  /*3570*/  IMAD.HI.U32 R9, R3, R84, RZ ;  /* 0x0000005403097227 */ /* 0x000fc600078e00ff */
[----:B------:R-:W-:Y:S01]  /*3580*/  ISETP.GT.U32.AND P4, PT, R5, R78, PT ;  /* 0x0000004e0500720c */ /* 0x000fe20003f84070 */
[----:B------:R-:W-:Y:S02]  /*3590*/  @!P1 IMAD.IADD R76, R76, 0x1, -R5 ;  /* 0x000000014c4c9824 */ /* 0x000fe400078e0a05 */
[----:B------:R-:W-:Y:S02]  /*35a0*/  IMAD.MOV.U32 R63, RZ, RZ, R44 ;  /* 0x000000ffff3f7224 */ /* 0x000fe400078e002c */
[----:B------:R-:W-:-:S04]  /*35b0*/  IMAD.HI.U32 R3, R3, R86, RZ ;  /* 0x0000005603037227 */ /* 0x000fc800078e00ff */
[----:B------:R-:W-:Y:S02]  /*35c0*/  IMAD.MOV R45, RZ, RZ, -R45 ;  /* 0x000000ffff2d7224 */ /* 0x000fe400078e0a2d */
[----:B------:R-:W-:Y:S02]  /*35d0*/  IMAD.MOV R47, RZ, RZ, -R47 ;  /* 0x000000ffff2f7224 */ /* 0x000fe400078e0a2f */
[----:B------:R-:W-:Y:S02]  /*35e0*/  IMAD.MOV R9, RZ, RZ, -R9 ;  /* 0x000000ffff097224 */ /* 0x000fe400078e0a09 */
[----:B------:R-:W-:Y:S01]  /*35f0*/  @!P6 IMAD.MOV R63, RZ, RZ, -R63 ;  /* 0x000000ffff3fe224 */ /* 0x000fe200078e0a3f */
[C---:B------:R-:W-:Y:S01]  /*3600*/  ISETP.GT.U32.AND P6, PT, R5.reuse, R76, PT ;  /* 0x0000004c0500720c */ /* 0x040fe20003fc4070 */
[----:B------:R-:W-:Y:S02]  /*3610*/  IMAD.MOV R3, RZ, RZ, -R3 ;  /* 0x000000ffff037224 */ /* 0x000fe400078e0a03 */
[----:B------:R-:W-:-:S02]  /*3620*/  IMAD R80, R5, R45, R80 ;  /* 0x0000002d05507224 */ /* 0x000fc400078e0250 */
[C---:B------:R-:W-:Y:S02]  /*3630*/  IMAD R82, R5.reuse, R47, R82 ;  /* 0x0000002f05527224 */ /* 0x040fe400078e0252 */
[C---:B------:R-:W-:Y:S01]  /*3640*/  IMAD R84, R5.reuse, R9, R84 ;  /* 0x0000000905547224 */ /* 0x040fe200078e0254 */
[C---:B------:R-:W-:Y:S01]  /*3650*/  ISETP.GT.U32.AND P1, PT, R5.reuse, R80, PT ;  /* 0x000000500500720c */ /* 0x040fe20003f24070 */
[----:B------:R-:W-:Y:S02]  /*3660*/  IMAD.MOV.U32 R65, RZ, RZ, R46 ;  /* 0x000000ffff417224 */ /* 0x000fe400078e002e */
[C---:B------:R-:W-:Y:S02]  /*3670*/  IMAD R46, R5.reuse, R3, R86 ;  /* 0x00000003052e7224 */ /* 0x040fe400078e0256 */
[--C-:B------:R-:W-:Y:S01]  /*3680*/  @!P5 IMAD.IADD R72, R72, 0x1, -R5.reuse ;  /* 0x000000014848d824 */ /* 0x100fe200078e0a05 */
[C---:B------:R-:W-:Y:S01]  /*3690*/  ISETP.GT.U32.AND P5, PT, R5.reuse, R84, PT ;  /* 0x000000540500720c */ /* 0x040fe20003fa4070 */
[--C-:B------:R-:W-:Y:S01]  /*36a0*/  @!P0 IMAD.IADD R74, R74, 0x1, -R5.reuse ;  /* 0x000000014a4a8824 */ /* 0x100fe200078e0a05 */
[C---:B------:R-:W-:Y:S01]  /*36b0*/  ISETP.GT.U32.AND P0, PT, R5.reuse, R82, PT ;  /* 0x000000520500720c */ /* 0x040fe20003f04070 */
[--C-:B------:R-:W-:Y:S01]  /*36c0*/  @!P4 IMAD.IADD R78, R78, 0x1, -R5.reuse ;  /* 0x000000014e4ec824 */ /* 0x100fe200078e0a05 */
[----:B------:R-:W-:Y:S01]  /*36d0*/  ISETP.GT.U32.AND P4, PT, R5, R46, PT ;  /* 0x0000002e0500720c */ /* 0x000fe20003f84070 */
[--C-:B------:R-:W-:Y:S01]  /*36e0*/  @!P6 IMAD.IADD R76, R76, 0x1, -R5.reuse ;  /* 0x000000014c4ce824 */ /* 0x100fe200078e0a05 */
[----:B------:R-:W-:Y:S01]  /*36f0*/  ISETP.GE.AND P6, PT, R67, RZ, PT ;  /* 0x000000ff4300720c */ /* 0x000fe20003fc6270 */
[----:B------:R-:W-:-:S02]  /*3700*/  @!P1 IMAD.IADD R80, R80, 0x1, -R5 ;  /* 0x0000000150509824 */ /* 0x000fc400078e0a05 */
[----:B------:R-:W-:Y:S02]  /*3710*/  @!P3 IMAD.MOV R72, RZ, RZ, -R72 ;  /* 0x000000ffff48b224 */ /* 0x000fe400078e0a48 */
[----:B------:R-:W-:Y:S01]  /*3720*/  @!P2 IMAD.MOV R65, RZ, RZ, -R65 ;  /* 0x000000ffff41a224 */ /* 0x000fe200078e0a41 */
[----:B------:R-:W-:Y:S01]  /*3730*/  ISETP.GT.U32.AND P1, PT, R5, R80, PT ;  /* 0x000000500500720c */ /* 0x000fe20003f24070 */
[--C-:B------:R-:W-:Y:S01]  /*3740*/  @!P5 IMAD.IADD R84, R84, 0x1, -R5.reuse ;  /* 0x000000015454d824 */ /* 0x100fe200078e0a05 */
[----:B------:R-:W-:Y:S01]  /*3750*/  ISETP.GE.AND P2, PT, R2, RZ, PT ;  /* 0x000000ff0200720c */ /* 0x000fe20003f46270 */
[--C-:B------:R-:W-:Y:S01]  /*3760*/  @!P0 IMAD.IADD R82, R82, 0x1, -R5.reuse ;  /* 0x0000000152528824 */ /* 0x100fe200078e0a05 */
[----:B------:R-:W-:Y:S01]  /*3770*/  ISETP.GE.AND P5, PT, R69, RZ, PT ;  /* 0x000000ff4500720c */ /* 0x000fe20003fa6270 */
[--C-:B------:R-:W-:Y:S01]  /*3780*/  @!P4 IMAD.IADD R46, R46, 0x1, -R5.reuse ;  /* 0x000000012e2ec824 */ /* 0x100fe200078e0a05 */
[C---:B------:R-:W-:Y:S01]  /*3790*/  ISETP.GT.U32.AND P0, PT, R5.reuse, R84, PT ;  /* 0x000000540500720c */ /* 0x040fe20003f04070 */
[----:B------:R-:W-:Y:S01]  /*37a0*/  @!P6 IMAD.MOV R74, RZ, RZ, -R74 ;  /* 0x000000ffff4ae224 */ /* 0x000fe200078e0a4a */
[C---:B------:R-:W-:Y:S01]  /*37b0*/  ISETP.GT.U32.AND P3, PT, R5.reuse, R82, PT ;  /* 0x000000520500720c */ /* 0x040fe20003f64070 */
[C---:B------:R-:W-:Y:S01]  /*37c0*/  IMAD.SHL.U32 R44, R152.reuse, 0x2, RZ ;  /* 0x00000002982c7824 */ /* 0x040fe200078e00ff */
[----:B------:R-:W-:Y:S01]  /*37d0*/  ISETP.GT.U32.AND P6, PT, R5, R46, PT ;  /* 0x0000002e0500720c */ /* 0x000fe20003fc4070 */
[----:B------:R-:W-:Y:S01]  /*37e0*/  IMAD.SHL.U32 R3, R152, 0x100, RZ ;  /* 0x0000010098037824 */ /* 0x000fe200078e00ff */
[----:B------:R-:W-:Y:S01]  /*37f0*/  SHF.R.S32.HI R2, RZ, 0x7, R152 ;  /* 0x00000007ff027819 */ /* 0x000fe20000011498 */
[----:B------:R-:W-:Y:S01]  /*3800*/  @!P1 IMAD.IADD R80, R80, 0x1, -R5 ;  /* 0x0000000150509824 */ /* 0x000fe200078e0a05 */
[----:B------:R-:W-:-:S02]  /*3810*/  LOP3.LUT R152, R152, 0x7f, RZ, 0xc0, !PT ;  /* 0x0000007f98987812 */ /* 0x000fc400078ec0ff */
[----:B------:R-:W-:Y:S01]  /*3820*/  SGXT R2, R2, 0x1 ;  /* 0x000000010202781a */ /* 0x000fe20000000200 */
[----:B------:R-:W-:Y:S01]  /*3830*/  @!P5 IMAD.MOV R76, RZ, RZ, -R76 ;  /* 0x000000ffff4cd224 */ /* 0x000fe200078e0a4c */
[----:B------:R-:W-:Y:S01]  /*3840*/  ISETP.GE.AND P1, PT, R71, RZ, PT ;  /* 0x000000ff4700720c */ /* 0x000fe20003f26270 */
[--C-:B------:R-:W-:Y:S01]  /*3850*/  @!P0 IMAD.IADD R84, R84, 0x1, -R5.reuse ;  /* 0x0000000154548824 */ /* 0x100fe200078e0a05 */
[----:B------:R-:W-:Y:S01]  /*3860*/  ISETP.GE.AND P4, PT, R73, RZ, PT ;  /* 0x000000ff4900720c */ /* 0x000fe20003f86270 */
[--C-:B------:R-:W-:Y:S01]  /*3870*/  @!P3 IMAD.IADD R82, R82, 0x1, -R5.reuse ;  /* 0x000000015252b824 */ /* 0x100fe200078e0a05 */
[----:B------:R-:W-:Y:S01]  /*3880*/  LOP3.LUT R9, R2, 0x90, RZ, 0xc0, !PT ;  /* 0x0000009002097812 */ /* 0x000fe200078ec0ff */
[----:B------:R-:W-:Y:S01]  /*3890*/  @!P6 IMAD.IADD R46, R46, 0x1, -R5 ;  /* 0x000000012e2ee824 */ /* 0x000fe200078e0a05 */
[----:B------:R-:W-:Y:S01]  /*38a0*/  ISETP.GE.AND P0, PT, R75, RZ, PT ;  /* 0x000000ff4b00720c */ /* 0x000fe20003f06270 */
[----:B------:R-:W-:Y:S01]  /*38b0*/  IMAD R5, R152, UR13, RZ ;  /* 0x0000000d98057c24 */ /* 0x000fe2000f8e02ff */
[----:B------:R-:W-:Y:S01]  /*38c0*/  ISETP.GE.AND P3, PT, R77, RZ, PT ;  /* 0x000000ff4d00720c */ /* 0x000fe20003f66270 */
[----:B------:R-:W-:Y:S01]  /*38d0*/  @!P2 IMAD.MOV R84, RZ, RZ, -R84 ;  /* 0x000000ffff54a224 */ /* 0x000fe200078e0a54 */
[--C-:B------:R-:W-:Y:S01]  /*38e0*/  LOP3.LUT R86, R9, 0x7e, R44.reuse, 0x78, !PT ;  /* 0x0000007e09567812 */ /* 0x100fe200078e782c */
[----:B------:R-:W-:Y:S01]  /*38f0*/  USHF.L.U32 UR13, UR13, 0x7, URZ ;  /* 0x000000070d0d7899 */ /* 0x000fe2000800063f */
[----:B------:R-:W-:Y:S01]  /*3900*/  LOP3.LUT R2, R3, 0xc07e, R44, 0xc8, !PT ;  /* 0x0000c07e03027812 */ /* 0x000fe200078ec82c */
[----:B------:R-:W-:Y:S01]  /*3910*/  @!P1 IMAD.MOV R78, RZ, RZ, -R78 ;  /* 0x000000ffff4e9224 */ /* 0x000fe200078e0a4e */
[----:B------:R-:W-:Y:S01]  /*3920*/  ISETP.NE.AND P5, PT, R53, RZ, PT ;  /* 0x000000ff3500720c */ /* 0x000fe20003fa5270 */
[----:B------:R-:W-:Y:S01]  /*3930*/  @!P4 IMAD.MOV R80, RZ, RZ, -R80 ;  /* 0x000000ffff50c224 */ /* 0x000fe200078e0a50 */
[----:B------:R-:W-:Y:S01]  /*3940*/  LOP3.LUT R44, RZ, R53, RZ, 0x33, !PT ;  /* 0x00000035ff2c7212 */ /* 0x000fe200078e33ff */
[----:B------:R-:W-:Y:S01]  /*3950*/  IMAD.MOV.U32 R53, RZ, RZ, R46 ;  /* 0x000000ffff357224 */ /* 0x000fe200078e002e */
[C---:B------:R-:W-:Y:S01]  /*3960*/  LEA R9, P6, R5.reuse, UR4, 0x1 ;  /* 0x0000000405097c11 */ /* 0x040fe2000f8c08ff */
[----:B------:R-:W-:Y:S01]  /*3970*/  @!P0 IMAD.MOV R82, RZ, RZ, -R82 ;  /* 0x000000ffff528224 */ /* 0x000fe200078e0a52 */
[C---:B------:R-:W-:Y:S01]  /*3980*/  SEL R6, R44.reuse, R6, !P5 ;  /* 0x000000062c067207 */ /* 0x040fe20006800000 */
[----:B------:R-:W-:Y:S01]  /*3990*/  @!P3 IMAD.MOV R53, RZ, RZ, -R53 ;  /* 0x000000ffff35b224 */ /* 0x000fe200078e0a35 */
[C---:B------:R-:W-:Y:S01]  /*39a0*/  SEL R7, R44.reuse, R7, !P5 ;  /* 0x000000072c077207 */ /* 0x040fe20006800000 */
[----:B------:R-:W-:Y:S01]  /*39b0*/  ULDC UR4, c[0x0][0x234] ;  /* 0x00008d0000047ab9 */ /* 0x000fe20000000800 */
[C---:B------:R-:W-:Y:S01]  /*39c0*/  SEL R45, R44.reuse, R10, !P5 ;  /* 0x0000000a2c2d7207 */ /* 0x040fe20006800000 */
[----:B------:R-:W-:Y:S01]  /*39d0*/  USHF.L.U32 UR41, UR13, 0x1, URZ ;  /* 0x000000010d297899 */ /* 0x000fe2000800063f */
[----:B------:R-:W-:Y:S01]  /*39e0*/  LEA.HI.X.SX32 R10, R5, UR5, 0x1, P6 ;  /* 0x00000005050a7c11 */ /* 0x000fe2000b0f0eff */
[----:B------:R-:W-:Y:S01]  /*39f0*/  ULDC UR5, c[0x0][0x240] ;  /* 0x0000900000057ab9 */ /* 0x000fe20000000800 */
[----:B------:R-:W-:Y:S01]  /*3a00*/  SEL R47, R44, R12, !P5 ;  /* 0x0000000c2c2f7207 */ /* 0x000fe20006800000 */
[----:B------:R-:W-:Y:S01]  /*3a10*/  IMAD R6, R6, UR5, RZ ;  /* 0x0000000506067c24 */ /* 0x000fe2000f8e02ff */
[C---:B------:R-:W-:Y:S01]  /*3a20*/  SEL R16, R44.reuse, R16, !P5 ;  /* 0x000000102c107207 */ /* 0x040fe20006800000 */
[----:B------:R-:W-:Y:S01]  /*3a30*/  IMAD R12, R7, UR5, RZ ;  /* 0x00000005070c7c24 */ /* 0x000fe2000f8e02ff */
[C---:B------:R-:W-:Y:S01]  /*3a40*/  SEL R46, R44.reuse, R11, !P5 ;  /* 0x0000000b2c2e7207 */ /* 0x040fe20006800000 */
[----:B------:R-:W-:Y:S01]  /*3a50*/  IMAD R45, R45, UR5, RZ ;  /* 0x000000052d2d7c24 */ /* 0x000fe2000f8e02ff */
[----:B------:R-:W-:Y:S01]  /*3a60*/  SEL R8, R44, R8, !P5 ;  /* 0x000000082c087207 */ /* 0x000fe20006800000 */
[----:B------:R-:W-:Y:S01]  /*3a70*/  IMAD R16, R16, UR5, RZ ;  /* 0x0000000510107c24 */ /* 0x000fe2000f8e02ff */
[----:B------:R-:W-:Y:S01]  /*3a80*/  SEL R13, R44, R13, !P5 ;  /* 0x0000000d2c0d7207 */ /* 0x000fe20006800000 */
[----:B------:R-:W-:Y:S01]  /*3a90*/  IMAD R46, R46, UR5, RZ ;  /* 0x000000052e2e7c24 */ /* 0x000fe2000f8e02ff */
        /* <DEDUP_REMOVED lines=112> */
[-C--:B------:R-:W-:Y:S01]  /*41a0*/  LEA R7, P4, R6, R9.reuse, 0x1 ;  /* 0x0000000906077211 */ /* 0x080fe200078808ff */
[----:B------:R-:W-:Y:S01]  /*41b0*/  IMAD R80, R80, UR5, RZ ;  /* 0x0000000550507c24 */ /* 0x000fe2000f8e02ff */
[-C--:B------:R-:W-:Y:S01]  /*41c0*/  LEA R215, P5, R12, R9.reuse, 0x1 ;  /* 0x000000090cd77211 */ /* 0x080fe200078a08ff */
[----:B------:R-:W-:Y:S01]  /*41d0*/  IMAD R82, R82, UR5, RZ ;  /* 0x0000000552527c24 */ /* 0x000fe2000f8e02ff */
[-C--:B------:R-:W-:Y:S01]  /*41e0*/  LEA.HI.X.SX32 R4, R6, R10.reuse, 0x1, P4 ;  /* 0x0000000a06047211 */ /* 0x080fe200020f0eff */
[----:B------:R-:W-:Y:S01]  /*41f0*/  IMAD R53, R53, UR5, RZ ;  /* 0x0000000535357c24 */ /* 0x000fe2000f8e02ff */
[-C--:B------:R-:W-:Y:S01]  /*4200*/  LEA.HI.X.SX32 R6, R12, R10.reuse, 0x1, P5 ;  /* 0x0000000a0c067211 */ /* 0x080fe200028f0eff */
[----:B------:R-:W-:Y:S01]  /*4210*/  IMAD R44, R44, UR5, RZ ;  /* 0x000000052c2c7c24 */ /* 0x000fe2000f8e02ff */
[CC--:B------:R-:W-:Y:S01]  /*4220*/  LEA R219, P3, R45.reuse, R9.reuse, 0x1 ;  /* 0x000000092ddb7211 */ /* 0x0c0fe200078608ff */
[----:B------:R-:W-:Y:S01]  /*4230*/  UIADD3 UR5, UR12, 0x10000, URZ ;  /* 0x000100000c057890 */ /* 0x000fe2000fffe03f */
[-C--:B------:R-:W-:Y:S01]  /*4240*/  LEA R12, P5, R16, R9.reuse, 0x1 ;  /* 0x00000009100c7211 */ /* 0x080fe200078a08ff */
[----:B------:R-:W-:Y:S01]  /*4250*/  UMOV UR4, URZ ;  /* 0x0000003f00047c82 */ /* 0x000fe20008000000 */
[CC--:B------:R-:W-:Y:S01]  /*4260*/  LEA R224, P2, R46.reuse, R9.reuse, 0x1 ;  /* 0x000000092ee07211 */ /* 0x0c0fe200078408ff */
[----:B------:R-:W-:Y:S01]  /*4270*/  USHF.R.U32.HI UR5, URZ, 0x4, UR5 ;  /* 0x000000043f057899 */ /* 0x000fe20008011605 */
[-C--:B------:R-:W-:Y:S01]  /*4280*/  LEA.HI.X.SX32 R217, R45, R10.reuse, 0x1, P3 ;  /* 0x0000000a2dd97211 */ /* 0x080fe200018f0eff */
[----:B------:R0:W-:Y:S01]  /*4290*/  STL [R1], R12 ;  /* 0x0000000c01007387 */ /* 0x0001e20000100800 */
[----:B------:R-:W-:Y:S01]  /*42a0*/  LEA R152, P3, R17, R9, 0x1 ;  /* 0x0000000911987211 */ /* 0x000fe200078608ff */
[----:B------:R-:W-:Y:S01]  /*42b0*/  USGXT.U32 UR10, UR5, 0xe ;  /* 0x0000000e050a789a */ /* 0x000fe20008000000 */
[----:B------:R-:W-:-:S02]  /*42c0*/  LEA.HI.X.SX32 R222, R46, R10, 0x1, P2 ;  /* 0x0000000a2ede7211 */ /* 0x000fc400010f0eff */
[-C--:B------:R-:W-:Y:S01]  /*42d0*/  LEA R228, P1, R47, R9.reuse, 0x1 ;  /* 0x000000092fe47211 */ /* 0x080fe200078208ff */
[----:B------:R1:W-:Y:S01]  /*42e0*/  STL [R1+0xc], R152 ;  /* 0x00000c9801007387 */ /* 0x0003e20000100800 */
[-C--:B------:R-:W-:Y:S02]  /*42f0*/  LEA R234, P0, R13, R9.reuse, 0x1 ;  /* 0x000000090dea7211 */ /* 0x080fe400078008ff */
[-C--:B------:R-:W-:Y:S02]  /*4300*/  LEA R8, P6, R5, R9.reuse, 0x1 ;  /* 0x0000000905087211 */ /* 0x080fe400078c08ff */
[----:B0-----:R-:W-:Y:S02]  /*4310*/  LEA R12, P2, R18, R9, 0x1 ;  /* 0x00000009120c7211 */ /* 0x001fe400078408ff */
[----:B------:R-:W-:Y:S02]  /*4320*/  LEA.HI.X.SX32 R226, R47, R10, 0x1, P1 ;  /* 0x0000000a2fe27211 */ /* 0x000fe400008f0eff */
[----:B------:R-:W-:-:S02]  /*4330*/  CS2R R46, SRZ ;  /* 0x00000000002e7805 */ /* 0x000fc4000001ff00 */
[-C--:B------:R-:W-:Y:S01]  /*4340*/  LEA.HI.X.SX32 R233, R13, R10.reuse, 0x1, P0 ;  /* 0x0000000a0de97211 */ /* 0x080fe200000f0eff */
[----:B------:R0:W-:Y:S01]  /*4350*/  STL [R1+0x1c], R12 ;  /* 0x00001c0c01007387 */ /* 0x0001e20000100800 */
[-C--:B-1----:R-:W-:Y:S02]  /*4360*/  LEA R152, P1, R19, R9.reuse, 0x1 ;  /* 0x0000000913987211 */ /* 0x082fe400078208ff */
[CC--:B------:R-:W-:Y:S02]  /*4370*/  LEA R239, P4, R14.reuse, R9.reuse, 0x1 ;  /* 0x000000090eef7211 */ /* 0x0c0fe400078808ff */
[-C--:B------:R-:W-:Y:S01]  /*4380*/  LEA.HI.X.SX32 R5, R5, R10.reuse, 0x1, P6 ;  /* 0x0000000a05057211 */ /* 0x080fe200030f0eff */
[----:B------:R-:W-:Y:S01]  /*4390*/  STL [R1+0x24], R152 ;  /* 0x0000249801007387 */ /* 0x000fe20000100800 */
[----:B------:R-:W-:Y:S02]  /*43a0*/  LEA R247, P6, R15, R9, 0x1 ;  /* 0x000000090ff77211 */ /* 0x000fe400078c08ff */
[----:B------:R-:W-:-:S02]  /*43b0*/  LEA.HI.X.SX32 R235, R14, R10, 0x1, P4 ;  /* 0x0000000a0eeb7211 */ /* 0x000fc400020f0eff */
[-C--:B0-----:R-:W-:Y:S02]  /*43c0*/  LEA R12, P0, R20, R9.reuse, 0x1 ;  /* 0x00000009140c7211 */ /* 0x081fe400078008ff */
[-C--:B------:R-:W-:Y:S02]  /*43d0*/  LEA R13, P4, R21, R9.reuse, 0x1 ;  /* 0x00000009150d7211 */ /* 0x080fe400078808ff */
[-C--:B------:R-:W-:Y:S01]  /*43e0*/  LEA.HI.X.SX32 R241, R15, R10.reuse, 0x1, P6 ;  /* 0x0000000a0ff17211 */ /* 0x080fe200030f0eff */
[----:B------:R0:W-:Y:S01]  /*43f0*/  STL [R1+0x34], R12 ;  /* 0x0000340c01007387 */ /* 0x0001e20000100800 */
[----:B------:R-:W-:Y:S02]  /*4400*/  LEA.HI.X.SX32 R251, R16, R10, 0x1, P5 ;  /* 0x0000000a10fb7211 */ /* 0x000fe400028f0eff */
[----:B------:R-:W-:Y:S01]  /*4410*/  LEA R14, P5, R24, R9, 0x1 ;  /* 0x00000009180e7211 */ /* 0x000fe200078a08ff */
[----:B------:R1:W-:Y:S01]  /*4420*/  STL [R1+0x48], R13 ;  /* 0x0000480d01007387 */ /* 0x0003e20000100800 */
[----:B------:R-:W-:-:S02]  /*4430*/  LOP3.LUT R3, R86, 0x4000, R3, 0xf8, !PT ;  /* 0x0000400056037812 */ /* 0x000fc400078ef803 */
[----:B0-----:R-:W-:Y:S02]  /*4440*/  LEA R12, P6, R23, R9, 0x1 ;  /* 0x00000009170c7211 */ /* 0x001fe400078c08ff */
[----:B-1----:R-:W-:-:S03]  /*4450*/  LEA.HI.X.SX32 R13, R17, R10, 0x1, P3 ;  /* 0x0000000a110d7211 */ /* 0x002fc600018f0eff */
[----:B------:R0:W-:Y:S04]  /*4460*/  STL [R1+0x50], R12 ;  /* 0x0000500c01007387 */ /* 0x0001e80000100800 */
[----:B------:R1:W-:Y:S04]  /*4470*/  STL [R1+0x64], R14 ;  /* 0x0000640e01007387 */ /* 0x0003e80000100800 */
[----:B------:R2:W-:Y:S01]  /*4480*/  STL [R1+0x8], R13 ;  /* 0x0000080d01007387 */ /* 0x0005e20000100800 */
[----:B0-----:R-:W-:Y:S02]  /*4490*/  LEA R12, P3, R25, R9, 0x1 ;  /* 0x00000009190c7211 */ /* 0x001fe400078608ff */
[----:B-1----:R-:W-:-:S03]  /*44a0*/  LEA.HI.X.SX32 R14, R18, R10, 0x1, P2 ;  /* 0x0000000a120e7211 */ /* 0x002fc600010f0eff */
[----:B------:R0:W-:Y:S01]  /*44b0*/  STL [R1+0x78], R12 ;  /* 0x0000780c01007387 */ /* 0x0001e20000100800 */
[----:B--2---:R-:W-:-:S03]  /*44c0*/  LEA R13, P2, R26, R9, 0x1 ;  /* 0x000000091a0d7211 */ /* 0x004fc600078408ff */
[----:B------:R1:W-:Y:S04]  /*44d0*/  STL [R1+0x10], R14 ;  /* 0x0000100e01007387 */ /* 0x0003e80000100800 */
[----:B------:R2:W-:Y:S01]  /*44e0*/  STL [R1+0x80], R13 ;  /* 0x0000800d01007387 */ /* 0x0005e20000100800 */
[----:B0-----:R-:W-:Y:S02]  /*44f0*/  LEA.HI.X.SX32 R12, R19, R10, 0x1, P1 ;  /* 0x0000000a130c7211 */ /* 0x001fe400008f0eff */
[----:B-1----:R-:W-:-:S03]  /*4500*/  LEA R14, P1, R27, R9, 0x1 ;  /* 0x000000091b0e7211 */ /* 0x002fc600078208ff */
[----:B------:R0:W-:Y:S01]  /*4510*/  STL [R1+0x20], R12 ;  /* 0x0000200c01007387 */ /* 0x0001e20000100800 */
[----:B--2---:R-:W-:-:S03]  /*4520*/  LEA.HI.X.SX32 R13, R20, R10, 0x1, P0 ;  /* 0x0000000a140d7211 */ /* 0x004fc600000f0eff */
        /* <DEDUP_REMOVED lines=17> */
[----:B------:R-:W-:Y:S02]  /*4640*/  CS2R R24, SRZ ;  /* 0x0000000000187805 */ /* 0x000fe4000001ff00 */
[-C--:B--2---:R-:W-:Y:S01]  /*4650*/  LEA R13, P3, R32, R9.reuse, 0x1 ;  /* 0x00000009200d7211 */ /* 0x084fe200078608ff */
[----:B------:R1:W-:Y:S04]  /*4660*/  STL [R1+0x68], R14 ;  /* 0x0000680e01007387 */ /* 0x0003e80000100800 */
[----:B------:R2:W-:Y:S01]  /*4670*/  STL [R1+0xdc], R13 ;  /* 0x0000dc0d01007387 */ /* 0x0005e20000100800 */
[----:B0-----:R-:W-:Y:S02]  /*4680*/  LEA.HI.X.SX32 R12, R26, R10, 0x1, P2 ;  /* 0x0000000a1a0c7211 */ /* 0x001fe400010f0eff */
[----:B-1----:R-:W-:-:S03]  /*4690*/  LEA R14, P2, R33, R9, 0x1 ;  /* 0x00000009210e7211 */ /* 0x002fc600078408ff */
[----:B------:R0:W-:Y:S01]  /*46a0*/  STL [R1+0x7c], R12 ;  /* 0x00007c0c01007387 */ /* 0x0001e20000100800 */
[----:B--2---:R-:W-:-:S03]  /*46b0*/  LEA.HI.X.SX32 R13, R27, R10, 0x1, P1 ;  /* 0x0000000a1b0d7211 */ /* 0x004fc600008f0eff */
[----:B------:R1:W-:Y:S01]  /*46c0*/  STL [R1+0xe4], R14 ;  /* 0x0000e40e01007387 */ /* 0x0003e20000100800 */
[----:B------:R-:W-:-:S03]  /*46d0*/  CS2R R26, SRZ ;  /* 0x00000000001a7805 */ /* 0x000fc6000001ff00 */
[----:B------:R2:W-:Y:S01]  /*46e0*/  STL [R1+0x84], R13 ;  /* 0x0000840d01007387 */ /* 0x0005e20000100800 */
[----:B0-----:R-:W-:Y:S02]  /*46f0*/  LEA R12, P1, R34, R9, 0x1 ;  /* 0x00000009220c7211 */ /* 0x001fe400078208ff */
[----:B-1----:R-:W-:-:S03]  /*4700*/  LEA.HI.X.SX32 R14, R28, R10, 0x1, P0 ;  /* 0x0000000a1c0e7211 */ /* 0x002fc600000f0eff */
[----:B------:R0:W-:Y:S01]  /*4710*/  STL [R1+0xec], R12 ;  /* 0x0000ec0c01007387 */ /* 0x0001e20000100800 */
[----:B--2---:R-:W-:-:S03]  /*4720*/  LEA R13, P0, R35, R9, 0x1 ;  /* 0x00000009230d7211 */ /* 0x004fc600078008ff */
[----:B------:R1:W-:Y:S04]  /*4730*/  STL [R1+0x98], R14 ;  /* 0x0000980e01007387 */ /* 0x0003e80000100800 */
[----:B------:R2:W-:Y:S01]  /*4740*/  STL [R1+0xf4], R13 ;  /* 0x0000f40d01007387 */ /* 0x0005e20000100800 */
[-C--:B0-----:R-:W-:Y:S02]  /*4750*/  LEA.HI.X.SX32 R12, R29, R10.reuse, 0x1, P4 ;  /* 0x0000000a1d0c7211 */ /* 0x081fe400020f0eff */
[----:B------:R-:W-:Y:S02]  /*4760*/  CS2R R28, SRZ ;  /* 0x00000000001c7805 */ /* 0x000fe4000001ff00 */
[----:B-1----:R-:W-:Y:S01]  /*4770*/  LEA R14, P4, R36, R9, 0x1 ;  /* 0x00000009240e7211 */ /* 0x002fe200078808ff */
        /* <DEDUP_REMOVED lines=75> */
[----:B--2---:R-:W-:Y:S01]  /*4c30*/  LEA R13, P3, R55, R9, 0x1 ;  /* 0x00000009370d7211 */ /* 0x004fe200078608ff */
[----:B------:R1:W-:Y:S04]  /*4c40*/  STL [R1+0x148], R14 ;  /* 0x0001480e01007387 */ /* 0x0003e80000100800 */
[----:B------:R2:W-:Y:S01]  /*4c50*/  STL [R1+0x184], R13 ;  /* 0x0001840d01007387 */ /* 0x0005e20000100800 */
[----:B0-----:R-:W-:Y:S02]  /*4c60*/  LEA.HI.X.SX32 R12, R50, R10, 0x1, P2 ;  /* 0x0000000a320c7211 */ /* 0x001fe400010f0eff */
[----:B------:R-:W-:-:S02]  /*4c70*/  CS2R R50, SRZ ;  /* 0x0000000000327805 */ /* 0x000fc4000001ff00 */
        /* <DEDUP_REMOVED lines=77> */
[----:B------:R-:W-:Y:S01]  /*5150*/  LEA R9, P6, R11, UR6, 0x1 ;  /* 0x000000060b097c11 */ /* 0x000fe2000f8c08ff */
[----:B------:R-:W-:Y:S01]  /*5160*/  UIADD3 UR6, UP0, UR10, 0x2, URZ ;  /* 0x000000020a067890 */ /* 0x000fe2000ff1e03f */
[-C--:B-1----:R-:W-:Y:S01]  /*5170*/  LEA.HI.X.SX32 R14, R76, R10.reuse, 0x1, P5 ;  /* 0x0000000a4c0e7211 */ /* 0x082fe200028f0eff */
[----:B------:R0:W-:Y:S01]  /*5180*/  STL [R1+0x1e0], R12 ;  /* 0x0001e00c01007387 */ /* 0x0001e20000100800 */
[----:B--2---:R-:W-:-:S03]  /*5190*/  LEA.HI.X.SX32 R13, R78, R10, 0x1, P3 ;  /* 0x0000000a4e0d7211 */ /* 0x004fc600018f0eff */
[----:B------:R1:W-:Y:S04]  /*51a0*/  STL [R1+0x1e8], R14 ;  /* 0x0001e80e01007387 */ /* 0x0003e80000100800 */
[----:B------:R2:W-:Y:S01]  /*51b0*/  STL [R1+0x1f0], R13 ;  /* 0x0001f00d01007387 */ /* 0x0005e20000100800 */
[-C--:B0-----:R-:W-:Y:S02]  /*51c0*/  LEA.HI.X.SX32 R12, R80, R10.reuse, 0x1, P2 ;  /* 0x0000000a500c7211 */ /* 0x081fe400010f0eff */
[----:B-1----:R-:W-:-:S03]  /*51d0*/  LEA.HI.X.SX32 R14, R82, R10, 0x1, P1 ;  /* 0x0000000a520e7211 */ /* 0x002fc600008f0eff */
[----:B------:R0:W-:Y:S01]  /*51e0*/  STL [R1+0x1f8], R12 ;  /* 0x0001f80c01007387 */ /* 0x0001e20000100800 */
[----:B--2---:R-:W-:-:S03]  /*51f0*/  LEA.HI.X.SX32 R13, R53, R10, 0x1, P0 ;  /* 0x0000000a350d7211 */ /* 0x004fc600000f0eff */
[----:B------:R1:W-:Y:S01]  /*5200*/  STL [R1+0x200], R14 ;  /* 0x0002000e01007387 */ /* 0x0003e20000100800 */
[----:B------:R-:W-:-:S03]  /*5210*/  CS2R R52, SRZ ;  /* 0x0000000000347805 */ /* 0x000fc6000001ff00 */
[----:B------:R2:W-:Y:S01]  /*5220*/  STL [R1+0x208], R13 ;  /* 0x0002080d01007387 */ /* 0x0005e20000100800 */
[----:B0-----:R-:W-:Y:S02]  /*5230*/  LEA.HI.X.SX32 R12, R44, R10, 0x1, P4 ;  /* 0x0000000a2c0c7211 */ /* 0x001fe400020f0eff */
[----:B------:R-:W-:Y:S02]  /*5240*/  CS2R R44, SRZ ;  /* 0x00000000002c7805 */ /* 0x000fe4000001ff00 */
[----:B------:R-:W-:Y:S01]  /*5250*/  LEA.HI.X.SX32 R10, R11, UR7, 0x1, P6 ;  /* 0x000000070b0a7c11 */ /* 0x000fe2000b0f0eff */
[----:B------:R-:W-:Y:S01]  /*5260*/  UIADD3.X UR7, UR4, 0x40000040, URZ, UP0, !UPT ;  /* 0x4000004004077890 */ /* 0x000fe200087fe43f */
[----:B-1----:R-:W0:Y:S01]  /*5270*/  LDC R14, c[0x0][0x238] ;  /* 0x00008e00ff0e7b82 */ /* 0x002e220000000800 */
[----:B------:R-:W-:Y:S01]  /*5280*/  STL [R1+0x210], R12 ;  /* 0x0002100c01007387 */ /* 0x000fe20000100800 */
[----:B------:R-:W-:Y:S01]  /*5290*/  USHF.R.S32.HI UR4, URZ, 0x1f, UR13 ;  /* 0x0000001f3f047899 */ /* 0x000fe2000801140d */
[----:B--2---:R-:W-:-:S02]  /*52a0*/  IMAD.MOV.U32 R13, RZ, RZ, RZ ;  /* 0x000000ffff0d7224 */ /* 0x004fc400078e00ff */
[----:B------:R1:W-:Y:S01]  /*52b0*/  STL [R1+0x624], R22 ;  /* 0x0006241601007387 */ /* 0x0003e20000100800 */
[----:B------:R-:W-:Y:S02]  /*52c0*/  USHF.L.U64.HI UR13, UR13, 0x1, UR4 ;  /* 0x000000010d0d7899 */ /* 0x000fe40008010204 */
[----:B------:R-:W-:Y:S02]  /*52d0*/  UIADD3.64 UR38, UR6, 0x2, URZ ;  /* 0x0000000206267897 */ /* 0x000fe4000fffe03f */
[----:B------:R-:W-:Y:S02]  /*52e0*/  UIADD3.64 UR34, UR6, 0x4, URZ ;  /* 0x0000000406227897 */ /* 0x000fe4000fffe03f */
[----:B------:R-:W-:Y:S02]  /*52f0*/  UIADD3.64 UR30, UR6, 0x3fe, URZ ;  /* 0x000003fe061e7897 */ /* 0x000fe4000fffe03f */
[----:B------:R-:W-:Y:S02]  /*5300*/  UIADD3.64 UR26, UR6, 0x400, URZ ;  /* 0x00000400061a7897 */ /* 0x000fe4000fffe03f */
[----:B------:R-:W-:-:S02]  /*5310*/  UIADD3.64 UR22, UR6, 0x402, URZ ;  /* 0x0000040206167897 */ /* 0x000fc4000fffe03f */
[----:B------:R-:W-:Y:S01]  /*5320*/  UIADD3.64 UR18, UR6, 0x404, URZ ;  /* 0x0000040406127897 */ /* 0x000fe2000fffe03f */
[C---:B0-----:R-:W-:Y:S02]  /*5330*/  IMAD R179, R14.reuse, 0xfe, RZ ;  /* 0x000000fe0eb37824 */ /* 0x041fe400078e02ff */
[C---:B------:R-:W-:Y:S02]  /*5340*/  IMAD R180, R14.reuse, 0xfa, RZ ;  /* 0x000000fa0eb47824 */ /* 0x040fe400078e02ff */
[C---:B------:R-:W-:Y:S01]  /*5350*/  IMAD R181, R14.reuse, 0xf6, RZ ;  /* 0x000000f60eb57824 */ /* 0x040fe200078e02ff */
[-C--:B-1----:R-:W-:Y:S01]  /*5360*/  IADD3 R22, P2, R179, R9.reuse, RZ ;  /* 0x00000009b3167210 */ /* 0x082fe20007f5e0ff */
[----:B------:R-:W-:Y:S01]  /*5370*/  IMAD R182, R14, 0xf2, RZ ;  /* 0x000000f20eb67824 */ /* 0x000fe200078e02ff */
[-C--:B------:R-:W-:Y:S01]  /*5380*/  IADD3 R179, P4, R180, R9.reuse, RZ ;  /* 0x00000009b4b37210 */ /* 0x080fe20007f9e0ff */
[C---:B------:R-:W-:Y:S01]  /*5390*/  IMAD R183, R14.reuse, 0xee, RZ ;  /* 0x000000ee0eb77824 */ /* 0x040fe200078e02ff */
[----:B------:R-:W-:Y:S01]  /*53a0*/  IADD3 R180, P5, R181, R9, RZ ;  /* 0x00000009b5b47210 */ /* 0x000fe20007fbe0ff */
[----:B------:R0:W-:Y:S01]  /*53b0*/  STL [R1+0x21c], R22 ;  /* 0x00021c1601007387 */ /* 0x0001e20000100800 */
[----:B------:R-:W-:-:S02]  /*53c0*/  IMAD R184, R14, 0xea, RZ ;  /* 0x000000ea0eb87824 */ /* 0x000fc400078e02ff */
[C---:B------:R-:W-:Y:S01]  /*53d0*/  IMAD R185, R14.reuse, 0xe6, RZ ;  /* 0x000000e60eb97824 */ /* 0x040fe200078e02ff */
[----:B------:R1:W-:Y:S01]  /*53e0*/  STL [R1+0x22c], R179 ;  /* 0x00022cb301007387 */ /* 0x0003e20000100800 */
[C---:B------:R-:W-:Y:S02]  /*53f0*/  IMAD R186, R14.reuse, 0x7f, RZ ;  /* 0x0000007f0eba7824 */ /* 0x040fe400078e02ff */
[C---:B------:R-:W-:Y:S01]  /*5400*/  IMAD R187, R14.reuse, 0xe2, RZ ;  /* 0x000000e20ebb7824 */ /* 0x040fe200078e02ff */
[----:B------:R2:W-:Y:S01]  /*5410*/  STL [R1+0x23c], R180 ;  /* 0x00023cb401007387 */ /* 0x0005e20000100800 */
[----:B------:R-:W-:Y:S01]  /*5420*/  IMAD R188, R14, 0x7d, RZ ;  /* 0x0000007d0ebc7824 */ /* 0x000fe200078e02ff */
[-C--:B0-----:R-:W-:Y:S01]  /*5430*/  IADD3 R22, P6, R182, R9.reuse, RZ ;  /* 0x00000009b6167210 */ /* 0x081fe20007fde0ff */
[C---:B------:R-:W-:Y:S02]  /*5440*/  IMAD R189, R14.reuse, 0xde, RZ ;  /* 0x000000de0ebd7824 */ /* 0x040fe400078e02ff */
[C---:B------:R-:W-:Y:S01]  /*5450*/  IMAD R190, R14.reuse, 0x7b, RZ ;  /* 0x0000007b0ebe7824 */ /* 0x040fe200078e02ff */
[-C--:B-1----:R-:W-:Y:S01]  /*5460*/  IADD3 R179, P0, R183, R9.reuse, RZ ;  /* 0x00000009b7b37210 */ /* 0x082fe20007f1e0ff */
[----:B------:R0:W-:Y:S01]  /*5470*/  STL [R1+0x24c], R22 ;  /* 0x00024c1601007387 */ /* 0x0001e20000100800 */
[----:B------:R-:W-:Y:S01]  /*5480*/  IMAD R191, R14, 0xda, RZ ;  /* 0x000000da0ebf7824 */ /* 0x000fe200078e02ff */
[----:B--2---:R-:W-:-:S02]  /*5490*/  IADD3 R180, P3, R184, R9, RZ ;  /* 0x00000009b8b47210 */ /* 0x004fc40007f7e0ff */
[----:B------:R1:W-:Y:S01]  /*54a0*/  STL [R1+0x25c], R179 ;  /* 0x00025cb301007387 */ /* 0x0003e20000100800 */
[C---:B------:R-:W-:Y:S02]  /*54b0*/  IMAD R192, R14.reuse, 0x79, RZ ;  /* 0x000000790ec07824 */ /* 0x040fe400078e02ff */
[C---:B------:R-:W-:Y:S01]  /*54c0*/  IMAD R193, R14.reuse, 0xd6, RZ ;  /* 0x000000d60ec17824 */ /* 0x040fe200078e02ff */
[----:B------:R2:W-:Y:S01]  /*54d0*/  STL [R1+0x26c], R180 ;  /* 0x00026cb401007387 */ /* 0x0005e20000100800 */
[C---:B------:R-:W-:Y:S01]  /*54e0*/  IMAD R194, R14.reuse, 0x77, RZ ;  /* 0x000000770ec27824 */ /* 0x040fe200078e02ff */
[-C--:B0-----:R-:W-:Y:S01]  /*54f0*/  IADD3 R22, P1, R185, R9.reuse, RZ ;  /* 0x00000009b9167210 */ /* 0x081fe20007f3e0ff */
[C---:B------:R-:W-:Y:S02]  /*5500*/  IMAD R195, R14.reuse, 0xd2, RZ ;  /* 0x000000d20ec37824 */ /* 0x040fe400078e02ff */
[----:B------:R-:W-:Y:S01]  /*5510*/  IMAD R196, R14, 0x75, RZ ;  /* 0x000000750ec47824 */ /* 0x000fe200078e02ff */
[----:B-1----:R-:W-:Y:S01]  /*5520*/  LEA.HI.X.SX32 R179, R186, R10, 0x1, P2 ;  /* 0x0000000abab37211 */ /* 0x002fe200010f0eff */
[----:B------:R0:W-:Y:S01]  /*5530*/  STL [R1+0x27c], R22 ;  /* 0x00027c1601007387 */ /* 0x0001e20000100800 */
[----:B------:R-:W-:Y:S01]  /*5540*/  IMAD R197, R14, 0xce, RZ ;  /* 0x000000ce0ec57824 */ /* 0x000fe200078e02ff */
[----:B--2---:R-:W-:-:S02]  /*5550*/  IADD3 R180, P2, R187, R9, RZ ;  /* 0x00000009bbb47210 */ /* 0x004fc40007f5e0ff */
[----:B------:R1:W-:Y:S01]  /*5560*/  STL [R1+0x218], R179 ;  /* 0x000218b301007387 */ /* 0x0003e20000100800 */
[C---:B------:R-:W-:Y:S02]  /*5570*/  IMAD R198, R14.reuse, 0x73, RZ ;  /* 0x000000730ec67824 */ /* 0x040fe400078e02ff */
[C---:B------:R-:W-:Y:S01]  /*5580*/  IMAD R199, R14.reuse, 0xca, RZ ;  /* 0x000000ca0ec77824 */ /* 0x040fe200078e02ff */
[----:B------:R2:W-:Y:S01]  /*5590*/  STL [R1+0x28c], R180 ;  /* 0x00028cb401007387 */ /* 0x0005e20000100800 */
[----:B------:R-:W-:Y:S01]  /*55a0*/  IMAD R200, R14, 0x71, RZ ;  /* 0x000000710ec87824 */ /* 0x000fe200078e02ff */
[-C--:B0-----:R-:W-:Y:S01]  /*55b0*/  LEA.HI.X.SX32 R22, R188, R10.reuse, 0x1, P4 ;  /* 0x0000000abc167211 */ /* 0x081fe200020f0eff */
[C---:B------:R-:W-:Y:S02]  /*55c0*/  IMAD R201, R14.reuse, 0xc6, RZ ;  /* 0x000000c60ec97824 */ /* 0x040fe400078e02ff */
[C---:B------:R-:W-:Y:S01]  /*55d0*/  IMAD R202, R14.reuse, 0x6f, RZ ;  /* 0x0000006f0eca7824 */ /* 0x040fe200078e02ff */
[----:B-1----:R-:W-:Y:S01]  /*55e0*/  IADD3 R179, P4, R189, R9, RZ ;  /* 0x00000009bdb37210 */ /* 0x002fe20007f9e0ff */
[----:B------:R0:W-:Y:S01]  /*55f0*/  STL [R1+0x228], R22 ;  /* 0x0002281601007387 */ /* 0x0001e20000100800 */
[----:B------:R-:W-:Y:S01]  /*5600*/  IMAD R203, R14, 0xc2, RZ ;  /* 0x000000c20ecb7824 */ /* 0x000fe200078e02ff */
[----:B--2---:R-:W-:-:S02]  /*5610*/  LEA.HI.X.SX32 R180, R190, R10, 0x1, P5 ;  /* 0x0000000abeb47211 */ /* 0x004fc400028f0eff */
        /* <DEDUP_REMOVED lines=100> */
[----:B------:R-:W-:Y:S01]  /*5c60*/  IMAD R72, R14, 0x42, RZ ;  /* 0x000000420e487824 */ /* 0x000fe200078e02ff */
        /* <DEDUP_REMOVED lines=26> */
[C---:B------:R-:W-:Y:S01]  /*5e10*/  IMAD R86, R14.reuse, 0x26, RZ ;  /* 0x000000260e567824 */ /* 0x040fe200078e02ff */
        /* <DEDUP_REMOVED lines=11> */
[----:B------:R-:W-:Y:S01]  /*5ed0*/  IMAD R156, R14, 0x68, RZ ;  /* 0x000000680e9c7824 */ /* 0x000fe200078e02ff */
[----:B-1----:R-:W-:Y:S01]  /*5ee0*/  IADD3 R179, P3, R232, R9, RZ ;  /* 0x00000009e8b37210 */ /* 0x002fe20007f7e0ff */
[----:B------:R0:W-:Y:S01]  /*5ef0*/  STL [R1+0x348], R22 ;  /* 0x0003481601007387 */ /* 0x0001e20000100800 */
[----:B------:R-:W-:Y:S01]  /*5f00*/  IMAD R157, R14, 0x34, RZ ;  /* 0x000000340e9d7824 */ /* 0x000fe200078e02ff */
[----:B--2---:R-:W-:-:S02]  /*5f10*/  LEA.HI.X.SX32 R180, R236, R10, 0x1, P1 ;  /* 0x0000000aecb47211 */ /* 0x004fc400008f0eff */
[----:B------:R1:W-:Y:S01]  /*5f20*/  STL [R1+0x3bc], R179 ;  /* 0x0003bcb301007387 */ /* 0x0003e20000100800 */
[-C--:B------:R-:W-:Y:S01]  /*5f30*/  LEA.HI.X.SX32 R182, R252, R10.reuse, 0x1, P3 ;  /* 0x0000000afcb67211 */ /* 0x080fe200018f0eff */
[C---:B------:R-:W-:Y:S02]  /*5f40*/  IMAD R158, R14.reuse, 0x1a, RZ ;  /* 0x0000001a0e9e7824 */ /* 0x040fe400078e02ff */
        /* <DEDUP_REMOVED lines=38> */
[----:B0-----:R-:W-:Y:S01]  /*61b0*/  LEA.HI.X.SX32 R22, R249, R10, 0x1, P0 ;  /* 0x0000000af9167211 */ /* 0x001fe200000f0eff */
[C---:B------:R-:W-:Y:S02]  /*61c0*/  IMAD.SHL.U32 R178, R14.reuse, 0x2, RZ ;  /* 0x000000020eb27824 */ /* 0x040fe400078e00ff */
[----:B------:R-:W-:Y:S01]  /*61d0*/  IMAD.SHL.U32 R12, R14, 0x80, RZ ;  /* 0x000000800e0c7824 */ /* 0x000fe200078e00ff */
[----:B-1----:R-:W-:Y:S01]  /*61e0*/  IADD3 R179, P0, R250, R9, RZ ;  /* 0x00000009fab37210 */ /* 0x002fe20007f1e0ff */
[----:B------:R0:W-:Y:S01]  /*61f0*/  STL [R1+0x3a8], R22 ;  /* 0x0003a81601007387 */ /* 0x0001e20000100800 */
[----:B--2---:R-:W-:-:S03]  /*6200*/  IMAD R180, R14, 0xf4, RZ ;  /* 0x000000f40eb47824 */ /* 0x004fc600078e02ff */
[----:B------:R1:W-:Y:S01]  /*6210*/  STL [R1+0x224], R179 ;  /* 0x000224b301007387 */ /* 0x0003e20000100800 */
[----:B------:R-:W-:Y:S02]  /*6220*/  SHF.R.S32.HI R11, RZ, 0x1f, R12 ;  /* 0x0000001fff0b7819 */ /* 0x000fe4000001140c */
[----:B------:R-:W-:Y:S01]  /*6230*/  IADD3 R181, P3, R180, R9, RZ ;  /* 0x00000009b4b57210 */ /* 0x000fe20007f7e0ff */
[----:B------:R2:W-:Y:S01]  /*6240*/  STL [R1+0x3b8], R182 ;  /* 0x0003b8b601007387 */ /* 0x0005e20000100800 */
[----:B0-----:R-:W-:Y:S01]  /*6250*/  IMAD R22, R14, 0x49, RZ ;  /* 0x000000490e167824 */ /* 0x001fe200078e02ff */
[C---:B------:R-:W-:Y:S01]  /*6260*/  SHF.L.U64.HI R11, R12.reuse, 0x1, R11 ;  /* 0x000000010c0b7819 */ /* 0x040fe2000001020b */
[----:B------:R-:W-:Y:S01]  /*6270*/  IMAD.SHL.U32 R12, R12, 0x2, RZ ;  /* 0x000000020c0c7824 */ /* 0x000fe200078e00ff */
[----:B------:R0:W-:Y:S01]  /*6280*/  STL [R1+0x244], R181 ;  /* 0x000244b501007387 */ /* 0x0001e20000100800 */
[----:B-1----:R-:W-:Y:S01]  /*6290*/  IMAD R179, R14, 0xec, RZ ;  /* 0x000000ec0eb37824 */ /* 0x002fe200078e02ff */
[----:B------:R-:W-:Y:S01]  /*62a0*/  LEA.HI.X.SX32 R180, R22, R10, 0x1, P1 ;  /* 0x0000000a16b47211 */ /* 0x000fe200008f0eff */
[----:B------:R-:W-:-:S04]  /*62b0*/  IMAD R22, R14, 0x47, RZ ;  /* 0x000000470e167824 */ /* 0x000fc800078e02ff */
[----:B------:R1:W-:Y:S01]  /*62c0*/  STL [R1+0x3c8], R180 ;  /* 0x0003c8b401007387 */ /* 0x0003e20000100800 */
[----:B--2---:R-:W-:Y:S01]  /*62d0*/  LEA.HI.X.SX32 R182, R22, R10, 0x1, P2 ;  /* 0x0000000a16b67211 */ /* 0x004fe200010f0eff */
[C---:B------:R-:W-:Y:S01]  /*62e0*/  IMAD R22, R14.reuse, 0xdc, RZ ;  /* 0x000000dc0e167824 */ /* 0x040fe200078e02ff */
[----:B0-----:R-:W-:Y:S01]  /*62f0*/  IADD3 R181, P1, R179, R9, RZ ;  /* 0x00000009b3b57210 */ /* 0x001fe20007f3e0ff */
[----:B------:R-:W-:-:S04]  /*6300*/  IMAD R179, R14, 0x45, RZ ;  /* 0x000000450eb37824 */ /* 0x000fc800078e02ff */
[----:B------:R0:W-:Y:S01]  /*6310*/  STL [R1+0x264], R181 ;  /* 0x000264b501007387 */ /* 0x0001e20000100800 */
[----:B------:R-:W-:Y:S01]  /*6320*/  LEA.HI.X.SX32 R179, R179, R10, 0x1, P4 ;  /* 0x0000000ab3b37211 */ /* 0x000fe200020f0eff */
[----:B-1----:R-:W-:Y:S02]  /*6330*/  IMAD R180, R14, 0xe4, RZ ;  /* 0x000000e40eb47824 */ /* 0x002fe400078e02ff */
[----:B------:R1:W-:Y:S03]  /*6340*/  STL [R1+0x3dc], R182 ;  /* 0x0003dcb601007387 */ /* 0x0003e60000100800 */
[----:B0-----:R-:W-:Y:S01]  /*6350*/  IADD3 R181, P2, R180, R9, RZ ;  /* 0x00000009b4b57210 */ /* 0x001fe20007f5e0ff */
[----:B------:R-:W-:-:S04]  /*6360*/  IMAD R180, R14, 0x43, RZ ;  /* 0x000000430eb47824 */ /* 0x000fc800078e02ff */
[----:B------:R0:W-:Y:S01]  /*6370*/  STL [R1+0x284], R181 ;  /* 0x000284b501007387 */ /* 0x0001e20000100800 */
[-C--:B------:R-:W-:Y:S02]  /*6380*/  LEA.HI.X.SX32 R180, R180, R10.reuse, 0x1, P5 ;  /* 0x0000000ab4b47211 */ /* 0x080fe400028f0eff */
[CC--:B-1----:R-:W-:Y:S01]  /*6390*/  IADD3 R182, P5, R15.reuse, R9.reuse, RZ ;  /* 0x000000090fb67210 */ /* 0x0c2fe20007fbe0ff */
[----:B------:R1:W-:Y:S01]  /*63a0*/  STL [R1+0x3ec], R179 ;  /* 0x0003ecb301007387 */ /* 0x0003e20000100800 */
[----:B------:R-:W-:Y:S02]  /*63b0*/  LEA.HI.X.SX32 R15, R15, R10, 0x1, P0 ;  /* 0x0000000a0f0f7211 */ /* 0x000fe400000f0eff */
[----:B0-----:R-:W-:Y:S01]  /*63c0*/  IADD3 R181, P4, R22, R9, RZ ;  /* 0x0000000916b57210 */ /* 0x001fe20007f9e0ff */
[C---:B------:R-:W-:Y:S02]  /*63d0*/  IMAD R22, R14.reuse, 0xd4, RZ ;  /* 0x000000d40e167824 */ /* 0x040fe400078e02ff */
[----:B-1----:R-:W-:-:S02]  /*63e0*/  IMAD R179, R14, 0x41, RZ ;  /* 0x000000410eb37824 */ /* 0x002fc400078e02ff */
[----:B------:R0:W-:Y:S04]  /*63f0*/  STL [R1+0x2a4], R181 ;  /* 0x0002a4b501007387 */ /* 0x0001e80000100800 */
[----:B------:R1:W-:Y:S04]  /*6400*/  STL [R1+0x3fc], R180 ;  /* 0x0003fcb401007387 */ /* 0x0003e80000100800 */
[----:B------:R-:W-:Y:S01]  /*6410*/  STL [R1+0x420], R182 ;  /* 0x000420b601007387 */ /* 0x000fe20000100800 */
[----:B0-----:R-:W-:Y:S01]  /*6420*/  LEA.HI.X.SX32 R181, R179, R10, 0x1, P6 ;  /* 0x0000000ab3b57211 */ /* 0x001fe200030f0eff */
[----:B------:R-:W-:Y:S01]  /*6430*/  IMAD R179, R14, 0x3f, RZ ;  /* 0x0000003f0eb37824 */ /* 0x000fe200078e02ff */
[----:B-1----:R-:W-:Y:S01]  /*6440*/  IADD3 R180, P6, R22, R9, RZ ;  /* 0x0000000916b47210 */ /* 0x002fe20007fde0ff */
[----:B------:R-:W-:-:S02]  /*6450*/  IMAD R22, R14, 0xcc, RZ ;  /* 0x000000cc0e167824 */ /* 0x000fc400078e02ff */
[----:B------:R0:W-:Y:S04]  /*6460*/  STL [R1+0x40c], R181 ;  /* 0x00040cb501007387 */ /* 0x0001e80000100800 */
[----:B------:R1:W-:Y:S04]  /*6470*/  STL [R1+0x2c4], R180 ;  /* 0x0002c4b401007387 */ /* 0x0003e80000100800 */
[----:B------:R2:W-:Y:S01]  /*6480*/  STL [R1+0x220], R15 ;  /* 0x0002200f01007387 */ /* 0x0005e20000100800 */
[----:B0-----:R-:W-:Y:S02]  /*6490*/  IADD3 R181, P0, R16, R9, RZ ;  /* 0x0000000910b57210 */ /* 0x001fe40007f1e0ff */
[----:B-1----:R-:W-:-:S03]  /*64a0*/  LEA.HI.X.SX32 R180, R179, R10, 0x1, P5 ;  /* 0x0000000ab3b47211 */ /* 0x002fc600028f0eff */
[----:B------:R0:W-:Y:S01]  /*64b0*/  STL [R1+0x430], R181 ;  /* 0x000430b501007387 */ /* 0x0001e20000100800 */
[----:B------:R-:W-:Y:S01]  /*64c0*/  IMAD R179, R14, 0x3d, RZ ;  /* 0x0000003d0eb37824 */ /* 0x000fe200078e02ff */
[----:B--2---:R-:W-:Y:S02]  /*64d0*/  IADD3 R15, P5, R22, R9, RZ ;  /* 0x00000009160f7210 */ /* 0x004fe40007fbe0ff */
[----:B------:R-:W-:Y:S01]  /*64e0*/  STL [R1+0x41c], R180 ;  /* 0x00041cb401007387 */ /* 0x000fe20000100800 */
[----:B------:R-:W-:-:S03]  /*64f0*/  IMAD R22, R14, 0xc4, RZ ;  /* 0x000000c40e167824 */ /* 0x000fc600078e02ff */
[----:B------:R1:W-:Y:S01]  /*6500*/  STL [R1+0x2e4], R15 ;  /* 0x0002e40f01007387 */ /* 0x0003e20000100800 */
[----:B0-----:R-:W-:Y:S01]  /*6510*/  IMAD.SHL.U32 R181, R14, 0x20, RZ ;  /* 0x000000200eb57824 */ /* 0x001fe200078e00ff */
[-C--:B-1----:R-:W-:Y:S02]  /*6520*/  LEA.HI.X.SX32 R15, R16, R10.reuse, 0x1, P3 ;  /* 0x0000000a100f7211 */ /* 0x082fe400018f0eff */
[----:B------:R-:W-:Y:S02]  /*6530*/  IADD3 R180, P3, R17, R9, RZ ;  /* 0x0000000911b47210 */ /* 0x000fe40007f7e0ff */
[----:B------:R-:W-:Y:S01]  /*6540*/  LEA.HI.X.SX32 R16, R179, R10, 0x1, P0 ;  /* 0x0000000ab3107211 */ /* 0x000fe200000f0eff */
[----:B------:R0:W-:Y:S01]  /*6550*/  STL [R1+0x240], R15 ;  /* 0x0002400f01007387 */ /* 0x0001e20000100800 */
[----:B------:R-:W-:-:S03]  /*6560*/  IMAD R179, R14, 0x3b, RZ ;  /* 0x0000003b0eb37824 */ /* 0x000fc600078e02ff */
[----:B------:R1:W-:Y:S04]  /*6570*/  STL [R1+0x440], R180 ;  /* 0x000440b401007387 */ /* 0x0003e80000100800 */
[----:B------:R2:W-:Y:S01]  /*6580*/  STL [R1+0x42c], R16 ;  /* 0x00042c1001007387 */ /* 0x0005e20000100800 */
[----:B0-----:R-:W-:Y:S01]  /*6590*/  IADD3 R15, P0, R22, R9, RZ ;  /* 0x00000009160f7210 */ /* 0x001fe20007f1e0ff */
[C---:B------:R-:W-:Y:S02]  /*65a0*/  IMAD R22, R14.reuse, 0xbc, RZ ;  /* 0x000000bc0e167824 */ /* 0x040fe400078e02ff */
[C---:B-1----:R-:W-:Y:S02]  /*65b0*/  IMAD.SHL.U32 R180, R14.reuse, 0x10, RZ ;  /* 0x000000100eb47824 */ /* 0x042fe400078e00ff */
[----:B------:R0:W-:Y:S01]  /*65c0*/  STL [R1+0x304], R15 ;  /* 0x0003040f01007387 */ /* 0x0001e20000100800 */
[-C--:B--2---:R-:W-:Y:S01]  /*65d0*/  LEA.HI.X.SX32 R16, R179, R10.reuse, 0x1, P3 ;  /* 0x0000000ab3107211 */ /* 0x084fe200018f0eff */
[----:B------:R-:W-:Y:S01]  /*65e0*/  IMAD R179, R14, 0x39, RZ ;  /* 0x000000390eb37824 */ /* 0x000fe200078e02ff */
[----:B0-----:R-:W-:-:S02]  /*65f0*/  LEA.HI.X.SX32 R15, R17, R10, 0x1, P1 ;  /* 0x0000000a110f7211 */ /* 0x001fc400008f0eff */
[----:B------:R-:W-:-:S03]  /*6600*/  IADD3 R17, P1, R18, R9, RZ ;  /* 0x0000000912117210 */ /* 0x000fc60007f3e0ff */
[----:B------:R0:W-:Y:S04]  /*6610*/  STL [R1+0x260], R15 ;  /* 0x0002600f01007387 */ /* 0x0001e80000100800 */
[----:B------:R-:W-:Y:S04]  /*6620*/  STL [R1+0x450], R17 ;  /* 0x0004501101007387 */ /* 0x000fe80000100800 */
[----:B------:R1:W-:Y:S01]  /*6630*/  STL [R1+0x43c], R16 ;  /* 0x00043c1001007387 */ /* 0x0003e20000100800 */
[----:B0-----:R-:W-:Y:S01]  /*6640*/  IADD3 R15, P3, R22, R9, RZ ;  /* 0x00000009160f7210 */ /* 0x001fe20007f7e0ff */
[----:B------:R-:W-:-:S04]  /*6650*/  IMAD R22, R14, 0xb4, RZ ;  /* 0x000000b40e167824 */ /* 0x000fc800078e02ff */
[----:B------:R0:W-:Y:S01]  /*6660*/  STL [R1+0x324], R15 ;  /* 0x0003240f01007387 */ /* 0x0001e20000100800 */
[-C--:B-1----:R-:W-:Y:S01]  /*6670*/  LEA.HI.X.SX32 R16, R179, R10.reuse, 0x1, P1 ;  /* 0x0000000ab3107211 */ /* 0x082fe200008f0eff */
[----:B------:R-:W-:Y:S01]  /*6680*/  IMAD R179, R14, 0x37, RZ ;  /* 0x000000370eb37824 */ /* 0x000fe200078e02ff */
[----:B0-----:R-:W-:Y:S02]  /*6690*/  LEA.HI.X.SX32 R15, R18, R10, 0x1, P2 ;  /* 0x0000000a120f7211 */ /* 0x001fe400010f0eff */
        /* <DEDUP_REMOVED lines=50> */
[----:B------:R-:W-:Y:S02]  /*69c0*/  CS2R R64, SRZ ;  /* 0x0000000000407805 */ /* 0x000fe4000001ff00 */
[-C--:B------:R-:W-:Y:S01]  /*69d0*/  IADD3 R17, P3, R66, R9.reuse, RZ ;  /* 0x0000000942117210 */ /* 0x080fe20007f7e0ff */
        /* <DEDUP_REMOVED lines=48> */
[----:B-1----:R-:W-:Y:S02]  /*6ce0*/  LEA.HI.X.SX32 R16, R70, R10, 0x1, P5 ;  /* 0x0000000a46107211 */ /* 0x002fe400028f0eff */
[----:B------:R-:W-:-:S03]  /*6cf0*/  IADD3 R17, P5, R71, R9, RZ ;  /* 0x0000000947117210 */ /* 0x000fc60007fbe0ff */
[----:B------:R1:W-:Y:S01]  /*6d00*/  STL [R1+0x3c0], R16 ;  /* 0x0003c01001007387 */ /* 0x0003e20000100800 */
[-C--:B0-----:R-:W-:Y:S01]  /*6d10*/  LEA.HI.X.SX32 R15, R179, R10.reuse, 0x1, P6 ;  /* 0x0000000ab30f7211 */ /* 0x081fe200030f0eff */
[----:B------:R-:W-:Y:S02]  /*6d20*/  IMAD R179, R14, 0xb8, RZ ;  /* 0x000000b80eb37824 */ /* 0x000fe400078e02ff */
[----:B------:R0:W-:Y:S04]  /*6d30*/  STL [R1+0x500], R17 ;  /* 0x0005001101007387 */ /* 0x0001e80000100800 */
[----:B------:R2:W-:Y:S01]  /*6d40*/  STL [R1+0x4ec], R15 ;  /* 0x0004ec0f01007387 */ /* 0x0005e20000100800 */
[----:B-1----:R-:W-:Y:S01]  /*6d50*/  IADD3 R16, P6, R22, R9, RZ ;  /* 0x0000000916107210 */ /* 0x002fe20007fde0ff */
[----:B------:R-:W-:Y:S01]  /*6d60*/  IMAD R22, R14, 0x23, RZ ;  /* 0x000000230e167824 */ /* 0x000fe200078e02ff */
[----:B0-----:R-:W-:-:S03]  /*6d70*/  LEA.HI.X.SX32 R17, R72, R10, 0x1, P3 ;  /* 0x0000000a48117211 */ /* 0x001fc600018f0eff */
[----:B------:R0:W-:Y:S01]  /*6d80*/  STL [R1+0x2f4], R16 ;  /* 0x0002f41001007387 */ /* 0x0001e20000100800 */
[----:B--2---:R-:W-:Y:S02]  /*6d90*/  LEA.HI.X.SX32 R15, R71, R10, 0x1, P0 ;  /* 0x0000000a470f7211 */ /* 0x004fe400000f0eff */
[----:B------:R-:W-:-:S03]  /*6da0*/  CS2R R70, SRZ ;  /* 0x0000000000467805 */ /* 0x000fc6000001ff00 */
[----:B------:R1:W-:Y:S01]  /*6db0*/  STL [R1+0x3e4], R15 ;  /* 0x0003e40f01007387 */ /* 0x0003e20000100800 */
[----:B0-----:R-:W-:-:S05]  /*6dc0*/  IADD3 R16, P0, R72, R9, RZ ;  /* 0x0000000948107210 */ /* 0x001fca0007f1e0ff */
[----:B------:R0:W-:Y:S01]  /*6dd0*/  STL [R1+0x510], R16 ;  /* 0x0005101001007387 */ /* 0x0001e20000100800 */
[----:B-1----:R-:W-:Y:S01]  /*6de0*/  LEA.HI.X.SX32 R15, R22, R10, 0x1, P5 ;  /* 0x0000000a160f7211 */ /* 0x002fe200028f0eff */
[----:B------:R-:W-:-:S04]  /*6df0*/  IMAD R22, R14, 0x21, RZ ;  /* 0x000000210e167824 */ /* 0x000fc800078e02ff */
[----:B------:R1:W-:Y:S01]  /*6e00*/  STL [R1+0x4fc], R15 ;  /* 0x0004fc0f01007387 */ /* 0x0003e20000100800 */
[----:B0-----:R-:W-:Y:S01]  /*6e10*/  IADD3 R16, P5, R179, R9, RZ ;  /* 0x00000009b3107210 */ /* 0x001fe20007fbe0ff */
[----:B------:R-:W-:-:S04]  /*6e20*/  IMAD R179, R14, 0xa8, RZ ;  /* 0x000000a80eb37824 */ /* 0x000fc800078e02ff */
[----:B------:R0:W-:Y:S01]  /*6e30*/  STL [R1+0x334], R16 ;  /* 0x0003341001007387 */ /* 0x0001e20000100800 */
[----:B-1----:R-:W-:-:S03]  /*6e40*/  IADD3 R15, P3, R73, R9, RZ ;  /* 0x00000009490f7210 */ /* 0x002fc60007f7e0ff */
[----:B------:R1:W-:Y:S04]  /*6e50*/  STL [R1+0x404], R17 ;  /* 0x0004041101007387 */ /* 0x0003e80000100800 */
[----:B------:R2:W-:Y:S01]  /*6e60*/  STL [R1+0x428], R15 ;  /* 0x0004280f01007387 */ /* 0x0005e20000100800 */
[-C--:B0-----:R-:W-:Y:S01]  /*6e70*/  LEA.HI.X.SX32 R16, R22, R10.reuse, 0x1, P0 ;  /* 0x0000000a16107211 */ /* 0x081fe200000f0eff */
[----:B------:R-:W-:Y:S01]  /*6e80*/  IMAD R22, R14, 0x1f, RZ ;  /* 0x0000001f0e167824 */ /* 0x000fe200078e02ff */
[----:B-1----:R-:W-:-:S03]  /*6e90*/  LEA.HI.X.SX32 R17, R74, R10, 0x1, P3 ;  /* 0x0000000a4a117211 */ /* 0x002fc600018f0eff */
[----:B------:R0:W-:Y:S01]  /*6ea0*/  STL [R1+0x50c], R16 ;  /* 0x00050c1001007387 */ /* 0x0001e20000100800 */
[----:B--2---:R-:W-:-:S05]  /*6eb0*/  IADD3 R15, P0, R74, R9, RZ ;  /* 0x000000094a0f7210 */ /* 0x004fca0007f1e0ff */
[----:B------:R1:W-:Y:S01]  /*6ec0*/  STL [R1+0x520], R15 ;  /* 0x0005200f01007387 */ /* 0x0003e20000100800 */
[----:B0-----:R-:W-:Y:S02]  /*6ed0*/  LEA.HI.X.SX32 R16, R73, R10, 0x1, P1 ;  /* 0x0000000a49107211 */ /* 0x001fe400008f0eff */
[----:B------:R-:W-:-:S03]  /*6ee0*/  CS2R R72, SRZ ;  /* 0x0000000000487805 */ /* 0x000fc6000001ff00 */
[----:B------:R0:W-:Y:S01]  /*6ef0*/  STL [R1+0x230], R16 ;  /* 0x0002301001007387 */ /* 0x0001e20000100800 */
[----:B-1----:R-:W-:Y:S01]  /*6f00*/  IADD3 R15, P1, R179, R9, RZ ;  /* 0x00000009b30f7210 */ /* 0x002fe20007f3e0ff */
[----:B------:R-:W-:-:S04]  /*6f10*/  IMAD R179, R14, 0x98, RZ ;  /* 0x000000980eb37824 */ /* 0x000fc800078e02ff */
[----:B------:R1:W-:Y:S01]  /*6f20*/  STL [R1+0x374], R15 ;  /* 0x0003740f01007387 */ /* 0x0003e20000100800 */
[----:B0-----:R-:W-:-:S03]  /*6f30*/  IADD3 R16, P3, R75, R9, RZ ;  /* 0x000000094b107210 */ /* 0x001fc60007f7e0ff */
[----:B------:R0:W-:Y:S04]  /*6f40*/  STL [R1+0x424], R17 ;  /* 0x0004241101007387 */ /* 0x0001e80000100800 */
[----:B------:R2:W-:Y:S01]  /*6f50*/  STL [R1+0x448], R16 ;  /* 0x0004481001007387 */ /* 0x0005e20000100800 */
[-C--:B-1----:R-:W-:Y:S01]  /*6f60*/  LEA.HI.X.SX32 R15, R22, R10.reuse, 0x1, P0 ;  /* 0x0000000a160f7211 */ /* 0x082fe200000f0eff */
[----:B------:R-:W-:Y:S01]  /*6f70*/  IMAD R22, R14, 0x1d, RZ ;  /* 0x0000001d0e167824 */ /* 0x000fe200078e02ff */
[----:B0-----:R-:W-:-:S03]  /*6f80*/  LEA.HI.X.SX32 R17, R76, R10, 0x1, P3 ;  /* 0x0000000a4c117211 */ /* 0x001fc600018f0eff */
        /* <DEDUP_REMOVED lines=85> */
[----:B------:R-:W-:Y:S04]  /*74e0*/  STL [R1+0x4e4], R17 ;  /* 0x0004e41101007387 */ /* 0x000fe80000100800 */
[----:B------:R0:W-:Y:S01]  /*74f0*/  STL [R1+0x508], R16 ;  /* 0x0005081001007387 */ /* 0x0001e20000100800 */
[----:B-1----:R-:W-:Y:S01]  /*7500*/  LEA.HI.X.SX32 R15, R22, R10, 0x1, P0 ;  /* 0x0000000a160f7211 */ /* 0x002fe200000f0eff */
[----:B------:R-:W-:-:S04]  /*7510*/  IMAD R22, R14, 0x11, RZ ;  /* 0x000000110e167824 */ /* 0x000fc800078e02ff */
[----:B------:R1:W-:Y:S01]  /*7520*/  STL [R1+0x57c], R15 ;  /* 0x00057c0f01007387 */ /* 0x0003e20000100800 */
[----:B0-----:R-:W-:-:S05]  /*7530*/  IADD3 R16, P0, R152, R9, RZ ;  /* 0x0000000998107210 */ /* 0x001fca0007f1e0ff */
[----:B------:R0:W-:Y:S01]  /*7540*/  STL [R1+0x590], R16 ;  /* 0x0005901001007387 */ /* 0x0001e20000100800 */
[-C--:B-1----:R-:W-:Y:S02]  /*7550*/  LEA.HI.X.SX32 R15, R87, R10.reuse, 0x1, P4 ;  /* 0x0000000a570f7211 */ /* 0x082fe400020f0eff */
[----:B------:R-:W-:Y:S02]  /*7560*/  CS2R R86, SRZ ;  /* 0x0000000000567805 */ /* 0x000fe4000001ff00 */
[----:B------:R-:W-:Y:S01]  /*7570*/  IADD3 R17, P4, R179, R9, RZ ;  /* 0x00000009b3117210 */ /* 0x000fe20007f9e0ff */
[----:B------:R-:W-:Y:S01]  /*7580*/  IMAD R179, R14, 0xa0, RZ ;  /* 0x000000a00eb37824 */ /* 0x000fe200078e02ff */
[----:B------:R1:W-:Y:S01]  /*7590*/  STL [R1+0x3f4], R15 ;  /* 0x0003f40f01007387 */ /* 0x0003e20000100800 */
[----:B0-----:R-:W-:-:S03]  /*75a0*/  LEA.HI.X.SX32 R16, R152, R10, 0x1, P3 ;  /* 0x0000000a98107211 */ /* 0x001fc600018f0eff */
[----:B------:R0:W-:Y:S04]  /*75b0*/  STL [R1+0x294], R17 ;  /* 0x0002941101007387 */ /* 0x0001e80000100800 */
[----:B------:R2:W-:Y:S01]  /*75c0*/  STL [R1+0x504], R16 ;  /* 0x0005041001007387 */ /* 0x0005e20000100800 */
[----:B-1----:R-:W-:Y:S02]  /*75d0*/  IADD3 R15, P3, R153, R9, RZ ;  /* 0x00000009990f7210 */ /* 0x002fe40007f7e0ff */
[----:B0-----:R-:W-:-:S03]  /*75e0*/  LEA.HI.X.SX32 R17, R22, R10, 0x1, P0 ;  /* 0x0000000a16117211 */ /* 0x001fc600000f0eff */
[----:B------:R0:W-:Y:S01]  /*75f0*/  STL [R1+0x438], R15 ;  /* 0x0004380f01007387 */ /* 0x0001e20000100800 */
[----:B------:R-:W-:Y:S01]  /*7600*/  IMAD R22, R14, 0xf, RZ ;  /* 0x0000000f0e167824 */ /* 0x000fe200078e02ff */
[----:B--2---:R-:W-:Y:S02]  /*7610*/  IADD3 R16, P0, R154, R9, RZ ;  /* 0x000000099a107210 */ /* 0x004fe40007f1e0ff */
[----:B------:R-:W-:Y:S04]  /*7620*/  STL [R1+0x58c], R17 ;  /* 0x00058c1101007387 */ /* 0x000fe80000100800 */
[----:B------:R1:W-:Y:S01]  /*7630*/  STL [R1+0x528], R16 ;  /* 0x0005281001007387 */ /* 0x0003e20000100800 */
[----:B0-----:R-:W-:-:S05]  /*7640*/  LEA.HI.X.SX32 R15, R153, R10, 0x1, P6 ;  /* 0x0000000a990f7211 */ /* 0x001fca00030f0eff */
[----:B------:R0:W-:Y:S01]  /*7650*/  STL [R1+0x250], R15 ;  /* 0x0002500f01007387 */ /* 0x0001e20000100800 */
[----:B-1----:R-:W-:-:S05]  /*7660*/  IADD3 R16, P6, R155, R9, RZ ;  /* 0x000000099b107210 */ /* 0x002fca0007fde0ff */
[----:B------:R-:W-:Y:S01]  /*7670*/  STL [R1+0x5a0], R16 ;  /* 0x0005a01001007387 */ /* 0x000fe20000100800 */
[-C--:B0-----:R-:W-:Y:S02]  /*7680*/  LEA.HI.X.SX32 R15, R154, R10.reuse, 0x1, P3 ;  /* 0x0000000a9a0f7211 */ /* 0x081fe400018f0eff */
[----:B------:R-:W-:Y:S01]  /*7690*/  IADD3 R17, P3, R179, R9, RZ ;  /* 0x00000009b3117210 */ /* 0x000fe20007f7e0ff */
[----:B------:R-:W-:Y:S02]  /*76a0*/  IMAD R179, R14, 0xc0, RZ ;  /* 0x000000c00eb37824 */ /* 0x000fe400078e02ff */
[----:B------:R0:W-:Y:S04]  /*76b0*/  STL [R1+0x434], R15 ;  /* 0x0004340f01007387 */ /* 0x0001e80000100800 */
[----:B------:R1:W-:Y:S01]  /*76c0*/  STL [R1+0x394], R17 ;  /* 0x0003941101007387 */ /* 0x0003e20000100800 */
[----:B0-----:R-:W-:-:S02]  /*76d0*/  LEA.HI.X.SX32 R15, R155, R10, 0x1, P0 ;  /* 0x0000000a9b0f7211 */ /* 0x001fc400000f0eff */
[----:B------:R-:W-:Y:S02]  /*76e0*/  IADD3 R16, P0, R156, R9, RZ ;  /* 0x000000099c107210 */ /* 0x000fe40007f1e0ff */
[----:B-1----:R-:W-:Y:S01]  /*76f0*/  LEA.HI.X.SX32 R17, R22, R10, 0x1, P6 ;  /* 0x0000000a16117211 */ /* 0x002fe200030f0eff */
[----:B------:R0:W-:Y:S01]  /*7700*/  STL [R1+0x524], R15 ;  /* 0x0005240f01007387 */ /* 0x0001e20000100800 */
[----:B------:R-:W-:-:S03]  /*7710*/  IMAD R22, R14, 0xd, RZ ;  /* 0x0000000d0e167824 */ /* 0x000fc600078e02ff */
[----:B------:R1:W-:Y:S04]  /*7720*/  STL [R1+0x478], R16 ;  /* 0x0004781001007387 */ /* 0x0003e80000100800 */
[----:B------:R-:W-:Y:S01]  /*7730*/  STL [R1+0x59c], R17 ;  /* 0x00059c1101007387 */ /* 0x000fe20000100800 */
[----:B0-----:R-:W-:Y:S02]  /*7740*/  IADD3 R15, P6, R157, R9, RZ ;  /* 0x000000099d0f7210 */ /* 0x001fe40007fde0ff */
[----:B-1----:R-:W-:-:S03]  /*7750*/  LEA.HI.X.SX32 R16, R156, R10, 0x1, P5 ;  /* 0x0000000a9c107211 */ /* 0x002fc600028f0eff */
[----:B------:R0:W-:Y:S04]  /*7760*/  STL [R1+0x548], R15 ;  /* 0x0005480f01007387 */ /* 0x0001e80000100800 */
[----:B------:R1:W-:Y:S01]  /*7770*/  STL [R1+0x2d0], R16 ;  /* 0x0002d01001007387 */ /* 0x0003e20000100800 */
[----:B0-----:R-:W-:Y:S02]  /*7780*/  IADD3 R15, P5, R158, R9, RZ ;  /* 0x000000099e0f7210 */ /* 0x001fe40007fbe0ff */
[----:B-1----:R-:W-:-:S03]  /*7790*/  LEA.HI.X.SX32 R16, R157, R10, 0x1, P0 ;  /* 0x0000000a9d107211 */ /* 0x002fc600000f0eff */
[----:B------:R0:W-:Y:S04]  /*77a0*/  STL [R1+0x5b0], R15 ;  /* 0x0005b00f01007387 */ /* 0x0001e80000100800 */
[----:B------:R1:W-:Y:S01]  /*77b0*/  STL [R1+0x474], R16 ;  /* 0x0004741001007387 */ /* 0x0003e20000100800 */
[----:B0-----:R-:W-:Y:S01]  /*77c0*/  IADD3 R15, P0, R179, R9, RZ ;  /* 0x00000009b30f7210 */ /* 0x001fe20007f1e0ff */
[----:B------:R-:W-:Y:S01]  /*77d0*/  IMAD R179, R14, 0x3, RZ ;  /* 0x000000030eb37824 */ /* 0x000fe200078e02ff */
[----:B-1----:R-:W-:-:S03]  /*77e0*/  LEA.HI.X.SX32 R16, R158, R10, 0x1, P6 ;  /* 0x0000000a9e107211 */ /* 0x002fc600030f0eff */
[----:B------:R0:W-:Y:S01]  /*77f0*/  STL [R1+0x314], R15 ;  /* 0x0003140f01007387 */ /* 0x0001e20000100800 */
[----:B------:R-:W-:-:S03]  /*7800*/  IADD3 R17, P6, R159, R9, RZ ;  /* 0x000000099f117210 */ /* 0x000fc60007fde0ff */
[----:B------:R1:W-:Y:S04]  /*7810*/  STL [R1+0x544], R16 ;  /* 0x0005441001007387 */ /* 0x0003e80000100800 */
[----:B------:R2:W-:Y:S01]  /*7820*/  STL [R1+0x4b8], R17 ;  /* 0x0004b81101007387 */ /* 0x0005e20000100800 */
[----:B0-----:R-:W-:Y:S01]  /*7830*/  LEA.HI.X.SX32 R15, R22, R10, 0x1, P5 ;  /* 0x0000000a160f7211 */ /* 0x001fe200028f0eff */
[----:B------:R-:W-:Y:S01]  /*7840*/  IMAD R22, R14, 0xb, RZ ;  /* 0x0000000b0e167824 */ /* 0x000fe200078e02ff */
[----:B-1----:R-:W-:-:S03]  /*7850*/  IADD3 R16, P5, R160, R9, RZ ;  /* 0x00000009a0107210 */ /* 0x002fc60007fbe0ff */
[----:B------:R0:W-:Y:S01]  /*7860*/  STL [R1+0x5ac], R15 ;  /* 0x0005ac0f01007387 */ /* 0x0001e20000100800 */
[----:B--2---:R-:W-:-:S03]  /*7870*/  LEA.HI.X.SX32 R17, R159, R10, 0x1, P1 ;  /* 0x0000000a9f117211 */ /* 0x004fc600008f0eff */
        /* <DEDUP_REMOVED lines=18> */
[----:B------:R2:W-:Y:S01]  /*79a0*/  STL [R1+0x3d4], R17 ;  /* 0x0003d41101007387 */ /* 0x0005e20000100800 */
[----:B0-----:R-:W-:Y:S02]  /*79b0*/  IADD3 R15, P2, R165, R9, RZ ;  /* 0x00000009a50f7210 */ /* 0x001fe40007f5e0ff */
[----:B-1----:R-:W-:-:S03]  /*79c0*/  LEA.HI.X.SX32 R16, R163, R10, 0x1, P6 ;  /* 0x0000000aa3107211 */ /* 0x002fc600030f0eff */
[----:B------:R0:W-:Y:S01]  /*79d0*/  STL [R1+0x458], R15 ;  /* 0x0004580f01007387 */ /* 0x0001e20000100800 */
[----:B--2---:R-:W-:-:S03]  /*79e0*/  LEA.HI.X.SX32 R17, R164, R10, 0x1, P5 ;  /* 0x0000000aa4117211 */ /* 0x004fc600028f0eff */
[----:B------:R1:W-:Y:S01]  /*79f0*/  STL [R1+0x4f4], R16 ;  /* 0x0004f41001007387 */ /* 0x0003e20000100800 */
[-C--:B0-----:R-:W-:Y:S02]  /*7a00*/  IADD3 R15, P6, R166, R9.reuse, RZ ;  /* 0x00000009a60f7210 */ /* 0x081fe40007fde0ff */
[----:B-1----:R-:W-:-:S03]  /*7a10*/  IADD3 R16, P5, R167, R9, RZ ;  /* 0x00000009a7107210 */ /* 0x002fc60007fbe0ff */
[----:B------:R0:W-:Y:S04]  /*7a20*/  STL [R1+0x538], R15 ;  /* 0x0005380f01007387 */ /* 0x0001e80000100800 */
        /* <DEDUP_REMOVED lines=12> */
[----:B--2---:R-:W-:-:S03]  /*7af0*/  IADD3 R16, P2, R170, R9, RZ ;  /* 0x00000009aa107210 */ /* 0x004fc60007f5e0ff */
[----:B------:R1:W-:Y:S04]  /*7b00*/  STL [R1+0x454], R17 ;  /* 0x0004541101007387 */ /* 0x0003e80000100800 */
[----:B------:R2:W-:Y:S01]  /*7b10*/  STL [R1+0x578], R16 ;  /* 0x0005781001007387 */ /* 0x0005e20000100800 */
[-C--:B0-----:R-:W-:Y:S02]  /*7b20*/  LEA.HI.X.SX32 R15, R167, R10.reuse, 0x1, P6 ;  /* 0x0000000aa70f7211 */ /* 0x081fe400030f0eff */
[----:B-1----:R-:W-:-:S03]  /*7b30*/  LEA.HI.X.SX32 R17, R168, R10, 0x1, P5 ;  /* 0x0000000aa8117211 */ /* 0x002fc600028f0eff */
[----:B------:R0:W-:Y:S01]  /*7b40*/  STL [R1+0x534], R15 ;  /* 0x0005340f01007387 */ /* 0x0001e20000100800 */
[----:B--2---:R-:W-:-:S05]  /*7b50*/  IADD3 R16, P6, R171, R9, RZ ;  /* 0x00000009ab107210 */ /* 0x004fca0007fde0ff */
[----:B------:R1:W-:Y:S01]  /*7b60*/  STL [R1+0x5c8], R16 ;  /* 0x0005c81001007387 */ /* 0x0003e20000100800 */
[----:B0-----:R-:W-:-:S03]  /*7b70*/  IADD3 R15, P5, R172, R9, RZ ;  /* 0x00000009ac0f7210 */ /* 0x001fc60007fbe0ff */
[----:B------:R0:W-:Y:S04]  /*7b80*/  STL [R1+0x5a4], R17 ;  /* 0x0005a41101007387 */ /* 0x0001e80000100800 */
[----:B------:R2:W-:Y:S01]  /*7b90*/  STL [R1+0x5f0], R15 ;  /* 0x0005f00f01007387 */ /* 0x0005e20000100800 */
[----:B-1----:R-:W-:Y:S01]  /*7ba0*/  LEA.HI.X.SX32 R16, R22, R10, 0x1, P1 ;  /* 0x0000000a16107211 */ /* 0x002fe200008f0eff */
[----:B------:R-:W-:Y:S01]  /*7bb0*/  IMAD R22, R14, 0x5, RZ ;  /* 0x000000050e167824 */ /* 0x000fe200078e02ff */
[----:B0-----:R-:W-:-:S03]  /*7bc0*/  IADD3 R17, P1, R173, R9, RZ ;  /* 0x00000009ad117210 */ /* 0x001fc60007f3e0ff */
        /* <DEDUP_REMOVED lines=19> */
[C---:B------:R-:W-:Y:S01]  /*7d00*/  IMAD.SHL.U32 R22, R14.reuse, 0x40, RZ ;  /* 0x000000400e167824 */ /* 0x040fe200078e00ff */
[----:B0-----:R-:W-:-:S03]  /*7d10*/  LEA R17, P5, R14, R9, 0x7 ;  /* 0x000000090e117211 */ /* 0x001fc600078a38ff */
        /* <DEDUP_REMOVED lines=19> */
[----:B------:R-:W-:Y:S01]  /*7e50*/  IMAD.SHL.U32 R179, R14, 0x8, RZ ;  /* 0x000000080eb37824 */ /* 0x000fe200078e00ff */
[----:B--2---:R-:W-:-:S05]  /*7e60*/  LEA.HI.X.SX32 R16, R177, R10, 0x1, P2 ;  /* 0x0000000ab1107211 */ /* 0x004fca00010f0eff */
[----:B------:R1:W-:Y:S01]  /*7e70*/  STL [R1+0x5e4], R16 ;  /* 0x0005e41001007387 */ /* 0x0003e20000100800 */
[----:B0-----:R-:W-:-:S05]  /*7e80*/  IADD3 R15, P2, R178, R9, RZ ;  /* 0x00000009b20f7210 */ /* 0x001fca0007f5e0ff */
[----:B------:R0:W-:Y:S01]  /*7e90*/  STL [R1+0x610], R15 ;  /* 0x0006100f01007387 */ /* 0x0001e20000100800 */
[----:B-1----:R-:W-:-:S03]  /*7ea0*/  LEA R16, P6, R14, R9, 0x2 ;  /* 0x000000090e107211 */ /* 0x002fc600078c10ff */
[----:B------:R1:W-:Y:S04]  /*7eb0*/  STL [R1+0x5fc], R17 ;  /* 0x0005fc1101007387 */ /* 0x0003e80000100800 */
[----:B------:R2:W-:Y:S01]  /*7ec0*/  STL [R1+0x608], R16 ;  /* 0x0006081001007387 */ /* 0x0005e20000100800 */
[-C--:B0-----:R-:W-:Y:S01]  /*7ed0*/  LEA.HI.X.SX32 R15, R22, R10.reuse, 0x1, P5 ;  /* 0x0000000a160f7211 */ /* 0x081fe200028f0eff */
[----:B------:R-:W-:Y:S01]  /*7ee0*/  IMAD.SHL.U32 R22, R14, 0x4, RZ ;  /* 0x000000040e167824 */ /* 0x000fe200078e00ff */
[----:B-1----:R-:W-:-:S03]  /*7ef0*/  LEA.HI.X.SX32 R17, R179, R10, 0x1, P3 ;  /* 0x0000000ab3117211 */ /* 0x002fc600018f0eff */
[----:B------:R0:W-:Y:S01]  /*7f00*/  STL [R1+0x414], R15 ;  /* 0x0004140f01007387 */ /* 0x0001e20000100800 */
[----:B--2---:R-:W-:-:S05]  /*7f10*/  LEA.HI.X.SX32 R16, R181, R10, 0x1, P0 ;  /* 0x0000000ab5107211 */ /* 0x004fca00000f0eff */
[----:B------:R1:W-:Y:S01]  /*7f20*/  STL [R1+0x514], R16 ;  /* 0x0005141001007387 */ /* 0x0003e20000100800 */
[----:B0-----:R-:W-:-:S05]  /*7f30*/  LEA.HI.X.SX32 R15, R180, R10, 0x1, P1 ;  /* 0x0000000ab40f7211 */ /* 0x001fca00008f0eff */
[----:B------:R0:W-:Y:S01]  /*7f40*/  STL [R1+0x594], R15 ;  /* 0x0005940f01007387 */ /* 0x0001e20000100800 */
[----:B-1----:R-:W-:-:S03]  /*7f50*/  LEA.HI.X.SX32 R16, R22, R10, 0x1, P4 ;  /* 0x0000000a16107211 */ /* 0x002fc600020f0eff */
[----:B------:R-:W-:Y:S04]  /*7f60*/  STL [R1+0x5d4], R17 ;  /* 0x0005d41101007387 */ /* 0x000fe80000100800 */
[----:B------:R1:W-:Y:S01]  /*7f70*/  STL [R1+0x5f4], R16 ;  /* 0x0005f41001007387 */ /* 0x0003e20000100800 */
[-C--:B0-----:R-:W-:Y:S02]  /*7f80*/  LEA.HI.X.SX32 R15, R14, R10.reuse, 0x1, P2 ;  /* 0x0000000a0e0f7211 */ /* 0x081fe400010f0eff */
[----:B------:R-:W-:-:S03]  /*7f90*/  LEA.HI.X.SX32 R14, R178, R10, 0x1, P6 ;  /* 0x0000000ab20e7211 */ /* 0x000fc600030f0eff */
[----:B------:R0:W-:Y:S01]  /*7fa0*/  STL [R1+0x60c], R15 ;  /* 0x00060c0f01007387 */ /* 0x0001e20000100800 */
[----:B-1----:R-:W-:-:S03]  /*7fb0*/  LOP3.LUT R16, R2, 0x20, RZ, 0x3c, !PT ;  /* 0x0000002002107812 */ /* 0x002fc600078e3cff */
[----:B------:R1:W-:Y:S01]  /*7fc0*/  STL [R1+0x604], R14 ;  /* 0x0006040e01007387 */ /* 0x0003e20000100800 */
[C---:B------:R-:W-:Y:S02]  /*7fd0*/  LOP3.LUT R16, R2.reuse, 0x50, RZ, 0x3c, !PT ;  /* 0x0000005002107812 */ /* 0x040fe400078e3cff */
[C---:B0-----:R-:W-:Y:S02]  /*7fe0*/  LOP3.LUT R15, R2.reuse, 0x30, RZ, 0x3c, !PT ;  /* 0x00000030020f7812 */ /* 0x041fe400078e3cff */
[----:B-1----:R-:W-:-:S03]  /*7ff0*/  LOP3.LUT R14, R2, 0x10, RZ, 0x3c, !PT ;  /* 0x00000010020e7812 */ /* 0x002fc600078e3cff */
[----:B------:R0:W-:Y:S01]  /*8000*/  STL [R1+0x644], R15 ;  /* 0x0006440f01007387 */ /* 0x0001e20000100800 */
[----:B------:R-:W-:-:S05]  /*8010*/  LOP3.LUT R14, R2, 0x40, RZ, 0x3c, !PT ;  /* 0x00000040020e7812 */ /* 0x000fca00078e3cff */
[----:B------:R1:W-:Y:S01]  /*8020*/  STL [R1+0x640], R14 ;  /* 0x0006400e01007387 */ /* 0x0003e20000100800 */
[----:B0-----:R-:W-:-:S03]  /*8030*/  LOP3.LUT R15, R2, 0x60, RZ, 0x3c, !PT ;  /* 0x00000060020f7812 */ /* 0x001fc600078e3cff */
[----:B------:R0:W-:Y:S01]  /*8040*/  STL [R1+0x63c], R16 ;  /* 0x00063c1001007387 */ /* 0x0001e20000100800 */
[C---:B------:R-:W-:Y:S02]  /*8050*/  LOP3.LUT R15, R3.reuse, 0x40, RZ, 0x3c, !PT ;  /* 0x00000040030f7812 */ /* 0x040fe400078e3cff */
[----:B-1----:R-:W-:Y:S02]  /*8060*/  LOP3.LUT R14, R2, 0x70, RZ, 0x3c, !PT ;  /* 0x00000070020e7812 */ /* 0x002fe400078e3cff */
[C---:B------:R-:W-:Y:S02]  /*8070*/  LOP3.LUT R14, R3.reuse, 0x60, RZ, 0x3c, !PT ;  /* 0x00000060030e7812 */ /* 0x040fe400078e3cff */
[----:B0-----:R-:W-:-:S07]  /*8080*/  LOP3.LUT R16, R3, 0x20, RZ, 0x3c, !PT ;  /* 0x0000002003107812 */ /* 0x001fce00078e3cff */
.L_x_1:
[----:B------:R-:W0:Y:S01]  /*8090*/  LDC R22, c[0x0][0x230] ;  /* 0x00008c00ff167b82 */ /* 0x000e220000000800 */
[----:B------:R-:W2:Y:S04]  /*80a0*/  LDL R161, [R1+0x610] ;  /* 0x0006100001a17983 */ /* 0x000ea80000100800 */
[----:B------:R-:W-:Y:S04]  /*80b0*/  STL [R1+0x74c], R235 ;  /* 0x00074ceb01007387 */ /* 0x000fe80000100800 */
[----:B------:R-:W-:Y:S04]  /*80c0*/  STL [R1+0x748], R219 ;  /* 0x000748db01007387 */ /* 0x000fe80000100800 */
[----:B------:R-:W-:Y:S04]  /*80d0*/  STL [R1+0x744], R217 ;  /* 0x000744d901007387 */ /* 0x000fe80000100800 */
[----:B------:R-:W-:Y:S04]  /*80e0*/  STL [R1+0x740], R234 ;  /* 0x000740ea01007387 */ /* 0x000fe80000100800 */
[----:B------:R-:W-:Y:S01]  /*80f0*/  STL [R1+0x73c], R233 ;  /* 0x00073ce901007387 */ /* 0x000fe20000100800 */
[----:B0-----:R-:W-:-:S03]  /*8100*/  IMAD R22, R13, -0x80, R22 ;  /* 0xffffff800d167824 */ /* 0x001fc600078e0216 */
[----:B------:R-:W-:Y:S02]  /*8110*/  STL [R1+0x738], R215 ;  /* 0x000738d701007387 */ /* 0x000fe40000100800 */
[----:B------:R-:W-:Y:S02]  /*8120*/  ISETP.GT.AND P0, PT, R22, RZ, PT ;  /* 0x000000ff1600720c */ /* 0x000fe40003f04270 */
[----:B------:R-:W-:Y:S04]  /*8130*/  STL [R1+0x734], R6 ;  /* 0x0007340601007387 */ /* 0x000fe80000100800 */
[----:B------:R-:W-:Y:S04]  /*8140*/  STL [R1+0x730], R251 ;  /* 0x000730fb01007387 */ /* 0x000fe80000100800 */
[----:B------:R-:W-:Y:S04]  /*8150*/  STL [R1+0x72c], R228 ;  /* 0x00072ce401007387 */ /* 0x000fe80000100800 */
[----:B------:R-:W-:Y:S04]  /*8160*/  STL [R1+0x728], R226 ;  /* 0x000728e201007387 */ /* 0x000fe80000100800 */
[----:B------:R-:W-:Y:S04]  /*8170*/  STL [R1+0x724], R8 ;  /* 0x0007240801007387 */ /* 0x000fe80000100800 */
[----:B------:R-:W-:Y:S04]  /*8180*/  STL [R1+0x720], R5 ;  /* 0x0007200501007387 */ /* 0x000fe80000100800 */
[----:B------:R-:W-:Y:S04]  /*8190*/  STL [R1+0x71c], R247 ;  /* 0x00071cf701007387 */ /* 0x000fe80000100800 */
[----:B------:R-:W-:Y:S01]  /*81a0*/  STL [R1+0x718], R241 ;  /* 0x000718f101007387 */ /* 0x000fe20000100800 */
[----:B------:R-:W-:-:S03]  /*81b0*/  PRMT R160, RZ, 0x7610, R160 ;  /* 0x00007610ffa07816 */ /* 0x000fc600000000a0 */
[----:B------:R-:W-:Y:S01]  /*81c0*/  STL [R1+0x714], R224 ;  /* 0x000714e001007387 */ /* 0x000fe20000100800 */
[----:B------:R-:W-:-:S03]  /*81d0*/  @P0 IMAD.MOV.U32 R14, RZ, RZ, R9 ;  /* 0x000000ffff0e0224 */ /* 0x000fc600078e0009 */
[----:B------:R-:W-:Y:S01]  /*81e0*/  STL [R1+0x710], R222 ;  /* 0x000710de01007387 */ /* 0x000fe20000100800 */
[----:B------:R-:W-:-:S03]  /*81f0*/  @P0 IMAD.MOV.U32 R15, RZ, RZ, R10 ;  /* 0x000000ffff0f0224 */ /* 0x000fc600078e000a */
[----:B------:R-:W-:Y:S04]  /*8200*/  STL [R1+0x6c8], R3 ;  /* 0x0006c80301007387 */ /* 0x000fe80000100800 */
[----:B------:R0:W-:Y:S04]  /*8210*/  STL [R1+0x6c0], R11 ;  /* 0x0006c00b01007387 */ /* 0x0001e80000100800 */
[----:B------:R2:W3:Y:S04]  /*8220*/  @P0 LDG.E.U16 R160, desc[UR14][R14.64] ;  /* 0x0000000e0ea00981 */ /* 0x0004e8000c1e1500 */
[----:B0-----:R-:W4:Y:S01]  /*8230*/  LDL.LU R11, [R1+0x600] ;  /* 0x00060000010b7983 */ /* 0x001f220000300800 */
[----:B------:R-:W-:-:S02]  /*8240*/  ISETP.GT.AND P1, PT, R22, 0x1, PT ;  /* 0x000000011600780c */ /* 0x000fc40003f24270 */
[----:B------:R-:W-:Y:S01]  /*8250*/  PRMT R176, RZ, 0x7610, R176 ;  /* 0x00007610ffb07816 */ /* 0x000fe200000000b0 */
[----:B-----5:R-:W-:Y:S01]  /*8260*/  STL [R1+0x654], R0 ;  /* 0x0006540001007387 */ /* 0x020fe20000100800 */
[C---:B------:R-:W-:Y:S02]  /*8270*/  ISETP.GT.AND P2, PT, R22.reuse, 0x2, PT ;  /* 0x000000021600780c */ /* 0x040fe40003f44270 */
[----:B------:R-:W-:Y:S01]  /*8280*/  PRMT R192, RZ, 0x7610, R192 ;  /* 0x00007610ffc07816 */ /* 0x000fe200000000c0 */
[----:B------:R-:W-:Y:S01]  /*8290*/  STL [R1+0x6cc], R13 ;  /* 0x0006cc0d01007387 */ /* 0x000fe20000100800 */
[----:B------:R-:W-:-:S03]  /*82a0*/  ISETP.GT.AND P3, PT, R22, 0x3, PT ;  /* 0x000000031600780c */ /* 0x000fc60003f64270 */
[----:B------:R-:W-:Y:S04]  /*82b0*/  STL [R1+0x6d0], R9 ;  /* 0x0006d00901007387 */ /* 0x000fe80000100800 */
[----:B------:R0:W-:Y:S04]  /*82c0*/  STL [R1+0x6c4], R10 ;  /* 0x0006c40a01007387 */ /* 0x0001e80000100800 */
[----:B0-----:R-:W3:Y:S04]  /*82d0*/  LDL.LU R10, [R1+0x608] ;  /* 0x00060800010a7983 */ /* 0x001ee80000300800 */
[----:B------:R-:W4:Y:S01]  /*82e0*/  LDL R15, [R1+0x60c] ;  /* 0x00060c00010f7983 */ /* 0x000f220000100800 */
[----:B--2---:R-:W-:-:S03]  /*82f0*/  @P1 IMAD.MOV.U32 R14, RZ, RZ, R161 ;  /* 0x000000ffff0e1224 */ /* 0x004fc600078e00a1 */
[----:B------:R-:W2:Y:S04]  /*8300*/  LDL R161, [R1+0x5e8] ;  /* 0x0005e80001a17983 */ /* 0x000ea80000100800 */
[----:B----4-:R3:W4:Y:S04]  /*8310*/  @P1 LDG.E.U16 R176, desc[UR14][R14.64] ;  /* 0x0000000e0eb01981 */ /* 0x010728000c1e1500 */
[----:B------:R-:W2:Y:S01]  /*8320*/  LDL R15, [R1+0x604] ;  /* 0x00060400010f7983 */ /* 0x000ea20000100800 */
[----:B---3--:R-:W-:-:S03]  /*8330*/  @P2 IMAD.MOV.U32 R14, RZ, RZ, R10 ;  /* 0x000000ffff0e2224 */ /* 0x008fc600078e000a */
[----:B------:R-:W-:Y:S01]  /*8340*/  STL [R1+0x6d4], R10 ;  /* 0x0006d40a01007387 */ /* 0x000fe20000100800 */
[----:B------:R-:W-:-:S03]  /*8350*/  PRMT R196, RZ, 0x7610, R196 ;  /* 0x00007610ffc47816 */ /* 0x000fc600000000c4 */
[----:B--2---:R0:W2:Y:S04]  /*8360*/  @P2 LDG.E.U16 R192, desc[UR14][R14.64] ;  /* 0x0000000e0ec02981 */ /* 0x0040a8000c1e1500 */
[----:B------:R-:W3:Y:S01]  /*8370*/  LDL R15, [R1+0x5fc] ;  /* 0x0005fc00010f7983 */ /* 0x000ee20000100800 */
[----:B0-----:R-:W-:-:S03]  /*8380*/  @P3 IMAD.MOV.U32 R14, RZ, RZ, R11 ;  /* 0x000000ffff0e3224 */ /* 0x001fc600078e000b */
[----:B------:R-:W-:Y:S01]  /*8390*/  STL [R1+0x6d8], R11 ;  /* 0x0006d80b01007387 */ /* 0x000fe20000100800 */
[----:B------:R-:W-:-:S03]  /*83a0*/  ISETP.GT.AND P4, PT, R22, 0x4, PT ;  /* 0x000000041600780c */ /* 0x000fc60003f84270 */
[----:B---3--:R0:W3:Y:S04]  /*83b0*/  @P3 LDG.E.U16 R196, desc[UR14][R14.64] ;  /* 0x0000000e0ec43981 */ /* 0x0080e8000c1e1500 */
[----:B------:R-:W0:Y:S04]  /*83c0*/  LDL R14, [R1+0x5f4] ;  /* 0x0005f400010e7983 */ /* 0x000e280000100800 */
[----:B------:R-:W0:Y:S01]  /*83d0*/  LDL R15, [R1+0x5f8] ;  /* 0x0005f800010f7983 */ /* 0x000e220000100800 */
[----:B------:R-:W-:Y:S02]  /*83e0*/  PRMT R235, RZ, 0x7610, R235 ;  /* 0x00007610ffeb7816 */ /* 0x000fe400000000eb */
[----:B0-----:R-:W-:-:S04]  /*83f0*/  @P4 LOP3.LUT R15, R15, R14, RZ, 0x3c, !PT ;  /* 0x0000000e0f0f4212 */ /* 0x001fc800078e3cff */
[----:B------:R-:W-:-:S04]  /*8400*/  @P4 LOP3.LUT R14, R15, R14, RZ, 0x3c, !PT ;  /* 0x0000000e0f0e4212 */ /* 0x000fc800078e3cff */
[----:B------:R-:W-:-:S05]  /*8410*/  @P4 LOP3.LUT R15, R15, R14, RZ, 0x3c, !PT ;  /* 0x0000000e0f0f4212 */ /* 0x000fca00078e3cff */
[----:B------:R-:W4:Y:S01]  /*8420*/  @P4 LDG.E.U16 R235, desc[UR14][R14.64] ;  /* 0x0000000e0eeb4981 */ /* 0x000f22000c1e1500 */
[----:B------:R-:W-:-:S03]  /*8430*/  ISETP.GT.AND P5, PT, R22, 0x5, PT ;  /* 0x000000051600780c */ /* 0x000fc60003fa4270 */
[----:B----4-:R0:W-:Y:S04]  /*8440*/  STL [R1+0x620], R235 ;  /* 0x000620eb01007387 */ /* 0x0101e80000100800 */
[----:B0-----:R-:W4:Y:S04]  /*8450*/  LDL.LU R235, [R1+0x74c] ;  /* 0x00074c0001eb7983 */ /* 0x001f280000300800 */
[----:B------:R-:W2:Y:S04]  /*8460*/  LDL R14, [R1+0x5ec] ;  /* 0x0005ec00010e7983 */ /* 0x000ea80000100800 */
[----:B------:R-:W2:Y:S01]  /*8470*/  LDL R15, [R1+0x5f0] ;  /* 0x0005f000010f7983 */ /* 0x000ea20000100800 */
[----:B------:R-:W-:-:S02]  /*8480*/  PRMT R219, RZ, 0x7610, R219 ;  /* 0x00007610ffdb7816 */ /* 0x000fc400000000db */
[----:B--2---:R-:W-:-:S04]  /*8490*/  @P5 LOP3.LUT R15, R15, R14, RZ, 0x3c, !PT ;  /* 0x0000000e0f0f5212 */ /* 0x004fc800078e3cff */
[----:B------:R-:W-:-:S04]  /*84a0*/  @P5 LOP3.LUT R14, R15, R14, RZ, 0x3c, !PT ;  /* 0x0000000e0f0e5212 */ /* 0x000fc800078e3cff */
[----:B------:R-:W-:-:S05]  /*84b0*/  @P5 LOP3.LUT R15, R15, R14, RZ, 0x3c, !PT ;  /* 0x0000000e0f0f5212 */ /* 0x000fca00078e3cff */
[----:B------:R-:W2:Y:S01]  /*84c0*/  @P5 LDG.E.U16 R219, desc[UR14][R14.64] ;  /* 0x0000000e0edb5981 */ /* 0x000ea2000c1e1500 */
[C---:B------:R-:W-:Y:S02]  /*84d0*/  ISETP.GT.AND P6, PT, R22.reuse, 0x6, PT ;  /* 0x000000061600780c */ /* 0x040fe40003fc4270 */
[----:B------:R-:W-:Y:S01]  /*84e0*/  PRMT R156, RZ, 0x7610, R156 ;  /* 0x00007610ff9c7816 */ /* 0x000fe2000000009c */
[----:B--2---:R0:W-:Y:S04]  /*84f0*/  STL [R1+0x61c], R219 ;  /* 0x00061cdb01007387 */ /* 0x0041e80000100800 */
[----:B0-----:R-:W2:Y:S04]  /*8500*/  LDL.LU R219, [R1+0x748] ;  /* 0x0007480001db7983 */ /* 0x001ea80000300800 */
[----:B------:R-:W3:Y:S02]  /*8510*/  LDL R15, [R1+0x5e4] ;  /* 0x0005e400010f7983 */ /* 0x000ee40000100800 */
[----:B------:R-:W-:Y:S01]  /*8520*/  @P6 IMAD.MOV.U32 R14, RZ, RZ, R161 ;  /* 0x000000ffff0e6224 */ /* 0x000fe200078e00a1 */
[----:B------:R-:W-:-:S02]  /*8530*/  ISETP.GT.AND P1, PT, R22, 0x7, PT ;  /* 0x000000071600780c */ /* 0x000fc40003f24270 */
[----:B------:R-:W-:Y:S01]  /*8540*/  PRMT R217, RZ, 0x7610, R217 ;  /* 0x00007610ffd97816 */ /* 0x000fe200000000d9 */
[----:B------:R-:W4:Y:S04]  /*8550*/  LDL R161, [R1+0x5bc] ;  /* 0x0005bc0001a17983 */ /* 0x000f280000100800 */
[----:B---3--:R0:W3:Y:S04]  /*8560*/  @P6 LDG.E.U16 R156, desc[UR14][R14.64] ;  /* 0x0000000e0e9c6981 */ /* 0x0080e8000c1e1500 */
[----:B------:R-:W0:Y:S04]  /*8570*/  LDL R14, [R1+0x5dc] ;  /* 0x0005dc00010e7983 */ /* 0x000e280000100800 */
[----:B------:R-:W0:Y:S02]  /*8580*/  LDL R15, [R1+0x5e0] ;  /* 0x0005e000010f7983 */ /* 0x000e240000100800 */
[----:B0-----:R-:W-:-:S04]  /*8590*/  @P1 LOP3.LUT R15, R15, R14, RZ, 0x3c, !PT ;  /* 0x0000000e0f0f1212 */ /* 0x001fc800078e3cff */
[----:B------:R-:W-:-:S04]  /*85a0*/  @P1 LOP3.LUT R14, R15, R14, RZ, 0x3c, !PT ;  /* 0x0000000e0f0e1212 */ /* 0x000fc800078e3cff */
[----:B------:R-:W-:-:S05]  /*85b0*/  @P1 LOP3.LUT R15, R15, R14, RZ, 0x3c, !PT ;  /* 0x0000000e0f0f1212 */ /* 0x000fca00078e3cff */
[----:B------:R-:W2:Y:S04]  /*85c0*/  @P1 LDG.E.U16 R217, desc[UR14][R14.64] ;  /* 0x0000000e0ed91981 */ /* 0x000ea8000c1e1500 */
[----:B---3--:R0:W-:Y:S04]  /*85d0*/  STL [R1+0x618], R156 ;  /* 0x0006189c01007387 */ /* 0x0081e80000100800 */
[----:B0-----:R-:W3:Y:S04]  /*85e0*/  LDL R156, [R1+0x5c0] ;  /* 0x0005c000019c7983 */ /* 0x001ee80000100800 */
[----:B--2---:R0:W-:Y:S04]  /*85f0*/  STL [R1+0x614], R217 ;  /* 0x000614d901007387 */ /* 0x0041e80000100800 */
[----:B0-----:R-:W2:Y:S04]  /*8600*/  LDL.LU R217, [R1+0x744] ;  /* 0x0007440001d97983 */ /* 0x001ea80000300800 */
[----:B------:R-:W4:Y:S04]  /*8610*/  LDL R14, [R1+0x5d4] ;  /* 0x0005d400010e7983 */ /* 0x000f280000100800 */
[----:B------:R-:W4:Y:S01]  /*8620*/  LDL R15, [R1+0x5d8] ;  /* 0x0005d800010f7983 */ /* 0x000f220000100800 */
[----:B------:R-:W-:-:S02]  /*8630*/  ISETP.GT.AND P0, PT, R22, 0x8, PT ;  /* 0x000000081600780c */ /* 0x000fc40003f04270 */
[----:B------:R-:W-:-:S11]  /*8640*/  PRMT R163, RZ, 0x7610, R163 ;  /* 0x00007610ffa37816 */ /* 0x000fd600000000a3 */
[----:B----4-:R-:W-:-:S04]  /*8650*/  @P0 LOP3.LUT R15, R15, R14, RZ, 0x3c, !PT ;  /* 0x0000000e0f0f0212 */ /* 0x010fc800078e3cff */
[----:B------:R-:W-:-:S04]  /*8660*/  @P0 LOP3.LUT R14, R15, R14, RZ, 0x3c, !PT ;  /* 0x0000000e0f0e0212 */ /* 0x000fc800078e3cff */
[----:B------:R-:W-:-:S05]  /*8670*/  @P0 LOP3.LUT R15, R15, R14, RZ, 0x3c, !PT ;  /* 0x0000000e0f0f0212 */ /* 0x000fca00078e3cff */
[----:B------:R0:W4:Y:S04]  /*8680*/  @P0 LDG.E.U16 R163, desc[UR14][R14.64] ;  /* 0x0000000e0ea30981 */ /* 0x000128000c1e1500 */
[----:B------:R-:W0:Y:S04]  /*8690*/  LDL R14, [R1+0x5cc] ;  /* 0x0005cc00010e7983 */ /* 0x000e280000100800 */
[----:B------:R-:W0:Y:S01]  /*86a0*/  LDL R15, [R1+0x5d0] ;  /* 0x0005d000010f7983 */ /* 0x000e220000100800 */
[----:B------:R-:W-:Y:S02]  /*86b0*/  ISETP.GT.AND P2, PT, R22, 0x9, PT ;  /* 0x000000091600780c */ /* 0x000fe40003f44270 */
[----:B------:R-:W-:-:S11]  /*86c0*/  PRMT R179, RZ, 0x7610, R179 ;  /* 0x00007610ffb37816 */ /* 0x000fd600000000b3 */
[----:B0-----:R-:W-:-:S04]  /*86d0*/  @P2 LOP3.LUT R15, R15, R14, RZ, 0x3c, !PT ;  /* 0x0000000e0f0f2212 */ /* 0x001fc800078e3cff */
[----:B------:R-:W-:-:S04]  /*86e0*/  @P2 LOP3.LUT R14, R15, R14, RZ, 0x3c, !PT ;  /* 0x0000000e0f0e2212 */ /* 0x000fc800078e3cff */
[----:B------:R-:W-:-:S05]  /*86f0*/  @P2 LOP3.LUT R15, R15, R14, RZ, 0x3c, !PT ;  /* 0x0000000e0f0f2212 */ /* 0x000fca00078e3cff */
[----:B------:R0:W2:Y:S04]  /*8700*/  @P2 LDG.E.U16 R179, desc[UR14][R14.64] ;  /* 0x0000000e0eb32981 */ /* 0x0000a8000c1e1500 */
[----:B------:R-:W0:Y:S04]  /*8710*/  LDL R14, [R1+0x5c4] ;  /* 0x0005c400010e7983 */ /* 0x000e280000100800 */
[----:B------:R-:W0:Y:S01]  /*8720*/  LDL R15, [R1+0x5c8] ;  /* 0x0005c800010f7983 */ /* 0x000e220000100800 */
[C---:B------:R-:W-:Y:S02]  /*8730*/  ISETP.GT.AND P3, PT, R22.reuse, 0xa, PT ;  /* 0x0000000a1600780c */ /* 0x040fe40003f64270 */
[----:B------:R-:W-:-:S02]  /*8740*/  ISETP.GT.AND P4, PT, R22, 0xb, PT ;  /* 0x0000000b1600780c */ /* 0x000fc40003f84270 */
[----:B------:R-:W-:Y:S02]  /*8750*/  PRMT R193, RZ, 0x7610, R193 ;  /* 0x00007610ffc17816 */ /* 0x000fe400000000c1 */
[----:B------:R-:W-:-:S07]  /*8760*/  PRMT R195, RZ, 0x7610, R195 ;  /* 0x00007610ffc37816 */ /* 0x000fce00000000c3 */
[----:B0-----:R-:W-:-:S04]  /*8770*/  @P3 LOP3.LUT R15, R15, R14, RZ, 0x3c, !PT ;  /* 0x0000000e0f0f3212 */ /* 0x001fc800078e3cff */
[----:B------:R-:W-:-:S04]  /*8780*/  @P3 LOP3.LUT R14, R15, R14, RZ, 0x3c, !PT ;  /* 0x0000000e0f0e3212 */ /* 0x000fc800078e3cff */
[----:B------:R-:W-:-:S05]  /*8790*/  @P3 LOP3.LUT R15, R15, R14, RZ, 0x3c, !PT ;  /* 0x0000000e0f0f3212 */ /* 0x000fca00078e3cff */
[----:B------:R3:W2:Y:S02]  /*87a0*/  @P3 LDG.E.U16 R193, desc[UR14][R14.64] ;  /* 0x0000000e0ec13981 */ /* 0x0006a4000c1e1500 */
[----:B---3--:R-:W-:Y:S02]  /*87b0*/  @P4 IMAD.MOV.U32 R14, RZ, RZ, R156 ;  /* 0x000000ffff0e4224 */ /* 0x008fe400078e009c */
[----:B------:R-:W-:Y:S01]  /*87c0*/  @P4 IMAD.MOV.U32 R15, RZ, RZ, R161 ;  /* 0x000000ffff0f4224 */ /* 0x000fe200078e00a1 */
[----:B------:R-:W-:Y:S01]  /*87d0*/  ISETP.GT.AND P1, PT, R22, 0xc, PT ;  /* 0x0000000c1600780c */ /* 0x000fe20003f24270 */
[----:B------:R-:W3:Y:S04]  /*87e0*/  LDL R161, [R1+0x594] ;  /* 0x0005940001a17983 */ /* 0x000ee80000100800 */
[----:B------:R0:W2:Y:S01]  /*87f0*/  @P4 LDG.E.U16 R195, desc[UR14][R14.64] ;  /* 0x0000000e0ec34981 */ /* 0x0000a2000c1e1500 */
[----:B------:R-:W-:-:S03]  /*8800*/  PRMT R234, RZ, 0x7610, R234 ;  /* 0x00007610ffea7816 */ /* 0x000fc600000000ea */
[----:B------:R-:W4:Y:S04]  /*8810*/  LDL R156, [R1+0x598] ;  /* 0x00059800019c7983 */ /* 0x000f280000100800 */
[----:B------:R-:W0:Y:S04]  /*8820*/  LDL R14, [R1+0x5b4] ;  /* 0x0005b400010e7983 */ /* 0x000e280000100800 */
[----:B------:R-:W0:Y:S02]  /*8830*/  LDL R15, [R1+0x5b8] ;  /* 0x0005b800010f7983 */ /* 0x000e240000100800 */
[----:B0-----:R-:W-:-:S04]  /*8840*/  @P1 LOP3.LUT R15, R15, R14, RZ, 0x3c, !PT ;  /* 0x0000000e0f0f1212 */ /* 0x001fc800078e3cff */
[----:B------:R-:W-:-:S04]  /*8850*/  @P1 LOP3.LUT R14, R15, R14, RZ, 0x3c, !PT ;  /* 0x0000000e0f0e1212 */ /* 0x000fc800078e3cff */
[----:B------:R-:W-:-:S05]  /*8860*/  @P1 LOP3.LUT R15, R15, R14, RZ, 0x3c, !PT ;  /* 0x0000000e0f0f1212 */ /* 0x000fca00078e3cff */
[----:B------:R-:W3:Y:S01]  /*8870*/  @P1 LDG.E.U16 R234, desc[UR14][R14.64] ;  /* 0x0000000e0eea1981 */ /* 0x000ee2000c1e1500 */
[----:B------:R-:W-:-:S03]  /*8880*/  ISETP.GT.AND P0, PT, R22, 0xd, PT ;  /* 0x0000000d1600780c */ /* 0x000fc60003f04270 */
[----:B---3--:R0:W-:Y:S04]  /*8890*/  STL [R1+0xd0], R234 ;  /* 0x0000d0ea01007387 */ /* 0x0081e80000100800 */
[----:B0-----:R-:W3:Y:S04]  /*88a0*/  LDL.LU R234, [R1+0x740] ;  /* 0x0007400001ea7983 */ /* 0x001ee80000300800 */
[----:B------:R-:W2:Y:S04]  /*88b0*/  LDL R14, [R1+0x5ac] ;  /* 0x0005ac00010e7983 */ /* 0x000ea80000100800 */
[----:B------:R-:W2:Y:S01]  /*88c0*/  LDL R15, [R1+0x5b0] ;  /* 0x0005b000010f7983 */ /* 0x000ea20000100800 */
[----:B------:R-:W-:-:S02]  /*88d0*/  PRMT R233, RZ, 0x7610, R233 ;  /* 0x00007610ffe97816 */ /* 0x000fc400000000e9 */
[----:B--2---:R-:W-:-:S04]  /*88e0*/  @P0 LOP3.LUT R15, R15, R14, RZ, 0x3c, !PT ;  /* 0x0000000e0f0f0212 */ /* 0x004fc800078e3cff */
[----:B------:R-:W-:-:S04]  /*88f0*/  @P0 LOP3.LUT R14, R15, R14, RZ, 0x3c, !PT ;  /* 0x0000000e0f0e0212 */ /* 0x000fc800078e3cff */
[----:B------:R-:W-:-:S05]  /*8900*/  @P0 LOP3.LUT R15, R15, R14, RZ, 0x3c, !PT ;  /* 0x0000000e0f0f0212 */ /* 0x000fca00078e3cff */
[----:B------:R-:W2:Y:S01]  /*8910*/  @P0 LDG.E.U16 R233, desc[UR14][R14.64] ;  /* 0x0000000e0ee90981 */ /* 0x000ea2000c1e1500 */
[----:B------:R-:W-:-:S03]  /*8920*/  ISETP.GT.AND P2, PT, R22, 0xe, PT ;  /* 0x0000000e1600780c */ /* 0x000fc60003f44270 */
[----:B--2---:R0:W-:Y:S04]  /*8930*/  STL [R1+0xcc], R233 ;  /* 0x0000cce901007387 */ /* 0x0041e80000100800 */
[----:B0-----:R-:W2:Y:S04]  /*8940*/  LDL.LU R233, [R1+0x73c] ;  /* 0x00073c0001e97983 */ /* 0x001ea80000300800 */
[----:B------:R-:W4:Y:S04]  /*8950*/  LDL R14, [R1+0x5a4] ;  /* 0x0005a400010e7983 */ /* 0x000f280000100800 */
[----:B------:R-:W4:Y:S01]  /*8960*/  LDL R15, [R1+0x5a8] ;  /* 0x0005a800010f7983 */ /* 0x000f220000100800 */
[----:B------:R-:W-:-:S02]  /*8970*/  PRMT R215, RZ, 0x7610, R215 ;  /* 0x00007610ffd77816 */ /* 0x000fc400000000d7 */
[----:B----4-:R-:W-:-:S04]  /*8980*/  @P2 LOP3.LUT R15, R15, R14, RZ, 0x3c, !PT ;  /* 0x0000000e0f0f2212 */ /* 0x010fc800078e3cff */
[----:B------:R-:W-:-:S04]  /*8990*/  @P2 LOP3.LUT R14, R15, R14, RZ, 0x3c, !PT ;  /* 0x0000000e0f0e2212 */ /* 0x000fc800078e3cff */
[----:B------:R-:W-:-:S05]  /*89a0*/  @P2 LOP3.LUT R15, R15, R14, RZ, 0x3c, !PT ;  /* 0x0000000e0f0f2212 */ /* 0x000fca00078e3cff */
[----:B------:R-:W4:Y:S01]  /*89b0*/  @P2 LDG.E.U16 R215, desc[UR14][R14.64] ;  /* 0x0000000e0ed72981 */ /* 0x000f22000c1e1500 */
[----:B------:R-:W-:-:S03]  /*89c0*/  ISETP.GT.AND P3, PT, R22, 0xf, PT ;  /* 0x0000000f1600780c */ /* 0x000fc60003f64270 */
[----:B----4-:R0:W-:Y:S04]  /*89d0*/  STL [R1+0xc8], R215 ;  /* 0x0000c8d701007387 */ /* 0x0101e80000100800 */
[----:B0-----:R-:W4:Y:S04]  /*89e0*/  LDL.LU R215, [R1+0x738] ;  /* 0x0007380001d77983 */ /* 0x001f280000300800 */
[----:B------:R-:W3:Y:S04]  /*89f0*/  LDL R14, [R1+0x59c] ;  /* 0x00059c00010e7983 */ /* 0x000ee80000100800 */
[----:B------:R-:W3:Y:S01]  /*8a00*/  LDL R15, [R1+0x5a0] ;  /* 0x0005a000010f7983 */ /* 0x000ee20000100800 */
[----:B------:R-:W-:-:S02]  /*8a10*/  PRMT R6, RZ, 0x7610, R6 ;  /* 0x00007610ff067816 */ /* 0x000fc40000000006 */
[----:B------:R-:W-:Y:S02]  /*8a20*/  ISETP.GT.AND P4, PT, R22, 0x10, PT ;  /* 0x000000101600780c */ /* 0x000fe40003f84270 */
[----:B---3--:R-:W-:-:S04]  /*8a30*/  @P3 LOP3.LUT R15, R15, R14, RZ, 0x3c, !PT ;  /* 0x0000000e0f0f3212 */ /* 0x008fc800078e3cff */
[----:B------:R-:W-:-:S04]  /*8a40*/  @P3 LOP3.LUT R14, R15, R14, RZ, 0x3c, !PT ;  /* 0x0000000e0f0e3212 */ /* 0x000fc800078e3cff */
[----:B------:R-:W-:-:S05]  /*8a50*/  @P3 LOP3.LUT R15, R15, R14, RZ, 0x3c, !PT ;  /* 0x0000000e0f0f3212 */ /* 0x000fca00078e3cff */
[----:B------:R0:W3:Y:S01]  /*8a60*/  @P3 LDG.E.U16 R6, desc[UR14][R14.64] ;  /* 0x0000000e0e063981 */ /* 0x0000e2000c1e1500 */
[----:B------:R-:W-:Y:S01]  /*8a70*/  PRMT R162, RZ, 0x7610, R162 ;  /* 0x00007610ffa27816 */ /* 0x000fe200000000a2 */
[----:B0-----:R-:W-:Y:S02]  /*8a80*/  @P4 IMAD.MOV.U32 R14, RZ, RZ, R156 ;  /* 0x000000ffff0e4224 */ /* 0x001fe400078e009c */
[----:B------:R-:W-:-:S05]  /*8a90*/  @P4 IMAD.MOV.U32 R15, RZ, RZ, R161 ;  /* 0x000000ffff0f4224 */ /* 0x000fca00078e00a1 */
[----:B------:R0:W2:Y:S04]  /*8aa0*/  @P4 LDG.E.U16 R162, desc[UR14][R14.64] ;  /* 0x0000000e0ea24981 */ /* 0x0000a8000c1e1500 */
[----:B---3--:R1:W-:Y:S04]  /*8ab0*/  STL [R1+0xc4], R6 ;  /* 0x0000c40601007387 */ /* 0x0083e80000100800 */
[----:B-1----:R-:W3:Y:S04]  /*8ac0*/  LDL.LU R6, [R1+0x734] ;  /* 0x0007340001067983 */ /* 0x002ee80000300800 */
[----:B------:R-:W0:Y:S04]  /*8ad0*/  LDL R14, [R1+0x58c] ;  /* 0x00058c00010e7983 */ /* 0x000e280000100800 */
[----:B------:R-:W0:Y:S01]  /*8ae0*/  LDL R15, [R1+0x590] ;  /* 0x00059000010f7983 */ /* 0x000e220000100800 */
[----:B------:R-:W-:-:S02]  /*8af0*/  ISETP.GT.AND P1, PT, R22, 0x11, PT ;  /* 0x000000111600780c */ /* 0x000fc40003f24270 */
[----:B------:R-:W-:Y:S01]  /*8b00*/  PRMT R178, RZ, 0x7610, R178 ;  /* 0x00007610ffb27816 */ /* 0x000fe200000000b2 */
[----:B------:R-:W4:Y:S01]  /*8b10*/  LDL R161, [R1+0x56c] ;  /* 0x00056c0001a17983 */ /* 0x000f220000100800 */
[----:B------:R-:W-:Y:S02]  /*8b20*/  ISETP.GT.AND P0, PT, R22, 0x12, PT ;  /* 0x000000121600780c */ /* 0x000fe40003f04270 */
[----:B------:R-:W-:Y:S01]  /*8b30*/  PRMT R210, RZ, 0x7610, R210 ;  /* 0x00007610ffd27816 */ /* 0x000fe200000000d2 */
[----:B------:R-:W2:Y:S06]  /*8b40*/  LDL R156, [R1+0x570] ;  /* 0x00057000019c7983 */ /* 0x000eac0000100800 */
[----:B0-----:R-:W-:-:S04]  /*8b50*/  @P1 LOP3.LUT R15, R15, R14, RZ, 0x3c, !PT ;  /* 0x0000000e0f0f1212 */ /* 0x001fc800078e3cff */
[----:B------:R-:W-:-:S04]  /*8b60*/  @P1 LOP3.LUT R14, R15, R14, RZ, 0x3c, !PT ;  /* 0x0000000e0f0e1212 */ /* 0x000fc800078e3cff */
[----:B------:R-:W-:-:S05]  /*8b70*/  @P1 LOP3.LUT R15, R15, R14, RZ, 0x3c, !PT ;  /* 0x0000000e0f0f1212 */ /* 0x000fca00078e3cff */
[----:B------:R0:W3:Y:S04]  /*8b80*/  @P1 LDG.E.U16 R178, desc[UR14][R14.64] ;  /* 0x0000000e0eb21981 */ /* 0x0000e8000c1e1500 */
[----:B------:R-:W0:Y:S04]  /*8b90*/  LDL R14, [R1+0x584] ;  /* 0x00058400010e7983 */ /* 0x000e280000100800 */
[----:B------:R-:W0:Y:S02]  /*8ba0*/  LDL R15, [R1+0x588] ;  /* 0x00058800010f7983 */ /* 0x000e240000100800 */
[----:B0-----:R-:W-:-:S04]  /*8bb0*/  @P0 LOP3.LUT R15, R15, R14, RZ, 0x3c, !PT ;  /* 0x0000000e0f0f0212 */ /* 0x001fc800078e3cff */
[----:B------:R-:W-:-:S04]  /*8bc0*/  @P0 LOP3.LUT R14, R15, R14, RZ, 0x3c, !PT ;  /* 0x0000000e0f0e0212 */ /* 0x000fc800078e3cff */
[----:B------:R-:W-:-:S05]  /*8bd0*/  @P0 LOP3.LUT R15, R15, R14, RZ, 0x3c, !PT ;  /* 0x0000000e0f0f0212 */ /* 0x000fca00078e3cff */
[----:B------:R0:W3:Y:S04]  /*8be0*/  @P0 LDG.E.U16 R210, desc[UR14][R14.64] ;  /* 0x0000000e0ed20981 */ /* 0x0000e8000c1e1500 */
[----:B------:R-:W0:Y:S04]  /*8bf0*/  LDL R14, [R1+0x57c] ;  /* 0x00057c00010e7983 */ /* 0x000e280000100800 */
[----:B------:R-:W0:Y:S01]  /*8c00*/  LDL R15, [R1+0x580] ;  /* 0x00058000010f7983 */ /* 0x000e220000100800 */
[----:B------:R-:W-:Y:S02]  /*8c10*/  ISETP.GT.AND P2, PT, R22, 0x13, PT ;  /* 0x000000131600780c */ /* 0x000fe40003f44270 */
[----:B------:R-:W-:-:S11]  /*8c20*/  PRMT R194, RZ, 0x7610, R194 ;  /* 0x00007610ffc27816 */ /* 0x000fd600000000c2 */
        /* <DEDUP_REMOVED lines=11> */
[----:B------:R2:W3:Y:S01]  /*8ce0*/  @P3 LDG.E.U16 R251, desc[UR14][R14.64] ;  /* 0x0000000e0efb3981 */ /* 0x0004e2000c1e1500 */
[----:B------:R-:W-:Y:S02]  /*8cf0*/  ISETP.GT.AND P4, PT, R22, 0x15, PT ;  /* 0x000000151600780c */ /* 0x000fe40003f84270 */
[----:B------:R-:W-:-:S11]  /*8d00*/  PRMT R19, RZ, 0x7610, R19 ;  /* 0x00007610ff137816 */ /* 0x000fd60000000013 */
[----:B--2---:R-:W-:Y:S02]  /*8d10*/  @P4 IMAD.MOV.U32 R14, RZ, RZ, R156 ;  /* 0x000000ffff0e4224 */ /* 0x004fe400078e009c */
[----:B----4-:R-:W-:-:S05]  /*8d20*/  @P4 IMAD.MOV.U32 R15, RZ, RZ, R161 ;  /* 0x000000ffff0f4224 */ /* 0x010fca00078e00a1 */
[----:B------:R0:W2:Y:S04]  /*8d30*/  @P4 LDG.E.U16 R19, desc[UR14][R14.64] ;  /* 0x0000000e0e134981 */ /* 0x0000a8000c1e1500 */
[----:B---3--:R1:W-:Y:S04]  /*8d40*/  STL [R1+0xb0], R251 ;  /* 0x0000b0fb01007387 */ /* 0x0083e80000100800 */
[----:B-1----:R-:W3:Y:S04]  /*8d50*/  LDL.LU R251, [R1+0x730] ;  /* 0x0007300001fb7983 */ /* 0x002ee80000300800 */
[----:B------:R-:W0:Y:S04]  /*8d60*/  LDL R14, [R1+0x564] ;  /* 0x00056400010e7983 */ /* 0x000e280000100800 */
[----:B------:R-:W0:Y:S01]  /*8d70*/  LDL R15, [R1+0x568] ;  /* 0x00056800010f7983 */ /* 0x000e220000100800 */
[----:B------:R-:W-:-:S02]  /*8d80*/  ISETP.GT.AND P1, PT, R22, 0x16, PT ;  /* 0x000000161600780c */ /* 0x000fc40003f24270 */
[----:B------:R-:W-:Y:S01]  /*8d90*/  PRMT R228, RZ, 0x7610, R228 ;  /* 0x00007610ffe47816 */ /* 0x000fe200000000e4 */
[----:B------:R-:W4:Y:S04]  /*8da0*/  LDL R161, [R1+0x550] ;  /* 0x0005500001a17983 */ /* 0x000f280000100800 */
[----:B------:R-:W3:Y:S06]  /*8db0*/  LDL R156, [R1+0x544] ;  /* 0x00054400019c7983 */ /* 0x000eec0000100800 */
[----:B0-----:R-:W-:-:S04]  /*8dc0*/  @P1 LOP3.LUT R15, R15, R14, RZ, 0x3c, !PT ;  /* 0x0000000e0f0f1212 */ /* 0x001fc800078e3cff */
[----:B------:R-:W-:-:S04]  /*8dd0*/  @P1 LOP3.LUT R14, R15, R14, RZ, 0x3c, !PT ;  /* 0x0000000e0f0e1212 */ /* 0x000fc800078e3cff */
[----:B------:R-:W-:-:S05]  /*8de0*/  @P1 LOP3.LUT R15, R15, R14, RZ, 0x3c, !PT ;  /* 0x0000000e0f0f1212 */ /* 0x000fca00078e3cff */
[----:B------:R-:W4:Y:S04]  /*8df0*/  @P1 LDG.E.U16 R228, desc[UR14][R14.64] ;  /* 0x0000000e0ee41981 */ /* 0x000f28000c1e1500 */
[----:B--2---:R0:W-:Y:S04]  /*8e00*/  STL [R1+0xac], R19 ;  /* 0x0000ac1301007387 */ /* 0x0041e80000100800 */
[----:B0-----:R-:W2:Y:S04]  /*8e10*/  LDL R19, [R1+0x548] ;  /* 0x0005480001137983 */ /* 0x001ea80000100800 */
[----:B----4-:R0:W-:Y:S04]  /*8e20*/  STL [R1+0xa4], R228 ;  /* 0x0000a4e401007387 */ /* 0x0101e80000100800 */
[----:B0-----:R-:W4:Y:S04]  /*8e30*/  LDL.LU R228, [R1+0x72c] ;  /* 0x00072c0001e47983 */ /* 0x001f280000300800 */
[----:B------:R-:W3:Y:S04]  /*8e40*/  LDL R14, [R1+0x55c] ;  /* 0x00055c00010e7983 */ /* 0x000ee80000100800 */
[----:B------:R-:W3:Y:S01]  /*8e50*/  LDL R15, [R1+0x560] ;  /* 0x00056000010f7983 */ /* 0x000ee20000100800 */
[----:B------:R-:W-:-:S02]  /*8e60*/  ISETP.GT.AND P0, PT, R22, 0x17, PT ;  /* 0x000000171600780c */ /* 0x000fc40003f04270 */
[----:B------:R-:W-:-:S11]  /*8e70*/  PRMT R226, RZ, 0x7610, R226 ;  /* 0x00007610ffe27816 */ /* 0x000fd600000000e2 */
[----:B---3--:R-:W-:-:S04]  /*8e80*/  @P0 LOP3.LUT R15, R15, R14, RZ, 0x3c, !PT ;  /* 0x0000000e0f0f0212 */ /* 0x008fc800078e3cff */
        /* <DEDUP_REMOVED lines=9> */
[----:B------:R-:W-:Y:S02]  /*8f20*/  ISETP.GT.AND P3, PT, R22, 0x19, PT ;  /* 0x000000191600780c */ /* 0x000fe40003f64270 */
[----:B--2---:R-:W-:-:S04]  /*8f30*/  @P2 LOP3.LUT R15, R15, R14, RZ, 0x3c, !PT ;  /* 0x0000000e0f0f2212 */ /* 0x004fc800078e3cff */
[----:B------:R-:W-:-:S04]  /*8f40*/  @P2 LOP3.LUT R14, R15, R14, RZ, 0x3c, !PT ;  /* 0x0000000e0f0e2212 */ /* 0x000fc800078e3cff */
[----:B------:R-:W-:-:S05]  /*8f50*/  @P2 LOP3.LUT R15, R15, R14, RZ, 0x3c, !PT ;  /* 0x0000000e0f0f2212 */ /* 0x000fca00078e3cff */
[----:B------:R0:W2:Y:S04]  /*8f60*/  @P2 LDG.E.U16 R165, desc[UR14][R14.64] ;  /* 0x0000000e0ea52981 */ /* 0x0000a8000c1e1500 */
[----:B------:R-:W4:Y:S01]  /*8f70*/  LDL R15, [R1+0x54c] ;  /* 0x00054c00010f7983 */ /* 0x000f220000100800 */
[----:B------:R-:W-:Y:S01]  /*8f80*/  ISETP.GT.AND P4, PT, R22, 0x1a, PT ;  /* 0x0000001a1600780c */ /* 0x000fe20003f84270 */
[----:B0-----:R-:W-:Y:S01]  /*8f90*/  @P3 IMAD.MOV.U32 R14, RZ, RZ, R161 ;  /* 0x000000ffff0e3224 */ /* 0x001fe200078e00a1 */
[----:B------:R-:W-:Y:S01]  /*8fa0*/  PRMT R181, RZ, 0x7610, R181 ;  /* 0x00007610ffb57816 */ /* 0x000fe200000000b5 */
[----:B------:R-:W3:Y:S01]  /*8fb0*/  LDL R161, [R1+0x528] ;  /* 0x0005280001a17983 */ /* 0x000ee20000100800 */
[----:B------:R-:W-:-:S04]  /*8fc0*/  PRMT R209, RZ, 0x7610, R209 ;  /* 0x00007610ffd17816 */ /* 0x000fc800000000d1 */
[----:B----4-:R0:W4:Y:S05]  /*8fd0*/  @P3 LDG.E.U16 R181, desc[UR14][R14.64] ;  /* 0x0000000e0eb53981 */ /* 0x01012a000c1e1500 */
[----:B0-----:R-:W-:Y:S02]  /*8fe0*/  @P4 IMAD.MOV.U32 R14, RZ, RZ, R19 ;  /* 0x000000ffff0e4224 */ /* 0x001fe400078e0013 */
[----:B------:R-:W-:Y:S01]  /*8ff0*/  @P4 IMAD.MOV.U32 R15, RZ, RZ, R156 ;  /* 0x000000ffff0f4224 */ /* 0x000fe200078e009c */
[----:B------:R-:W-:Y:S01]  /*9000*/  ISETP.GT.AND P1, PT, R22, 0x1b, PT ;  /* 0x0000001b1600780c */ /* 0x000fe20003f24270 */
[----:B------:R-:W2:Y:S04]  /*9010*/  LDL R156, [R1+0x51c] ;  /* 0x00051c00019c7983 */ /* 0x000ea80000100800 */
[----:B------:R0:W4:Y:S01]  /*9020*/  @P4 LDG.E.U16 R209, desc[UR14][R14.64] ;  /* 0x0000000e0ed14981 */ /* 0x000122000c1e1500 */
[----:B------:R-:W-:-:S02]  /*9030*/  PRMT R245, RZ, 0x7610, R245 ;  /* 0x00007610fff57816 */ /* 0x000fc400000000f5 */
[----:B------:R-:W-:Y:S01]  /*9040*/  ISETP.GT.AND P0, PT, R22, 0x1c, PT ;  /* 0x0000001c1600780c */ /* 0x000fe20003f04270 */
[----:B------:R-:W2:Y:S04]  /*9050*/  LDL R19, [R1+0x520] ;  /* 0x0005200001137983 */ /* 0x000ea80000100800 */
[----:B------:R-:W0:Y:S04]  /*9060*/  LDL R14, [R1+0x53c] ;  /* 0x00053c00010e7983 */ /* 0x000e280000100800 */
[----:B------:R-:W0:Y:S02]  /*9070*/  LDL R15, [R1+0x540] ;  /* 0x00054000010f7983 */ /* 0x000e240000100800 */
[----:B0-----:R-:W-:-:S04]  /*9080*/  @P1 LOP3.LUT R15, R15, R14, RZ, 0x3c, !PT ;  /* 0x0000000e0f0f1212 */ /* 0x001fc800078e3cff */
[----:B------:R-:W-:-:S04]  /*9090*/  @P1 LOP3.LUT R14, R15, R14, RZ, 0x3c, !PT ;  /* 0x0000000e0f0e1212 */ /* 0x000fc800078e3cff */
[----:B------:R-:W-:-:S05]  /*90a0*/  @P1 LOP3.LUT R15, R15, R14, RZ, 0x3c, !PT ;  /* 0x0000000e0f0f1212 */ /* 0x000fca00078e3cff */
[----:B------:R0:W4:Y:S04]  /*90b0*/  @P1 LDG.E.U16 R245, desc[UR14][R14.64] ;  /* 0x0000000e0ef51981 */ /* 0x000128000c1e1500 */
[----:B------:R-:W0:Y:S04]  /*90c0*/  LDL R14, [R1+0x534] ;  /* 0x00053400010e7983 */ /* 0x000e280000100800 */
[----:B------:R-:W0:Y:S01]  /*90d0*/  LDL R15, [R1+0x538] ;  /* 0x00053800010f7983 */ /* 0x000e220000100800 */
[----:B------:R-:W-:Y:S02]  /*90e0*/  PRMT R8, RZ, 0x7610, R8 ;  /* 0x00007610ff087816 */ /* 0x000fe40000000008 */
        /* <DEDUP_REMOVED lines=18> */
[----:B------:R-:W4:Y:S02]  /*9210*/  LDL R15, [R1+0x524] ;  /* 0x00052400010f7983 */ /* 0x000f240000100800 */
[----:B------:R-:W-:Y:S01]  /*9220*/  @P3 IMAD.MOV.U32 R14, RZ, RZ, R161 ;  /* 0x000000ffff0e3224 */ /* 0x000fe200078e00a1 */
[----:B------:R-:W-:-:S02]  /*9230*/  ISETP.GT.AND P4, PT, R22, 0x1f, PT ;  /* 0x0000001f1600780c */ /* 0x000fc40003f84270 */
[----:B------:R-:W-:Y:S01]  /*9240*/  PRMT R11, RZ, 0x7610, R11 ;  /* 0x00007610ff0b7816 */ /* 0x000fe2000000000b */
[----:B------:R-:W3:Y:S04]  /*9250*/  LDL R161, [R1+0x4fc] ;  /* 0x0004fc0001a17983 */ /* 0x000ee80000100800 */
[----:B----4-:R0:W4:Y:S06]  /*9260*/  @P3 LDG.E.U16 R157, desc[UR14][R14.64] ;  /* 0x0000000e0e9d3981 */ /* 0x01012c000c1e1500 */
[----:B0-----:R-:W-:-:S02]  /*9270*/  @P4 IMAD.MOV.U32 R14, RZ, RZ, R19 ;  /* 0x000000ffff0e4224 */ /* 0x001fc400078e0013 */
[----:B------:R-:W-:-:S05]  /*9280*/  @P4 IMAD.MOV.U32 R15, RZ, RZ, R156 ;  /* 0x000000ffff0f4224 */ /* 0x000fca00078e009c */
[----:B------:R-:W2:Y:S04]  /*9290*/  @P4 LDG.E.U16 R11, desc[UR14][R14.64] ;  /* 0x0000000e0e0b4981 */ /* 0x000ea8000c1e1500 */
[----:B----4-:R0:W-:Y:S04]  /*92a0*/  STL [R1+0x88], R157 ;  /* 0x0000889d01007387 */ /* 0x0101e80000100800 */
[----:B------:R-:W4:Y:S04]  /*92b0*/  LDL R14, [R1+0x514] ;  /* 0x00051400010e7983 */ /* 0x000f280000100800 */
[----:B------:R-:W4:Y:S01]  /*92c0*/  LDL R15, [R1+0x518] ;  /* 0x00051800010f7983 */ /* 0x000f220000100800 */
[----:B------:R-:W-:-:S02]  /*92d0*/  ISETP.GT.AND P1, PT, R22, 0x20, PT ;  /* 0x000000201600780c */ /* 0x000fc40003f24270 */
[----:B------:R-:W-:Y:S01]  /*92e0*/  PRMT R164, RZ, 0x7610, R164 ;  /* 0x00007610ffa47816 */ /* 0x000fe200000000a4 */
[----:B0-----:R-:W3:Y:S04]  /*92f0*/  LDL R157, [R1+0x500] ;  /* 0x00050000019d7983 */ /* 0x001ee80000100800 */
[----:B------:R-:W3:Y:S04]  /*9300*/  LDL R156, [R1+0x4f4] ;  /* 0x0004f400019c7983 */ /* 0x000ee80000100800 */
[----:B------:R-:W3:Y:S04]  /*9310*/  LDL R19, [R1+0x4f8] ;  /* 0x0004f80001137983 */ /* 0x000ee80000100800 */
[----:B--2---:R-:W-:Y:S01]  /*9320*/  STL [R1+0x6dc], R11 ;  /* 0x0006dc0b01007387 */ /* 0x004fe20000100800 */
[----:B----4-:R-:W-:-:S04]  /*9330*/  @P1 LOP3.LUT R15, R15, R14, RZ, 0x3c, !PT ;  /* 0x0000000e0f0f1212 */ /* 0x010fc800078e3cff */
[----:B------:R-:W-:-:S04]  /*9340*/  @P1 LOP3.LUT R14, R15, R14, RZ, 0x3c, !PT ;  /* 0x0000000e0f0e1212 */ /* 0x000fc800078e3cff */
[----:B------:R-:W-:-:S05]  /*9350*/  @P1 LOP3.LUT R15, R15, R14, RZ, 0x3c, !PT ;  /* 0x0000000e0f0f1212 */ /* 0x000fca00078e3cff */
[----:B------:R0:W2:Y:S04]  /*9360*/  @P1 LDG.E.U16 R164, desc[UR14][R14.64] ;  /* 0x0000000e0ea41981 */ /* 0x0000a8000c1e1500 */
[----:B------:R-:W0:Y:S04]  /*9370*/  LDL R14, [R1+0x50c] ;  /* 0x00050c00010e7983 */ /* 0x000e280000100800 */
[----:B------:R-:W0:Y:S01]  /*9380*/  LDL R15, [R1+0x510] ;  /* 0x00051000010f7983 */ /* 0x000e220000100800 */
[----:B------:R-:W-:Y:S02]  /*9390*/  ISETP.GT.AND P0, PT, R22, 0x21, PT ;  /* 0x000000211600780c */ /* 0x000fe40003f04270 */
[----:B------:R-:W-:-:S11]  /*93a0*/  PRMT R180, RZ, 0x7610, R180 ;  /* 0x00007610ffb47816 */ /* 0x000fd600000000b4 */
[----:B0-----:R-:W-:-:S04]  /*93b0*/  @P0 LOP3.LUT R15, R15, R14, RZ, 0x3c, !PT ;  /* 0x0000000e0f0f0212 */ /* 0x001fc800078e3cff */
[----:B------:R-:W-:-:S04]  /*93c0*/  @P0 LOP3.LUT R14, R15, R14, RZ, 0x3c, !PT ;  /* 0x0000000e0f0e0212 */ /* 0x000fc800078e3cff */
[----:B------:R-:W-:-:S05]  /*93d0*/  @P0 LOP3.LUT R15, R15, R14, RZ, 0x3c, !PT ;  /* 0x0000000e0f0f0212 */ /* 0x000fca00078e3cff */
[----:B------:R0:W4:Y:S04]  /*93e0*/  @P0 LDG.E.U16 R180, desc[UR14][R14.64] ;  /* 0x0000000e0eb40981 */ /* 0x000128000c1e1500 */
[----:B------:R-:W0:Y:S04]  /*93f0*/  LDL R14, [R1+0x504] ;  /* 0x00050400010e7983 */ /* 0x000e280000100800 */
[----:B------:R-:W0:Y:S01]  /*9400*/  LDL R15, [R1+0x508] ;  /* 0x00050800010f7983 */ /* 0x000e220000100800 */
[C---:B------:R-:W-:Y:S02]  /*9410*/  ISETP.GT.AND P2, PT, R22.reuse, 0x22, PT ;  /* 0x000000221600780c */ /* 0x040fe40003f44270 */
[----:B------:R-:W-:-:S02]  /*9420*/  ISETP.GT.AND P3, PT, R22, 0x23, PT ;  /* 0x000000231600780c */ /* 0x000fc40003f64270 */
[----:B------:R-:W-:Y:S02]  /*9430*/  ISETP.GT.AND P4, PT, R22, 0x24, PT ;  /* 0x000000241600780c */ /* 0x000fe40003f84270 */
[----:B------:R-:W-:Y:S02]  /*9440*/  PRMT R208, RZ, 0x7610, R208 ;  /* 0x00007610ffd07816 */ /* 0x000fe400000000d0 */
[----:B------:R-:W-:Y:S02]  /*9450*/  PRMT R222, RZ, 0x7610, R222 ;  /* 0x00007610ffde7816 */ /* 0x000fe400000000de */
[----:B------:R-:W-:-:S03]  /*9460*/  PRMT R0, RZ, 0x7610, R0 ;  /* 0x00007610ff007816 */ /* 0x000fc60000000000 */
[----:B0-----:R-:W-:-:S04]  /*9470*/  @P2 LOP3.LUT R15, R15, R14, RZ, 0x3c, !PT ;  /* 0x0000000e0f0f2212 */ /* 0x001fc800078e3cff */
[----:B------:R-:W-:-:S04]  /*9480*/  @P2 LOP3.LUT R14, R15, R14, RZ, 0x3c, !PT ;  /* 0x0000000e0f0e2212 */ /* 0x000fc800078e3cff */
[----:B------:R-:W-:-:S05]  /*9490*/  @P2 LOP3.LUT R15, R15, R14, RZ, 0x3c, !PT ;  /* 0x0000000e0f0f2212 */ /* 0x000fca00078e3cff */
[----:B------:R3:W4:Y:S02]  /*94a0*/  @P2 LDG.E.U16 R208, desc[UR14][R14.64] ;  /* 0x0000000e0ed02981 */ /* 0x000724000c1e1500 */
[----:B---3--:R-:W-:Y:S02]  /*94b0*/  @P3 IMAD.MOV.U32 R14, RZ, RZ, R157 ;  /* 0x000000ffff0e3224 */ /* 0x008fe400078e009d */
[----:B------:R-:W-:-:S05]  /*94c0*/  @P3 IMAD.MOV.U32 R15, RZ, RZ, R161 ;  /* 0x000000ffff0f3224 */ /* 0x000fca00078e00a1 */
[----:B------:R0:W3:Y:S02]  /*94d0*/  @P3 LDG.E.U16 R222, desc[UR14][R14.64] ;  /* 0x0000000e0ede3981 */ /* 0x0000e4000c1e1500 */
[----:B0-----:R-:W-:Y:S02]  /*94e0*/  @P4 IMAD.MOV.U32 R14, RZ, RZ, R19 ;  /* 0x000000ffff0e4224 */ /* 0x001fe400078e0013 */
[----:B------:R-:W-:Y:S01]  /*94f0*/  @P4 IMAD.MOV.U32 R15, RZ, RZ, R156 ;  /* 0x000000ffff0f4224 */ /* 0x000fe200078e009c */
[----:B------:R-:W-:Y:S01]  /*9500*/  ISETP.GT.AND P1, PT, R22, 0x25, PT ;  /* 0x000000251600780c */ /* 0x000fe20003f24270 */
[----:B------:R-:W2:Y:S04]  /*9510*/  LDL R19, [R1+0x4dc] ;  /* 0x0004dc0001137983 */ /* 0x000ea80000100800 */
[----:B------:R0:W4:Y:S04]  /*9520*/  @P4 LDG.E.U16 R0, desc[UR14][R14.64] ;  /* 0x0000000e0e004981 */ /* 0x000128000c1e1500 */
[----:B------:R-:W0:Y:S04]  /*9530*/  LDL R14, [R1+0x4ec] ;  /* 0x0004ec00010e7983 */ /* 0x000e280000100800 */
[----:B------:R-:W0:Y:S01]  /*9540*/  LDL R15, [R1+0x4f0] ;  /* 0x0004f000010f7983 */ /* 0x000e220000100800 */
[----:B------:R-:W-:-:S02]  /*9550*/  PRMT R247, RZ, 0x7610, R247 ;  /* 0x00007610fff77816 */ /* 0x000fc400000000f7 */
[----:B0-----:R-:W-:-:S04]  /*9560*/  @P1 LOP3.LUT R15, R15, R14, RZ, 0x3c, !PT ;  /* 0x0000000e0f0f1212 */ /* 0x001fc800078e3cff */
[----:B------:R-:W-:-:S04]  /*9570*/  @P1 LOP3.LUT R14, R15, R14, RZ, 0x3c, !PT ;  /* 0x0000000e0f0e1212 */ /* 0x000fc800078e3cff */
[----:B------:R-:W-:-:S05]  /*9580*/  @P1 LOP3.LUT R15, R15, R14, RZ, 0x3c, !PT ;  /* 0x0000000e0f0f1212 */ /* 0x000fca00078e3cff */
[----:B------:R-:W3:Y:S04]  /*9590*/  @P1 LDG.E.U16 R247, desc[UR14][R14.64] ;  /* 0x0000000e0ef71981 */ /* 0x000ee8000c1e1500 */
[----:B----4-:R0:W-:Y:S04]  /*95a0*/  STL [R1+0x74], R0 ;  /* 0x0000740001007387 */ /* 0x0101e80000100800 */
[----:B------:R-:W4:Y:S04]  /*95b0*/  LDL R161, [R1+0x4d8] ;  /* 0x0004d80001a17983 */ /* 0x000f280000100800 */
[----:B------:R-:W4:Y:S04]  /*95c0*/  LDL R157, [R1+0x4cc] ;  /* 0x0004cc00019d7983 */ /* 0x000f280000100800 */
[----:B0-----:R-:W2:Y:S04]  /*95d0*/  LDL R0, [R1+0x4e0] ;  /* 0x0004e00001007983 */ /* 0x001ea80000100800 */
[----:B------:R-:W4:Y:S04]  /*95e0*/  LDL R156, [R1+0x4d0] ;  /* 0x0004d000019c7983 */ /* 0x000f280000100800 */
[----:B---3--:R0:W-:Y:S04]  /*95f0*/  STL [R1+0x70], R247 ;  /* 0x000070f701007387 */ /* 0x0081e80000100800 */
[----:B0-----:R-:W3:Y:S04]  /*9600*/  LDL.LU R247, [R1+0x71c] ;  /* 0x00071c0001f77983 */ /* 0x001ee80000300800 */
[----:B------:R-:W2:Y:S04]  /*9610*/  LDL R14, [R1+0x4e4] ;  /* 0x0004e400010e7983 */ /* 0x000ea80000100800 */
[----:B------:R-:W2:Y:S01]  /*9620*/  LDL R15, [R1+0x4e8] ;  /* 0x0004e800010f7983 */ /* 0x000ea20000100800 */
[----:B------:R-:W-:-:S02]  /*9630*/  ISETP.GT.AND P0, PT, R22, 0x26, PT ;  /* 0x000000261600780c */ /* 0x000fc40003f04270 */
[----:B------:R-:W-:-:S11]  /*9640*/  PRMT R241, RZ, 0x7610, R241 ;  /* 0x00007610fff17816 */ /* 0x000fd600000000f1 */
[----:B--2---:R-:W-:-:S04]  /*9650*/  @P0 LOP3.LUT R15, R15, R14, RZ, 0x3c, !PT ;  /* 0x0000000e0f0f0212 */ /* 0x004fc800078e3cff */
[----:B------:R-:W-:-:S04]  /*9660*/  @P0 LOP3.LUT R14, R15, R14, RZ, 0x3c, !PT ;  /* 0x0000000e0f0e0212 */ /* 0x000fc800078e3cff */
[----:B------:R-:W-:-:S05]  /*9670*/  @P0 LOP3.LUT R15, R15, R14, RZ, 0x3c, !PT ;  /* 0x0000000e0f0f0212 */ /* 0x000fca00078e3cff */
[----:B------:R0:W2:Y:S01]  /*9680*/  @P0 LDG.E.U16 R241, desc[UR14][R14.64] ;  /* 0x0000000e0ef10981 */ /* 0x0000a2000c1e1500 */
[----:B------:R-:W-:Y:S02]  /*9690*/  ISETP.GT.AND P2, PT, R22, 0x27, PT ;  /* 0x000000271600780c */ /* 0x000fe40003f44270 */
[----:B------:R-:W-:-:S11]  /*96a0*/  PRMT R10, RZ, 0x7610, R10 ;  /* 0x00007610ff0a7816 */ /* 0x000fd6000000000a */
[----:B0-----:R-:W-:Y:S02]  /*96b0*/  @P2 IMAD.MOV.U32 R14, RZ, RZ, R0 ;  /* 0x000000ffff0e2224 */ /* 0x001fe400078e0000 */
[----:B------:R-:W-:-:S05]  /*96c0*/  @P2 IMAD.MOV.U32 R15, RZ, RZ, R19 ;  /* 0x000000ffff0f2224 */ /* 0x000fca00078e0013 */
[----:B------:R4:W3:Y:S04]  /*96d0*/  @P2 LDG.E.U16 R10, desc[UR14][R14.64] ;  /* 0x0000000e0e0a2981 */ /* 0x0008e8000c1e1500 */
[----:B--2---:R0:W-:Y:S04]  /*96e0*/  STL [R1+0x6c], R241 ;  /* 0x00006cf101007387 */ /* 0x0041e80000100800 */
[----:B0-----:R-:W2:Y:S04]  /*96f0*/  LDL.LU R241, [R1+0x718] ;  /* 0x0007180001f17983 */ /* 0x001ea80000300800 */
[----:B------:R-:W2:Y:S01]  /*9700*/  LDL R15, [R1+0x4d4] ;  /* 0x0004d400010f7983 */ /* 0x000ea20000100800 */
[----:B------:R-:W-:-:S02]  /*9710*/  ISETP.GT.AND P3, PT, R22, 0x28, PT ;  /* 0x000000281600780c */ /* 0x000fc40003f64270 */
[C---:B------:R-:W-:Y:S01]  /*9720*/  ISETP.GT.AND P4, PT, R22.reuse, 0x29, PT ;  /* 0x000000291600780c */ /* 0x040fe20003f84270 */
[----:B------:R-:W2:Y:S01]  /*9730*/  LDL R19, [R1+0x4bc] ;  /* 0x0004bc0001137983 */ /* 0x000ea20000100800 */
[----:B------:R-:W-:Y:S02]  /*9740*/  PRMT R167, RZ, 0x7610, R167 ;  /* 0x00007610ffa77816 */ /* 0x000fe400000000a7 */
[----:B------:R-:W-:Y:S01]  /*9750*/  PRMT R183, RZ, 0x7610, R183 ;  /* 0x00007610ffb77816 */ /* 0x000fe200000000b7 */
[----:B------:R-:W2:Y:S06]  /*9760*/  LDL R0, [R1+0x4c0] ;  /* 0x0004c00001007983 */ /* 0x000eac0000100800 */
[----:B----4-:R-:W-:Y:S01]  /*9770*/  @P3 IMAD.MOV.U32 R14, RZ, RZ, R161 ;  /* 0x000000ffff0e3224 */ /* 0x010fe200078e00a1 */
[----:B---3--:R-:W-:Y:S01]  /*9780*/  STL [R1+0x6e0], R10 ;  /* 0x0006e00a01007387 */ /* 0x008fe20000100800 */
[----:B------:R-:W-:-:S02]  /*9790*/  ISETP.GT.AND P1, PT, R22, 0x2a, PT ;  /* 0x0000002a1600780c */ /* 0x000fc40003f24270 */
[----:B------:R-:W-:Y:S01]  /*97a0*/  ISETP.GT.AND P0, PT, R22, 0x2b, PT ;  /* 0x0000002b1600780c */ /* 0x000fe20003f04270 */
[----:B------:R-:W3:Y:S04]  /*97b0*/  LDL R161, [R1+0x4b0] ;  /* 0x0004b00001a17983 */ /* 0x000ee80000100800 */
[----:B--2---:R0:W2:Y:S02]  /*97c0*/  @P3 LDG.E.U16 R167, desc[UR14][R14.64] ;  /* 0x0000000e0ea73981 */ /* 0x0040a4000c1e1500 */
[----:B0-----:R-:W-:Y:S02]  /*97d0*/  @P4 IMAD.MOV.U32 R14, RZ, RZ, R156 ;  /* 0x000000ffff0e4224 */ /* 0x001fe400078e009c */
[----:B------:R-:W-:Y:S01]  /*97e0*/  @P4 IMAD.MOV.U32 R15, RZ, RZ, R157 ;  /* 0x000000ffff0f4224 */ /* 0x000fe200078e009d */
[----:B------:R-:W-:Y:S01]  /*97f0*/  PRMT R207, RZ, 0x7610, R207 ;  /* 0x00007610ffcf7816 */ /* 0x000fe200000000cf */
[----:B------:R-:W4:Y:S04]  /*9800*/  LDL R157, [R1+0x4a4] ;  /* 0x0004a400019d7983 */ /* 0x000f280000100800 */
[----:B------:R0:W2:Y:S01]  /*9810*/  @P4 LDG.E.U16 R183, desc[UR14][R14.64] ;  /* 0x0000000e0eb74981 */ /* 0x0000a2000c1e1500 */
[----:B------:R-:W-:-:S02]  /*9820*/  PRMT R248, RZ, 0x7610, R248 ;  /* 0x00007610fff87816 */ /* 0x000fc400000000f8 */
[----:B------:R-:W-:Y:S01]  /*9830*/  ISETP.GT.AND P2, PT, R22, 0x2c, PT ;  /* 0x0000002c1600780c */ /* 0x000fe20003f44270 */
[----:B------:R-:W4:Y:S04]  /*9840*/  LDL R156, [R1+0x4a8] ;  /* 0x0004a800019c7983 */ /* 0x000f280000100800 */
[----:B------:R-:W0:Y:S04]  /*9850*/  LDL R14, [R1+0x4c4] ;  /* 0x0004c400010e7983 */ /* 0x000e280000100800 */
[----:B------:R-:W0:Y:S02]  /*9860*/  LDL R15, [R1+0x4c8] ;  /* 0x0004c800010f7983 */ /* 0x000e240000100800 */
[----:B0-----:R-:W-:-:S04]  /*9870*/  @P1 LOP3.LUT R15, R15, R14, RZ, 0x3c, !PT ;  /* 0x0000000e0f0f1212 */ /* 0x001fc800078e3cff */
[----:B------:R-:W-:-:S04]  /*9880*/  @P1 LOP3.LUT R14, R15, R14, RZ, 0x3c, !PT ;  /* 0x0000000e0f0e1212 */ /* 0x000fc800078e3cff */
[----:B------:R-:W-:-:S05]  /*9890*/  @P1 LOP3.LUT R15, R15, R14, RZ, 0x3c, !PT ;  /* 0x0000000e0f0f1212 */ /* 0x000fca00078e3cff */
[----:B------:R0:W2:Y:S02]  /*98a0*/  @P1 LDG.E.U16 R207, desc[UR14][R14.64] ;  /* 0x0000000e0ecf1981 */ /* 0x0000a4000c1e1500 */
[----:B0-----:R-:W-:Y:S02]  /*98b0*/  @P0 IMAD.MOV.U32 R14, RZ, RZ, R0 ;  /* 0x000000ffff0e0224 */ /* 0x001fe400078e0000 */
[----:B------:R-:W-:Y:S01]  /*98c0*/  @P0 IMAD.MOV.U32 R15, RZ, RZ, R19 ;  /* 0x000000ffff0f0224 */ /* 0x000fe200078e0013 */
[----:B------:R-:W-:Y:S01]  /*98d0*/  PRMT R224, RZ, 0x7610, R224 ;  /* 0x00007610ffe07816 */ /* 0x000fe200000000e0 */
[----:B------:R-:W2:Y:S04]  /*98e0*/  LDL R19, [R1+0x49c] ;  /* 0x00049c0001137983 */ /* 0x000ea80000100800 */
[----:B------:R0:W2:Y:S04]  /*98f0*/  @P0 LDG.E.U16 R248, desc[UR14][R14.64] ;  /* 0x0000000e0ef80981 */ /* 0x0000a8000c1e1500 */
[----:B------:R-:W2:Y:S04]  /*9900*/  LDL R0, [R1+0x4a0] ;  /* 0x0004a00001007983 */ /* 0x000ea80000100800 */
[----:B------:R-:W0:Y:S04]  /*9910*/  LDL R14, [R1+0x4b4] ;  /* 0x0004b400010e7983 */ /* 0x000e280000100800 */
[----:B------:R-:W0:Y:S02]  /*9920*/  LDL R15, [R1+0x4b8] ;  /* 0x0004b800010f7983 */ /* 0x000e240000100800 */
[----:B0-----:R-:W-:-:S04]  /*9930*/  @P2 LOP3.LUT R15, R15, R14, RZ, 0x3c, !PT ;  /* 0x0000000e0f0f2212 */ /* 0x001fc800078e3cff */
[----:B------:R-:W-:-:S04]  /*9940*/  @P2 LOP3.LUT R14, R15, R14, RZ, 0x3c, !PT ;  /* 0x0000000e0f0e2212 */ /* 0x000fc800078e3cff */
[----:B------:R-:W-:-:S05]  /*9950*/  @P2 LOP3.LUT R15, R15, R14, RZ, 0x3c, !PT ;  /* 0x0000000e0f0f2212 */ /* 0x000fca00078e3cff */
[----:B------:R-:W3:Y:S01]  /*9960*/  @P2 LDG.E.U16 R224, desc[UR14][R14.64] ;  /* 0x0000000e0ee02981 */ /* 0x000ee2000c1e1500 */
[C---:B------:R-:W-:Y:S02]  /*9970*/  ISETP.GT.AND P3, PT, R22.reuse, 0x2d, PT ;  /* 0x0000002d1600780c */ /* 0x040fe40003f64270 */
[C---:B------:R-:W-:Y:S01]  /*9980*/  ISETP.GT.AND P4, PT, R22.reuse, 0x2e, PT ;  /* 0x0000002e1600780c */ /* 0x040fe20003f84270 */
[----:B---3--:R0:W-:Y:S04]  /*9990*/  STL [R1+0x5c], R224 ;  /* 0x00005ce001007387 */ /* 0x0081e80000100800 */
[----:B0-----:R-:W3:Y:S04]  /*99a0*/  LDL.LU R224, [R1+0x714] ;  /* 0x0007140001e07983 */ /* 0x001ee80000300800 */
[----:B------:R-:W4:Y:S01]  /*99b0*/  LDL R15, [R1+0x4ac] ;  /* 0x0004ac00010f7983 */ /* 0x000f220000100800 */
[----:B------:R-:W-:Y:S01]  /*99c0*/  PRMT R159, RZ, 0x7610, R159 ;  /* 0x00007610ff9f7816 */ /* 0x000fe2000000009f */
[----:B------:R-:W-:Y:S01]  /*99d0*/  @P3 IMAD.MOV.U32 R14, RZ, RZ, R161 ;  /* 0x000000ffff0e3224 */ /* 0x000fe200078e00a1 */
[----:B------:R-:W-:Y:S01]  /*99e0*/  PRMT R21, RZ, 0x7610, R21 ;  /* 0x00007610ff157816 */ /* 0x000fe20000000015 */
[----:B------:R-:W3:Y:S01]  /*99f0*/  LDL R161, [R1+0x498] ;  /* 0x0004980001a17983 */ /* 0x000ee20000100800 */
[----:B------:R-:W-:-:S03]  /*9a00*/  ISETP.GT.AND P1, PT, R22, 0x2f, PT ;  /* 0x0000002f1600780c */ /* 0x000fc60003f24270 */
[----:B----4-:R0:W4:Y:S02]  /*9a10*/  @P3 LDG.E.U16 R159, desc[UR14][R14.64] ;  /* 0x0000000e0e9f3981 */ /* 0x010124000c1e1500 */
[----:B0-----:R-:W-:Y:S02]  /*9a20*/  @P4 IMAD.MOV.U32 R14, RZ, RZ, R156 ;  /* 0x000000ffff0e4224 */ /* 0x001fe400078e009c */
[----:B------:R-:W-:-:S05]  /*9a30*/  @P4 IMAD.MOV.U32 R15, RZ, RZ, R157 ;  /* 0x000000ffff0f4224 */ /* 0x000fca00078e009d */
[----:B------:R2:W3:Y:S01]  /*9a40*/  @P4 LDG.E.U16 R21, desc[UR14][R14.64] ;  /* 0x0000000e0e154981 */ /* 0x0004e2000c1e1500 */
[----:B------:R-:W-:Y:S01]  /*9a50*/  PRMT R9, RZ, 0x7610, R9 ;  /* 0x00007610ff097816 */ /* 0x000fe20000000009 */
[----:B--2---:R-:W-:Y:S02]  /*9a60*/  @P1 IMAD.MOV.U32 R14, RZ, RZ, R0 ;  /* 0x000000ffff0e1224 */ /* 0x004fe400078e0000 */
[----:B------:R-:W-:-:S05]  /*9a70*/  @P1 IMAD.MOV.U32 R15, RZ, RZ, R19 ;  /* 0x000000ffff0f1224 */ /* 0x000fca00078e0013 */
[----:B------:R0:W2:Y:S04]  /*9a80*/  @P1 LDG.E.U16 R9, desc[UR14][R14.64] ;  /* 0x0000000e0e091981 */ /* 0x0000a8000c1e1500 */
[----:B----4-:R1:W-:Y:S04]  /*9a90*/  STL [R1+0x58], R159 ;  /* 0x0000589f01007387 */ /* 0x0103e80000100800 */
[----:B------:R-:W4:Y:S04]  /*9aa0*/  LDL R156, [R1+0x490] ;  /* 0x00049000019c7983 */ /* 0x000f280000100800 */
[----:B------:R-:W4:Y:S04]  /*9ab0*/  LDL R157, [R1+0x484] ;  /* 0x00048400019d7983 */ /* 0x000f280000100800 */
[----:B-1----:R-:W4:Y:S04]  /*9ac0*/  LDL R159, [R1+0x48c] ;  /* 0x00048c00019f7983 */ /* 0x002f280000100800 */
[----:B---3--:R1:W-:Y:S04]  /*9ad0*/  STL [R1+0x54], R21 ;  /* 0x0000541501007387 */ /* 0x0083e80000100800 */
[----:B------:R-:W3:Y:S04]  /*9ae0*/  LDL R15, [R1+0x494] ;  /* 0x00049400010f7983 */ /* 0x000ee80000100800 */
[----:B------:R-:W4:Y:S04]  /*9af0*/  LDL R19, [R1+0x47c] ;  /* 0x00047c0001137983 */ /* 0x000f280000100800 */
[----:B-1----:R-:W4:Y:S04]  /*9b00*/  LDL R21, [R1+0x488] ;  /* 0x0004880001157983 */ /* 0x002f280000100800 */
[----:B------:R-:W4:Y:S01]  /*9b10*/  LDL R0, [R1+0x480] ;  /* 0x0004800001007983 */ /* 0x000f220000100800 */
[----:B------:R-:W-:-:S02]  /*9b20*/  ISETP.GT.AND P0, PT, R22, 0x30, PT ;  /* 0x000000301600780c */ /* 0x000fc40003f04270 */
[C---:B------:R-:W-:Y:S02]  /*9b30*/  ISETP.GT.AND P2, PT, R22.reuse, 0x31, PT ;  /* 0x000000311600780c */ /* 0x040fe40003f44270 */
[----:B------:R-:W-:Y:S02]  /*9b40*/  PRMT R166, RZ, 0x7610, R166 ;  /* 0x00007610ffa67816 */ /* 0x000fe400000000a6 */
[C---:B------:R-:W-:Y:S02]  /*9b50*/  ISETP.GT.AND P3, PT, R22.reuse, 0x32, PT ;  /* 0x000000321600780c */ /* 0x040fe40003f64270 */
[----:B------:R-:W-:-:S05]  /*9b60*/  ISETP.GT.AND P4, PT, R22, 0x33, PT ;  /* 0x000000331600780c */ /* 0x000fca0003f84270 */
[----:B0-----:R-:W-:Y:S01]  /*9b70*/  @P0 IMAD.MOV.U32 R14, RZ, RZ, R161 ;  /* 0x000000ffff0e0224 */ /* 0x001fe200078e00a1 */
[----:B------:R-:W-:Y:S02]  /*9b80*/  PRMT R182, RZ, 0x7610, R182 ;  /* 0x00007610ffb67816 */ /* 0x000fe400000000b6 */
[----:B------:R-:W-:Y:S01]  /*9b90*/  PRMT R206, RZ, 0x7610, R206 ;  /* 0x00007610ffce7816 */ /* 0x000fe200000000ce */
[----:B--2---:R-:W-:Y:S01]  /*9ba0*/  STL [R1+0x6e4], R9 ;  /* 0x0006e40901007387 */ /* 0x004fe20000100800 */
[----:B------:R-:W-:-:S03]  /*9bb0*/  PRMT R250, RZ, 0x7610, R250 ;  /* 0x00007610fffa7816 */ /* 0x000fc600000000fa */
[----:B------:R-:W2:Y:S04]  /*9bc0*/  LDL R161, [R1+0x46c] ;  /* 0x00046c0001a17983 */ /* 0x000ea80000100800 */
[----:B---3--:R4:W3:Y:S02]  /*9bd0*/  @P0 LDG.E.U16 R166, desc[UR14][R14.64] ;  /* 0x0000000e0ea60981 */ /* 0x0088e4000c1e1500 */
[----:B----4-:R-:W-:Y:S02]  /*9be0*/  @P2 IMAD.MOV.U32 R14, RZ, RZ, R156 ;  /* 0x000000ffff0e2224 */ /* 0x010fe400078e009c */
[----:B------:R-:W-:Y:S01]  /*9bf0*/  @P2 IMAD.MOV.U32 R15, RZ, RZ, R159 ;  /* 0x000000ffff0f2224 */ /* 0x000fe200078e009f */
[----:B------:R-:W4:Y:S04]  /*9c00*/  LDL R156, [R1+0x478] ;  /* 0x00047800019c7983 */ /* 0x000f280000100800 */
[----:B------:R0:W3:Y:S04]  /*9c10*/  @P2 LDG.E.U16 R182, desc[UR14][R14.64] ;  /* 0x0000000e0eb62981 */ /* 0x0000e8000c1e1500 */
[----:B------:R-:W2:Y:S01]  /*9c20*/  LDL R159, [R1+0x470] ;  /* 0x00047000019f7983 */ /* 0x000ea20000100800 */
[----:B0-----:R-:W-:-:S02]  /*9c30*/  @P3 IMAD.MOV.U32 R14, RZ, RZ, R21 ;  /* 0x000000ffff0e3224 */ /* 0x001fc400078e0015 */
[----:B------:R-:W-:Y:S01]  /*9c40*/  @P3 IMAD.MOV.U32 R15, RZ, RZ, R157 ;  /* 0x000000ffff0f3224 */ /* 0x000fe200078e009d */
[----:B------:R-:W-:Y:S01]  /*9c50*/  ISETP.GT.AND P1, PT, R22, 0x34, PT ;  /* 0x000000341600780c */ /* 0x000fe20003f24270 */
[----:B------:R-:W3:Y:S04]  /*9c60*/  LDL R157, [R1+0x464] ;  /* 0x00046400019d7983 */ /* 0x000ee80000100800 */
[----:B------:R0:W3:Y:S04]  /*9c70*/  @P3 LDG.E.U16 R206, desc[UR14][R14.64] ;  /* 0x0000000e0ece3981 */ /* 0x0000e8000c1e1500 */
[----:B------:R-:W3:Y:S01]  /*9c80*/  LDL R21, [R1+0x45c] ;  /* 0x00045c0001157983 */ /* 0x000ee20000100800 */
[----:B0-----:R-:W-:-:S02]  /*9c90*/  @P4 IMAD.MOV.U32 R14, RZ, RZ, R0 ;  /* 0x000000ffff0e4224 */ /* 0x001fc400078e0000 */
[----:B------:R-:W-:Y:S01]  /*9ca0*/  @P4 IMAD.MOV.U32 R15, RZ, RZ, R19 ;  /* 0x000000ffff0f4224 */ /* 0x000fe200078e0013 */
[----:B------:R-:W3:Y:S04]  /*9cb0*/  LDL R0, [R1+0x460] ;  /* 0x0004600001007983 */ /* 0x000ee80000100800 */
[----:B------:R4:W3:Y:S04]  /*9cc0*/  @P4 LDG.E.U16 R250, desc[UR14][R14.64] ;  /* 0x0000000e0efa4981 */ /* 0x0008e8000c1e1500 */
[----:B------:R-:W3:Y:S04]  /*9cd0*/  LDL R19, [R1+0x468] ;  /* 0x0004680001137983 */ /* 0x000ee80000100800 */
[----:B------:R-:W2:Y:S01]  /*9ce0*/  LDL R15, [R1+0x474] ;  /* 0x00047400010f7983 */ /* 0x000ea20000100800 */
[----:B------:R-:W-:Y:S01]  /*9cf0*/  PRMT R155, RZ, 0x7610, R155 ;  /* 0x00007610ff9b7816 */ /* 0x000fe2000000009b */
[----:B----4-:R-:W-:Y:S01]  /*9d00*/  @P1 IMAD.MOV.U32 R14, RZ, RZ, R156 ;  /* 0x000000ffff0e1224 */ /* 0x010fe200078e009c */
[C---:B------:R-:W-:Y:S01]  /*9d10*/  ISETP.GT.AND P0, PT, R22.reuse, 0x35, PT ;  /* 0x000000351600780c */ /* 0x040fe20003f04270 */
[----:B------:R-:W4:Y:S04]  /*9d20*/  LDL R156, [R1+0x454] ;  /* 0x00045400019c7983 */ /* 0x000f280000100800 */
[----:B--2---:R0:W2:Y:S01]  /*9d30*/  @P1 LDG.E.U16 R155, desc[UR14][R14.64] ;  /* 0x0000000e0e9b1981 */ /* 0x0040a2000c1e1500 */
[----:B------:R-:W-:-:S02]  /*9d40*/  ISETP.GT.AND P2, PT, R22, 0x36, PT ;  /* 0x000000361600780c */ /* 0x000fc40003f44270 */
[----:B------:R-:W-:Y:S02]  /*9d50*/  PRMT R158, RZ, 0x7610, R158 ;  /* 0x00007610ff9e7816 */ /* 0x000fe4000000009e */
[----:B------:R-:W-:-:S03]  /*9d60*/  ISETP.GT.AND P3, PT, R22, 0x37, PT ;  /* 0x000000371600780c */ /* 0x000fc60003f64270 */
[----:B0-----:R-:W-:Y:S02]  /*9d70*/  @P0 IMAD.MOV.U32 R14, RZ, RZ, R159 ;  /* 0x000000ffff0e0224 */ /* 0x001fe400078e009f */
[----:B------:R-:W-:Y:S01]  /*9d80*/  @P0 IMAD.MOV.U32 R15, RZ, RZ, R161 ;  /* 0x000000ffff0f0224 */ /* 0x000fe200078e00a1 */
[----:B------:R-:W-:-:S04]  /*9d90*/  PRMT R18, RZ, 0x7610, R18 ;  /* 0x00007610ff127816 */ /* 0x000fc80000000012 */
[----:B------:R3:W4:Y:S02]  /*9da0*/  @P0 LDG.E.U16 R158, desc[UR14][R14.64] ;  /* 0x0000000e0e9e0981 */ /* 0x000724000c1e1500 */
[----:B---3--:R-:W-:Y:S02]  /*9db0*/  @P2 IMAD.MOV.U32 R14, RZ, RZ, R19 ;  /* 0x000000ffff0e2224 */ /* 0x008fe400078e0013 */
[----:B------:R-:W-:-:S05]  /*9dc0*/  @P2 IMAD.MOV.U32 R15, RZ, RZ, R157 ;  /* 0x000000ffff0f2224 */ /* 0x000fca00078e009d */
[----:B------:R0:W3:Y:S01]  /*9dd0*/  @P2 LDG.E.U16 R18, desc[UR14][R14.64] ;  /* 0x0000000e0e122981 */ /* 0x0000e2000c1e1500 */
[----:B------:R-:W-:Y:S01]  /*9de0*/  PRMT R13, RZ, 0x7610, R13 ;  /* 0x00007610ff0d7816 */ /* 0x000fe2000000000d */
[----:B0-----:R-:W-:Y:S02]  /*9df0*/  @P3 IMAD.MOV.U32 R14, RZ, RZ, R0 ;  /* 0x000000ffff0e3224 */ /* 0x001fe400078e0000 */
[----:B------:R-:W-:-:S05]  /*9e00*/  @P3 IMAD.MOV.U32 R15, RZ, RZ, R21 ;  /* 0x000000ffff0f3224 */ /* 0x000fca00078e0015 */
[----:B------:R-:W4:Y:S04]  /*9e10*/  @P3 LDG.E.U16 R13, desc[UR14][R14.64] ;  /* 0x0000000e0e0d3981 */ /* 0x000f28000c1e1500 */
[----:B--2---:R0:W-:Y:S04]  /*9e20*/  STL [R1+0x44], R155 ;  /* 0x0000449b01007387 */ /* 0x0041e80000100800 */
[----:B------:R-:W2:Y:S04]  /*9e30*/  LDL R19, [R1+0x44c] ;  /* 0x00044c0001137983 */ /* 0x000ea80000100800 */
[----:B0-----:R-:W2:Y:S01]  /*9e40*/  LDL R155, [R1+0x458] ;  /* 0x00045800019b7983 */ /* 0x001ea20000100800 */
[----:B------:R-:W-:-:S03]  /*9e50*/  ISETP.GT.AND P4, PT, R22, 0x38, PT ;  /* 0x000000381600780c */ /* 0x000fc60003f84270 */
[----:B---3--:R0:W-:Y:S04]  /*9e60*/  STL [R1+0x38], R18 ;  /* 0x0000381201007387 */ /* 0x0081e80000100800 */
[----:B------:R-:W3:Y:S04]  /*9e70*/  LDL R21, [R1+0x444] ;  /* 0x0004440001157983 */ /* 0x000ee80000100800 */
[----:B------:R-:W3:Y:S04]  /*9e80*/  LDL R0, [R1+0x448] ;  /* 0x0004480001007983 */ /* 0x000ee80000100800 */
[----:B0-----:R-:W3:Y:S04]  /*9e90*/  LDL R18, [R1+0x450] ;  /* 0x0004500001127983 */ /* 0x001ee80000100800 */
[----:B----4-:R-:W-:Y:S04]  /*9ea0*/  STL [R1+0x6e8], R13 ;  /* 0x0006e80d01007387 */ /* 0x010fe80000100800 */
[----:B------:R0:W-:Y:S04]  /*9eb0*/  STL [R1+0x40], R158 ;  /* 0x0000409e01007387 */ /* 0x0001e80000100800 */
[----:B------:R-:W4:Y:S01]  /*9ec0*/  LDL R157, [R1+0x440] ;  /* 0x00044000019d7983 */ /* 0x000f220000100800 */
[----:B------:R-:W-:-:S03]  /*9ed0*/  @P4 IMAD.MOV.U32 R15, RZ, RZ, R156 ;  /* 0x000000ffff0f4224 */ /* 0x000fc600078e009c */
[----:B------:R-:W4:Y:S04]  /*9ee0*/  LDL R156, [R1+0x434] ;  /* 0x00043400019c7983 */ /* 0x000f280000100800 */
[----:B0-----:R-:W4:Y:S01]  /*9ef0*/  LDL R158, [R1+0x43c] ;  /* 0x00043c00019e7983 */ /* 0x001f220000100800 */
[----:B--2---:R-:W-:-:S03]  /*9f00*/  @P4 IMAD.MOV.U32 R14, RZ, RZ, R155 ;  /* 0x000000ffff0e4224 */ /* 0x004fc600078e009b */
[----:B------:R-:W2:Y:S01]  /*9f10*/  LDL R155, [R1+0x438] ;  /* 0x00043800019b7983 */ /* 0x000ea20000100800 */
[C---:B------:R-:W-:Y:S02]  /*9f20*/  ISETP.GT.AND P1, PT, R22.reuse, 0x39, PT ;  /* 0x000000391600780c */ /* 0x040fe40003f24270 */
[----:B------:R-:W-:Y:S02]  /*9f30*/  PRMT R169, RZ, 0x7610, R169 ;  /* 0x00007610ffa97816 */ /* 0x000fe400000000a9 */
[C---:B------:R-:W-:Y:S02]  /*9f40*/  ISETP.GT.AND P0, PT, R22.reuse, 0x3a, PT ;  /* 0x0000003a1600780c */ /* 0x040fe40003f04270 */
[----:B------:R-:W-:Y:S02]  /*9f50*/  PRMT R185, RZ, 0x7610, R185 ;  /* 0x00007610ffb97816 */ /* 0x000fe400000000b9 */
[----:B------:R0:W2:Y:S01]  /*9f60*/  @P4 LDG.E.U16 R169, desc[UR14][R14.64] ;  /* 0x0000000e0ea94981 */ /* 0x0000a2000c1e1500 */
[----:B------:R-:W-:-:S02]  /*9f70*/  ISETP.GT.AND P2, PT, R22, 0x3b, PT ;  /* 0x0000003b1600780c */ /* 0x000fc40003f44270 */
[----:B------:R-:W-:Y:S02]  /*9f80*/  PRMT R205, RZ, 0x7610, R205 ;  /* 0x00007610ffcd7816 */ /* 0x000fe400000000cd */
[----:B------:R-:W-:Y:S01]  /*9f90*/  ISETP.GT.AND P3, PT, R22, 0x3c, PT ;  /* 0x0000003c1600780c */ /* 0x000fe20003f64270 */
[----:B0-----:R-:W-:Y:S01]  /*9fa0*/  @P1 IMAD.MOV.U32 R15, RZ, RZ, R19 ;  /* 0x000000ffff0f1224 */ /* 0x001fe200078e0013 */
[----:B------:R-:W-:Y:S01]  /*9fb0*/  PRMT R252, RZ, 0x7610, R252 ;  /* 0x00007610fffc7816 */ /* 0x000fe200000000fc */
[----:B------:R-:W2:Y:S01]  /*9fc0*/  LDL R19, [R1+0x42c] ;  /* 0x00042c0001137983 */ /* 0x000ea20000100800 */
[----:B---3--:R-:W-:Y:S01]  /*9fd0*/  @P1 IMAD.MOV.U32 R14, RZ, RZ, R18 ;  /* 0x000000ffff0e1224 */ /* 0x008fe200078e0012 */
[----:B------:R-:W-:Y:S02]  /*9fe0*/  PRMT R154, RZ, 0x7610, R154 ;  /* 0x00007610ff9a7816 */ /* 0x000fe4000000009a */
[----:B------:R-:W3:Y:S04]  /*9ff0*/  LDL R18, [R1+0x430] ;  /* 0x0004300001127983 */ /* 0x000ee80000100800 */
[----:B------:R0:W3:Y:S02]  /*a000*/  @P1 LDG.E.U16 R185, desc[UR14][R14.64] ;  /* 0x0000000e0eb91981 */ /* 0x0000e4000c1e1500 */
[----:B0-----:R-:W-:-:S02]  /*a010*/  @P0 IMAD.MOV.U32 R14, RZ, RZ, R0 ;  /* 0x000000ffff0e0224 */ /* 0x001fc400078e0000 */
[----:B------:R-:W-:Y:S01]  /*a020*/  @P0 IMAD.MOV.U32 R15, RZ, RZ, R21 ;  /* 0x000000ffff0f0224 */ /* 0x000fe200078e0015 */
[----:B------:R-:W3:Y:S04]  /*a030*/  LDL R0, [R1+0x428] ;  /* 0x0004280001007983 */ /* 0x000ee80000100800 */
[----:B------:R4:W3:Y:S04]  /*a040*/  @P0 LDG.E.U16 R205, desc[UR14][R14.64] ;  /* 0x0000000e0ecd0981 */ /* 0x0008e8000c1e1500 */
[----:B------:R-:W3:Y:S01]  /*a050*/  LDL R21, [R1+0x424] ;  /* 0x0004240001157983 */ /* 0x000ee20000100800 */
[----:B----4-:R-:W-:-:S02]  /*a060*/  @P2 IMAD.MOV.U32 R14, RZ, RZ, R157 ;  /* 0x000000ffff0e2224 */ /* 0x010fc400078e009d */
[----:B------:R-:W-:-:S05]  /*a070*/  @P2 IMAD.MOV.U32 R15, RZ, RZ, R158 ;  /* 0x000000ffff0f2224 */ /* 0x000fca00078e009e */
[----:B------:R0:W4:Y:S02]  /*a080*/  @P2 LDG.E.U16 R252, desc[UR14][R14.64] ;  /* 0x0000000e0efc2981 */ /* 0x000124000c1e1500 */
[----:B0-----:R-:W-:Y:S02]  /*a090*/  @P3 IMAD.MOV.U32 R15, RZ, RZ, R156 ;  /* 0x000000ffff0f3224 */ /* 0x001fe400078e009c */
[----:B--2---:R-:W-:Y:S01]  /*a0a0*/  @P3 IMAD.MOV.U32 R14, RZ, RZ, R155 ;  /* 0x000000ffff0e3224 */ /* 0x004fe200078e009b */
[----:B------:R-:W-:Y:S01]  /*a0b0*/  ISETP.GT.AND P4, PT, R22, 0x3d, PT ;  /* 0x0000003d1600780c */ /* 0x000fe20003f84270 */
[----:B------:R-:W2:Y:S04]  /*a0c0*/  LDL R155, [R1+0x41c] ;  /* 0x00041c00019b7983 */ /* 0x000ea80000100800 */
[----:B------:R0:W4:Y:S01]  /*a0d0*/  @P3 LDG.E.U16 R154, desc[UR14][R14.64] ;  /* 0x0000000e0e9a3981 */ /* 0x000122000c1e1500 */
[----:B------:R-:W-:-:S07]  /*a0e0*/  PRMT R23, RZ, 0x7610, R23 ;  /* 0x00007610ff177816 */ /* 0x000fce0000000017 */
[----:B0-----:R-:W-:Y:S02]  /*a0f0*/  @P4 IMAD.MOV.U32 R15, RZ, RZ, R19 ;  /* 0x000000ffff0f4224 */ /* 0x001fe400078e0013 */
[----:B---3--:R-:W-:-:S05]  /*a100*/  @P4 IMAD.MOV.U32 R14, RZ, RZ, R18 ;  /* 0x000000ffff0e4224 */ /* 0x008fca00078e0012 */
[----:B------:R0:W3:Y:S04]  /*a110*/  @P4 LDG.E.U16 R23, desc[UR14][R14.64] ;  /* 0x0000000e0e174981 */ /* 0x0000e8000c1e1500 */
[----:B----4-:R1:W-:Y:S01]  /*a120*/  STL [R1+0x2c], R154 ;  /* 0x00002c9a01007387 */ /* 0x0103e20000100800 */
[C---:B------:R-:W-:Y:S02]  /*a130*/  ISETP.GT.AND P1, PT, R22.reuse, 0x3e, PT ;  /* 0x0000003e1600780c */ /* 0x040fe40003f24270 */
[----:B------:R-:W-:Y:S01]  /*a140*/  ISETP.GT.AND P0, PT, R22, 0x3f, PT ;  /* 0x0000003f1600780c */ /* 0x000fe20003f04270 */
[----:B------:R-:W4:Y:S01]  /*a150*/  LDL R19, [R1+0x414] ;  /* 0x0004140001137983 */ /* 0x000f220000100800 */
[----:B------:R-:W-:Y:S02]  /*a160*/  PRMT R9, RZ, 0x7610, R9 ;  /* 0x00007610ff097816 */ /* 0x000fe40000000009 */
[----:B------:R-:W-:Y:S01]  /*a170*/  PRMT R3, RZ, 0x7610, R3 ;  /* 0x00007610ff037816 */ /* 0x000fe20000000003 */
[----:B------:R-:W4:Y:S04]  /*a180*/  LDL R18, [R1+0x418] ;  /* 0x0004180001127983 */ /* 0x000f280000100800 */
[----:B-1----:R-:W4:Y:S02]  /*a190*/  LDL R154, [R1+0x420] ;  /* 0x00042000019a7983 */ /* 0x002f240000100800 */
[----:B0-----:R-:W-:-:S02]  /*a1a0*/  @P1 IMAD.MOV.U32 R14, RZ, RZ, R0 ;  /* 0x000000ffff0e1224 */ /* 0x001fc400078e0000 */
[----:B------:R-:W-:Y:S01]  /*a1b0*/  @P1 IMAD.MOV.U32 R15, RZ, RZ, R21 ;  /* 0x000000ffff0f1224 */ /* 0x000fe200078e0015 */
[----:B------:R-:W4:Y:S04]  /*a1c0*/  LDL R156, [R1+0x40c] ;  /* 0x00040c00019c7983 */ /* 0x000f280000100800 */
[----:B------:R2:W4:Y:S02]  /*a1d0*/  @P1 LDG.E.U16 R9, desc[UR14][R14.64] ;  /* 0x0000000e0e091981 */ /* 0x000524000c1e1500 */
[----:B--2---:R-:W-:Y:S02]  /*a1e0*/  @P0 IMAD.MOV.U32 R15, RZ, RZ, R155 ;  /* 0x000000ffff0f0224 */ /* 0x004fe400078e009b */
[----:B---3--:R0:W-:Y:S04]  /*a1f0*/  STL [R1+0x28], R23 ;  /* 0x0000281701007387 */ /* 0x0081e80000100800 */
[----:B------:R-:W2:Y:S04]  /*a200*/  LDL R0, [R1+0x408] ;  /* 0x0004080001007983 */ /* 0x000ea80000100800 */
[----:B------:R-:W3:Y:S04]  /*a210*/  LDL R21, [R1+0x404] ;  /* 0x0004040001157983 */ /* 0x000ee80000100800 */
[----:B0-----:R-:W2:Y:S01]  /*a220*/  LDL R23, [R1+0x410] ;  /* 0x0004100001177983 */ /* 0x001ea20000100800 */
[----:B----4-:R-:W-:-:S05]  /*a230*/  @P0 IMAD.MOV.U32 R14, RZ, RZ, R154 ;  /* 0x000000ffff0e0224 */ /* 0x010fca00078e009a */
[----:B------:R0:W4:Y:S01]  /*a240*/  @P0 LDG.E.U16 R3, desc[UR14][R14.64] ;  /* 0x0000000e0e030981 */ /* 0x000122000c1e1500 */
[C---:B------:R-:W-:Y:S02]  /*a250*/  ISETP.GT.AND P2, PT, R22.reuse, 0x40, PT ;  /* 0x000000401600780c */ /* 0x040fe40003f44270 */
[C---:B------:R-:W-:Y:S01]  /*a260*/  ISETP.GT.AND P3, PT, R22.reuse, 0x41, PT ;  /* 0x000000411600780c */ /* 0x040fe20003f64270 */
[----:B------:R-:W-:Y:S01]  /*a270*/  STL [R1+0x6ec], R9 ;  /* 0x0006ec0901007387 */ /* 0x000fe20000100800 */
[----:B------:R-:W-:Y:S02]  /*a280*/  ISETP.GT.AND P4, PT, R22, 0x42, PT ;  /* 0x000000421600780c */ /* 0x000fe40003f84270 */
[----:B------:R-:W-:-:S07]  /*a290*/  PRMT R168, RZ, 0x7610, R168 ;  /* 0x00007610ffa87816 */ /* 0x000fce00000000a8 */
[----:B0-----:R-:W-:Y:S02]  /*a2a0*/  @P2 IMAD.MOV.U32 R14, RZ, RZ, R18 ;  /* 0x000000ffff0e2224 */ /* 0x001fe400078e0012 */
[----:B------:R-:W-:Y:S01]  /*a2b0*/  @P2 IMAD.MOV.U32 R15, RZ, RZ, R19 ;  /* 0x000000ffff0f2224 */ /* 0x000fe200078e0013 */
[----:B------:R-:W-:-:S04]  /*a2c0*/  PRMT R184, RZ, 0x7610, R184 ;  /* 0x00007610ffb87816 */ /* 0x000fc800000000b8 */
[----:B------:R2:W4:Y:S02]  /*a2d0*/  @P2 LDG.E.U16 R168, desc[UR14][R14.64] ;  /* 0x0000000e0ea82981 */ /* 0x000524000c1e1500 */
[----:B--2---:R-:W-:Y:S02]  /*a2e0*/  @P3 IMAD.MOV.U32 R14, RZ, RZ, R23 ;  /* 0x000000ffff0e3224 */ /* 0x004fe400078e0017 */
[----:B------:R-:W-:-:S05]  /*a2f0*/  @P3 IMAD.MOV.U32 R15, RZ, RZ, R156 ;  /* 0x000000ffff0f3224 */ /* 0x000fca00078e009c */
[----:B------:R0:W2:Y:S02]  /*a300*/  @P3 LDG.E.U16 R184, desc[UR14][R14.64] ;  /* 0x0000000e0eb83981 */ /* 0x0000a4000c1e1500 */
[----:B0-----:R-:W-:Y:S02]  /*a310*/  @P4 IMAD.MOV.U32 R14, RZ, RZ, R0 ;  /* 0x000000ffff0e4224 */ /* 0x001fe400078e0000 */
[----:B---3--:R-:W-:Y:S01]  /*a320*/  @P4 IMAD.MOV.U32 R15, RZ, RZ, R21 ;  /* 0x000000ffff0f4224 */ /* 0x008fe200078e0015 */
[----:B----4-:R0:W-:Y:S04]  /*a330*/  STL [R1+0x6f0], R3 ;  /* 0x0006f00301007387 */ /* 0x0101e80000100800 */
[----:B------:R-:W3:Y:S04]  /*a340*/  LDL R155, [R1+0x3fc] ;  /* 0x0003fc00019b7983 */ /* 0x000ee80000100800 */
[----:B------:R-:W4:Y:S04]  /*a350*/  LDL R154, [R1+0x400] ;  /* 0x00040000019a7983 */ /* 0x000f280000100800 */
[----:B------:R-:W2:Y:S04]  /*a360*/  LDL R19, [R1+0x3f4] ;  /* 0x0003f40001137983 */ /* 0x000ea80000100800 */
[----:B------:R-:W2:Y:S04]  /*a370*/  LDL R18, [R1+0x3f8] ;  /* 0x0003f80001127983 */ /* 0x000ea80000100800 */
[----:B0-----:R-:W2:Y:S04]  /*a380*/  LDL R3, [R1+0x3ec] ;  /* 0x0003ec0001037983 */ /* 0x001ea80000100800 */
[----:B------:R-:W2:Y:S04]  /*a390*/  LDL R0, [R1+0x3f0] ;  /* 0x0003f00001007983 */ /* 0x000ea80000100800 */
[----:B------:R-:W2:Y:S04]  /*a3a0*/  LDL R23, [R1+0x3e4] ;  /* 0x0003e40001177983 */ /* 0x000ea80000100800 */
[----:B------:R-:W2:Y:S01]  /*a3b0*/  LDL R21, [R1+0x3e8] ;  /* 0x0003e80001157983 */ /* 0x000ea20000100800 */
[----:B------:R-:W-:-:S02]  /*a3c0*/  ISETP.GT.AND P1, PT, R22, 0x43, PT ;  /* 0x000000431600780c */ /* 0x000fc40003f24270 */
[----:B------:R-:W-:Y:S02]  /*a3d0*/  PRMT R204, RZ, 0x7610, R204 ;  /* 0x00007610ffcc7816 */ /* 0x000fe400000000cc */
[C---:B------:R-:W-:Y:S02]  /*a3e0*/  ISETP.GT.AND P0, PT, R22.reuse, 0x44, PT ;  /* 0x000000441600780c */ /* 0x040fe40003f04270 */
[----:B------:R-:W-:Y:S02]  /*a3f0*/  PRMT R153, RZ, 0x7610, R153 ;  /* 0x00007610ff997816 */ /* 0x000fe40000000099 */
[----:B------:R3:W2:Y:S01]  /*a400*/  @P4 LDG.E.U16 R204, desc[UR14][R14.64] ;  /* 0x0000000e0ecc4981 */ /* 0x0006a2000c1e1500 */
[C---:B------:R-:W-:Y:S02]  /*a410*/  ISETP.GT.AND P2, PT, R22.reuse, 0x45, PT ;  /* 0x000000451600780c */ /* 0x040fe40003f44270 */
[----:B------:R-:W-:Y:S02]  /*a420*/  PRMT R152, RZ, 0x7610, R152 ;  /* 0x00007610ff987816 */ /* 0x000fe40000000098 */
[----:B------:R-:W-:-:S02]  /*a430*/  ISETP.GT.AND P3, PT, R22, 0x46, PT ;  /* 0x000000461600780c */ /* 0x000fc40003f64270 */
[----:B------:R-:W-:Y:S02]  /*a440*/  PRMT R9, RZ, 0x7610, R9 ;  /* 0x00007610ff097816 */ /* 0x000fe40000000009 */
[----:B------:R-:W-:Y:S01]  /*a450*/  PRMT R10, RZ, 0x7610, R10 ;  /* 0x00007610ff0a7816 */ /* 0x000fe2000000000a */
[----:B---3--:R-:W-:Y:S02]  /*a460*/  @P1 IMAD.MOV.U32 R15, RZ, RZ, R155 ;  /* 0x000000ffff0f1224 */ /* 0x008fe400078e009b */
[----:B----4-:R-:W-:-:S05]  /*a470*/  @P1 IMAD.MOV.U32 R14, RZ, RZ, R154 ;  /* 0x000000ffff0e1224 */ /* 0x010fca00078e009a */
[----:B------:R2:W3:Y:S02]  /*a480*/  @P1 LDG.E.U16 R153, desc[UR14][R14.64] ;  /* 0x0000000e0e991981 */ /* 0x0004e4000c1e1500 */
[----:B--2---:R-:W-:Y:S02]  /*a490*/  @P0 IMAD.MOV.U32 R14, RZ, RZ, R18 ;  /* 0x000000ffff0e0224 */ /* 0x004fe400078e0012 */
[----:B------:R-:W-:Y:S01]  /*a4a0*/  @P0 IMAD.MOV.U32 R15, RZ, RZ, R19 ;  /* 0x000000ffff0f0224 */ /* 0x000fe200078e0013 */
[----:B------:R-:W2:Y:S04]  /*a4b0*/  LDL R18, [R1+0x3e0] ;  /* 0x0003e00001127983 */ /* 0x000ea80000100800 */
[----:B------:R-:W4:Y:S04]  /*a4c0*/  LDL R19, [R1+0x3dc] ;  /* 0x0003dc0001137983 */ /* 0x000f280000100800 */
[----:B------:R0:W3:Y:S02]  /*a4d0*/  @P0 LDG.E.U16 R152, desc[UR14][R14.64] ;  /* 0x0000000e0e980981 */ /* 0x0000e4000c1e1500 */
[----:B0-----:R-:W-:-:S02]  /*a4e0*/  @P2 IMAD.MOV.U32 R14, RZ, RZ, R0 ;  /* 0x000000ffff0e2224 */ /* 0x001fc400078e0000 */
[----:B------:R-:W-:Y:S01]  /*a4f0*/  @P2 IMAD.MOV.U32 R15, RZ, RZ, R3 ;  /* 0x000000ffff0f2224 */ /* 0x000fe200078e0003 */
[----:B------:R-:W-:Y:S01]  /*a500*/  ISETP.GT.AND P4, PT, R22, 0x47, PT ;  /* 0x000000471600780c */ /* 0x000fe20003f84270 */
[----:B------:R-:W3:Y:S04]  /*a510*/  LDL R3, [R1+0x3d4] ;  /* 0x0003d40001037983 */ /* 0x000ee80000100800 */
[----:B------:R0:W3:Y:S01]  /*a520*/  @P2 LDG.E.U16 R9, desc[UR14][R14.64] ;  /* 0x0000000e0e092981 */ /* 0x0000e2000c1e1500 */
[----:B------:R-:W-:-:S03]  /*a530*/  PRMT R12, RZ, 0x7610, R12 ;  /* 0x00007610ff0c7816 */ /* 0x000fc6000000000c */
[----:B------:R-:W3:Y:S01]  /*a540*/  LDL R0, [R1+0x3d8] ;  /* 0x0003d80001007983 */ /* 0x000ee20000100800 */
[----:B0-----:R-:W-:Y:S02]  /*a550*/  @P3 IMAD.MOV.U32 R14, RZ, RZ, R21 ;  /* 0x000000ffff0e3224 */ /* 0x001fe400078e0015 */
[----:B------:R-:W-:-:S05]  /*a560*/  @P3 IMAD.MOV.U32 R15, RZ, RZ, R23 ;  /* 0x000000ffff0f3224 */ /* 0x000fca00078e0017 */
[----:B------:R2:W3:Y:S02]  /*a570*/  @P3 LDG.E.U16 R10, desc[UR14][R14.64] ;  /* 0x0000000e0e0a3981 */ /* 0x0004e4000c1e1500 */
[----:B--2---:R-:W-:Y:S02]  /*a580*/  @P4 IMAD.MOV.U32 R14, RZ, RZ, R18 ;  /* 0x000000ffff0e4224 */ /* 0x004fe400078e0012 */
[----:B----4-:R-:W-:-:S05]  /*a590*/  @P4 IMAD.MOV.U32 R15, RZ, RZ, R19 ;  /* 0x000000ffff0f4224 */ /* 0x010fca00078e0013 */
[----:B------:R0:W2:Y:S04]  /*a5a0*/  @P4 LDG.E.U16 R12, desc[UR14][R14.64] ;  /* 0x0000000e0e0c4981 */ /* 0x0000a8000c1e1500 */
[----:B---3--:R-:W-:Y:S04]  /*a5b0*/  STL [R1+0x6f4], R9 ;  /* 0x0006f40901007387 */ /* 0x008fe80000100800 */
[----:B------:R1:W-:Y:S04]  /*a5c0*/  STL [R1+0x14], R152 ;  /* 0x0000149801007387 */ /* 0x0003e80000100800 */
[----:B------:R-:W3:Y:S04]  /*a5d0*/  LDL R23, [R1+0x3d0] ;  /* 0x0003d00001177983 */ /* 0x000ee80000100800 */
[----:B-1----:R-:W4:Y:S04]  /*a5e0*/  LDL R152, [R1+0x3c8] ;  /* 0x0003c80001987983 */ /* 0x002f280000100800 */
[----:B------:R-:W-:Y:S04]  /*a5f0*/  STL [R1+0x6f8], R10 ;  /* 0x0006f80a01007387 */ /* 0x000fe80000100800 */
[----:B------:R-:W4:Y:S04]  /*a600*/  LDL R18, [R1+0x3c4] ;  /* 0x0003c40001127983 */ /* 0x000f280000100800 */
[----:B------:R-:W4:Y:S04]  /*a610*/  LDL R21, [R1+0x3c0] ;  /* 0x0003c00001157983 */ /* 0x000f280000100800 */
[----:B------:R-:W4:Y:S04]  /*a620*/  LDL R19, [R1+0x3b8] ;  /* 0x0003b80001137983 */ /* 0x000f280000100800 */
[----:B------:R-:W4:Y:S01]  /*a630*/  LDL R9, [R1+0x3bc] ;  /* 0x0003bc0001097983 */ /* 0x000f220000100800 */
[----:B------:R-:W-:-:S02]  /*a640*/  ISETP.GT.AND P1, PT, R22, 0x48, PT ;  /* 0x000000481600780c */ /* 0x000fc40003f24270 */
[C---:B------:R-:W-:Y:S02]  /*a650*/  ISETP.GT.AND P0, PT, R22.reuse, 0x49, PT ;  /* 0x000000491600780c */ /* 0x040fe40003f04270 */
[----:B------:R-:W-:Y:S02]  /*a660*/  PRMT R171, RZ, 0x7610, R171 ;  /* 0x00007610ffab7816 */ /* 0x000fe400000000ab */
[----:B------:R-:W-:-:S07]  /*a670*/  ISETP.GT.AND P2, PT, R22, 0x4a, PT ;  /* 0x0000004a1600780c */ /* 0x000fce0003f44270 */
[----:B0-----:R-:W-:Y:S02]  /*a680*/  @P1 IMAD.MOV.U32 R14, RZ, RZ, R0 ;  /* 0x000000ffff0e1224 */ /* 0x001fe400078e0000 */
[----:B------:R-:W-:Y:S01]  /*a690*/  @P1 IMAD.MOV.U32 R15, RZ, RZ, R3 ;  /* 0x000000ffff0f1224 */ /* 0x000fe200078e0003 */
[----:B------:R-:W-:-:S04]  /*a6a0*/  PRMT R187, RZ, 0x7610, R187 ;  /* 0x00007610ffbb7816 */ /* 0x000fc800000000bb */
[----:B------:R3:W4:Y:S01]  /*a6b0*/  @P1 LDG.E.U16 R171, desc[UR14][R14.64] ;  /* 0x0000000e0eab1981 */ /* 0x000722000c1e1500 */
[----:B------:R-:W-:-:S03]  /*a6c0*/  ISETP.GT.AND P3, PT, R22, 0x4b, PT ;  /* 0x0000004b1600780c */ /* 0x000fc60003f64270 */
[----:B--2---:R0:W-:Y:S04]  /*a6d0*/  STL [R1+0x6fc], R12 ;  /* 0x0006fc0c01007387 */ /* 0x0041e80000100800 */
[----:B------:R-:W-:Y:S04]  /*a6e0*/  STL [R1+0x18], R153 ;  /* 0x0000189901007387 */ /* 0x000fe80000100800 */
[----:B------:R-:W2:Y:S04]  /*a6f0*/  LDL R3, [R1+0x3b0] ;  /* 0x0003b00001037983 */ /* 0x000ea80000100800 */
[----:B------:R-:W2:Y:S04]  /*a700*/  LDL R0, [R1+0x3b4] ;  /* 0x0003b40001007983 */ /* 0x000ea80000100800 */
[----:B0-----:R-:W2:Y:S01]  /*a710*/  LDL R12, [R1+0x3ac] ;  /* 0x0003ac00010c7983 */ /* 0x001ea20000100800 */
[----:B---3--:R-:W-:-:S02]  /*a720*/  @P0 IMAD.MOV.U32 R14, RZ, RZ, R23 ;  /* 0x000000ffff0e0224 */ /* 0x008fc400078e0017 */
[----:B----4-:R-:W-:-:S05]  /*a730*/  @P0 IMAD.MOV.U32 R15, RZ, RZ, R152 ;  /* 0x000000ffff0f0224 */ /* 0x010fca00078e0098 */
[----:B------:R0:W3:Y:S02]  /*a740*/  @P0 LDG.E.U16 R187, desc[UR14][R14.64] ;  /* 0x0000000e0ebb0981 */ /* 0x0000e4000c1e1500 */
[----:B0-----:R-:W-:Y:S02]  /*a750*/  @P2 IMAD.MOV.U32 R14, RZ, RZ, R18 ;  /* 0x000000ffff0e2224 */ /* 0x001fe400078e0012 */
[----:B------:R-:W4:Y:S01]  /*a760*/  LDL R18, [R1+0x3a8] ;  /* 0x0003a80001127983 */ /* 0x000f220000100800 */
[----:B------:R-:W-:Y:S01]  /*a770*/  PRMT R203, RZ, 0x7610, R203 ;  /* 0x00007610ffcb7816 */ /* 0x000fe200000000cb */
[----:B------:R-:W-:Y:S01]  /*a780*/  @P2 IMAD.MOV.U32 R15, RZ, RZ, R21 ;  /* 0x000000ffff0f2224 */ /* 0x000fe200078e0015 */
[----:B------:R-:W-:Y:S01]  /*a790*/  ISETP.GT.AND P4, PT, R22, 0x4c, PT ;  /* 0x0000004c1600780c */ /* 0x000fe20003f84270 */
[----:B------:R-:W3:Y:S04]  /*a7a0*/  LDL R21, [R1+0x398] ;  /* 0x0003980001157983 */ /* 0x000ee80000100800 */
[----:B------:R0:W3:Y:S02]  /*a7b0*/  @P2 LDG.E.U16 R203, desc[UR14][R14.64] ;  /* 0x0000000e0ecb2981 */ /* 0x0000e4000c1e1500 */
[----:B0-----:R-:W-:-:S02]  /*a7c0*/  @P3 IMAD.MOV.U32 R14, RZ, RZ, R9 ;  /* 0x000000ffff0e3224 */ /* 0x001fc400078e0009 */
[----:B------:R-:W-:Y:S01]  /*a7d0*/  @P3 IMAD.MOV.U32 R15, RZ, RZ, R19 ;  /* 0x000000ffff0f3224 */ /* 0x000fe200078e0013 */
[----:B------:R-:W3:Y:S04]  /*a7e0*/  LDL R9, [R1+0x3a4] ;  /* 0x0003a40001097983 */ /* 0x000ee80000100800 */
[----:B------:R-:W3:Y:S01]  /*a7f0*/  LDL R19, [R1+0x3a0] ;  /* 0x0003a00001137983 */ /* 0x000ee20000100800 */
[----:B------:R-:W-:Y:S02]  /*a800*/  PRMT R20, RZ, 0x7610, R20 ;  /* 0x00007610ff147816 */ /* 0x000fe40000000014 */
[----:B------:R-:W-:-:S04]  /*a810*/  PRMT R10, RZ, 0x7610, R10 ;  /* 0x00007610ff0a7816 */ /* 0x000fc8000000000a */
[----:B------:R2:W3:Y:S01]  /*a820*/  @P3 LDG.E.U16 R20, desc[UR14][R14.64] ;  /* 0x0000000e0e143981 */ /* 0x0004e2000c1e1500 */
[C---:B------:R-:W-:Y:S02]  /*a830*/  ISETP.GT.AND P1, PT, R22.reuse, 0x4d, PT ;  /* 0x0000004d1600780c */ /* 0x040fe40003f24270 */
[----:B------:R-:W-:Y:S01]  /*a840*/  PRMT R13, RZ, 0x7610, R13 ;  /* 0x00007610ff0d7816 */ /* 0x000fe2000000000d */
[----:B--2---:R-:W-:Y:S02]  /*a850*/  @P4 IMAD.MOV.U32 R15, RZ, RZ, R3 ;  /* 0x000000ffff0f4224 */ /* 0x004fe400078e0003 */
[----:B------:R-:W2:Y:S01]  /*a860*/  LDL R3, [R1+0x39c] ;  /* 0x00039c0001037983 */ /* 0x000ea20000100800 */
[----:B------:R-:W-:Y:S01]  /*a870*/  @P4 IMAD.MOV.U32 R14, RZ, RZ, R0 ;  /* 0x000000ffff0e4224 */ /* 0x000fe200078e0000 */
[----:B------:R-:W-:Y:S02]  /*a880*/  ISETP.GT.AND P0, PT, R22, 0x4e, PT ;  /* 0x0000004e1600780c */ /* 0x000fe40003f04270 */
[----:B------:R-:W2:Y:S04]  /*a890*/  LDL R0, [R1+0x394] ;  /* 0x0003940001007983 */ /* 0x000ea80000100800 */
[----:B------:R0:W2:Y:S02]  /*a8a0*/  @P4 LDG.E.U16 R10, desc[UR14][R14.64] ;  /* 0x0000000e0e0a4981 */ /* 0x0000a4000c1e1500 */
[----:B0-----:R-:W-:-:S02]  /*a8b0*/  @P1 IMAD.MOV.U32 R14, RZ, RZ, R12 ;  /* 0x000000ffff0e1224 */ /* 0x001fc400078e000c */
[----:B----4-:R-:W-:-:S05]  /*a8c0*/  @P1 IMAD.MOV.U32 R15, RZ, RZ, R18 ;  /* 0x000000ffff0f1224 */ /* 0x010fca00078e0012 */
[----:B------:R3:W4:Y:S01]  /*a8d0*/  @P1 LDG.E.U16 R13, desc[UR14][R14.64] ;  /* 0x0000000e0e0d1981 */ /* 0x000722000c1e1500 */
[----:B------:R-:W-:Y:S01]  /*a8e0*/  PRMT R11, RZ, 0x7610, R11 ;  /* 0x00007610ff0b7816 */ /* 0x000fe2000000000b */
[----:B---3--:R-:W-:Y:S02]  /*a8f0*/  @P0 IMAD.MOV.U32 R14, RZ, RZ, R9 ;  /* 0x000000ffff0e0224 */ /* 0x008fe400078e0009 */
[----:B------:R-:W-:-:S05]  /*a900*/  @P0 IMAD.MOV.U32 R15, RZ, RZ, R19 ;  /* 0x000000ffff0f0224 */ /* 0x000fca00078e0013 */
[----:B------:R0:W3:Y:S01]  /*a910*/  @P0 LDG.E.U16 R11, desc[UR14][R14.64] ;  /* 0x0000000e0e0b0981 */ /* 0x0000e2000c1e1500 */
[----:B------:R-:W-:Y:S02]  /*a920*/  ISETP.GT.AND P2, PT, R22, 0x4f, PT ;  /* 0x0000004f1600780c */ /* 0x000fe40003f44270 */
[----:B------:R-:W-:-:S11]  /*a930*/  PRMT R249, RZ, 0x7610, R249 ;  /* 0x00007610fff97816 */ /* 0x000fd600000000f9 */
[----:B0-----:R-:W-:Y:S02]  /*a940*/  @P2 IMAD.MOV.U32 R15, RZ, RZ, R21 ;  /* 0x000000ffff0f2224 */ /* 0x001fe400078e0015 */
[----:B--2---:R-:W-:-:S05]  /*a950*/  @P2 IMAD.MOV.U32 R14, RZ, RZ, R3 ;  /* 0x000000ffff0e2224 */ /* 0x004fca00078e0003 */
[----:B------:R0:W2:Y:S04]  /*a960*/  @P2 LDG.E.U16 R249, desc[UR14][R14.64] ;  /* 0x0000000e0ef92981 */ /* 0x0000a8000c1e1500 */
[----:B------:R-:W-:Y:S04]  /*a970*/  STL [R1+0x700], R10 ;  /* 0x0007000a01007387 */ /* 0x000fe80000100800 */
[----:B------:R-:W2:Y:S04]  /*a980*/  LDL R18, [R1+0x390] ;  /* 0x0003900001127983 */ /* 0x000ea80000100800 */
[----:B------:R1:W-:Y:S04]  /*a990*/  STL [R1+0x4], R20 ;  /* 0x0000041401007387 */ /* 0x0003e80000100800 */
[----:B------:R-:W2:Y:S04]  /*a9a0*/  LDL R12, [R1+0x38c] ;  /* 0x00038c00010c7983 */ /* 0x000ea80000100800 */
[----:B-1----:R-:W2:Y:S04]  /*a9b0*/  LDL R20, [R1+0x388] ;  /* 0x0003880001147983 */ /* 0x002ea80000100800 */
[----:B----4-:R1:W-:Y:S04]  /*a9c0*/  STL [R1+0x704], R13 ;  /* 0x0007040d01007387 */ /* 0x0103e80000100800 */
[----:B------:R-:W4:Y:S04]  /*a9d0*/  LDL R9, [R1+0x384] ;  /* 0x0003840001097983 */ /* 0x000f280000100800 */
[----:B------:R-:W4:Y:S04]  /*a9e0*/  LDL R19, [R1+0x380] ;  /* 0x0003800001137983 */ /* 0x000f280000100800 */
[----:B---3--:R3:W-:Y:S04]  /*a9f0*/  STL [R1+0x708], R11 ;  /* 0x0007080b01007387 */ /* 0x0087e80000100800 */
[----:B------:R-:W4:Y:S01]  /*aa00*/  LDL R3, [R1+0x37c] ;  /* 0x00037c0001037983 */ /* 0x000f220000100800 */
[----:B------:R-:W-:-:S03]  /*aa10*/  ISETP.GT.AND P3, PT, R22, 0x50, PT ;  /* 0x000000501600780c */ /* 0x000fc60003f64270 */
[----:B------:R-:W4:Y:S01]  /*aa20*/  LDL R10, [R1+0x378] ;  /* 0x00037800010a7983 */ /* 0x000f220000100800 */
[----:B------:R-:W-:Y:S02]  /*aa30*/  ISETP.GT.AND P4, PT, R22, 0x51, PT ;  /* 0x000000511600780c */ /* 0x000fe40003f84270 */
[----:B------:R-:W-:-:S07]  /*aa40*/  PRMT R170, RZ, 0x7610, R170 ;  /* 0x00007610ffaa7816 */ /* 0x000fce00000000aa */
[----:B0-----:R-:W-:Y:S01]  /*aa50*/  @P3 IMAD.MOV.U32 R14, RZ, RZ, R0 ;  /* 0x000000ffff0e3224 */ /* 0x001fe200078e0000 */
[----:B------:R-:W-:Y:S02]  /*aa60*/  ISETP.GT.AND P1, PT, R22, 0x52, PT ;  /* 0x000000521600780c */ /* 0x000fe40003f24270 */
[----:B------:R-:W-:Y:S01]  /*aa70*/  PRMT R186, RZ, 0x7610, R186 ;  /* 0x00007610ffba7816 */ /* 0x000fe200000000ba */
[----:B--2---:R-:W-:Y:S04]  /*aa80*/  STL [R1+0x70c], R249 ;  /* 0x00070cf901007387 */ /* 0x004fe80000100800 */
[----:B------:R-:W2:Y:S01]  /*aa90*/  LDL R0, [R1+0x374] ;  /* 0x0003740001007983 */ /* 0x000ea20000100800 */
[----:B------:R-:W-:-:S03]  /*aaa0*/  @P3 IMAD.MOV.U32 R15, RZ, RZ, R18 ;  /* 0x000000ffff0f3224 */ /* 0x000fc600078e0012 */
[----:B-1----:R-:W2:Y:S04]  /*aab0*/  LDL R13, [R1+0x368] ;  /* 0x00036800010d7983 */ /* 0x002ea80000100800 */
[----:B------:R-:W2:Y:S04]  /*aac0*/  LDL R18, [R1+0x370] ;  /* 0x0003700001127983 */ /* 0x000ea80000100800 */
[----:B------:R0:W2:Y:S01]  /*aad0*/  @P3 LDG.E.U16 R170, desc[UR14][R14.64] ;  /* 0x0000000e0eaa3981 */ /* 0x0000a2000c1e1500 */
[----:B------:R-:W-:Y:S02]  /*aae0*/  ISETP.GT.AND P0, PT, R22, 0x53, PT ;  /* 0x000000531600780c */ /* 0x000fe40003f04270 */
[----:B------:R-:W-:Y:S01]  /*aaf0*/  PRMT R202, RZ, 0x7610, R202 ;  /* 0x00007610ffca7816 */ /* 0x000fe200000000ca */
[----:B---3--:R-:W3:Y:S01]  /*ab00*/  LDL R11, [R1+0x360] ;  /* 0x00036000010b7983 */ /* 0x008ee20000100800 */
[----:B0-----:R-:W-:-:S02]  /*ab10*/  @P4 IMAD.MOV.U32 R14, RZ, RZ, R12 ;  /* 0x000000ffff0e4224 */ /* 0x001fc400078e000c */
[----:B------:R-:W-:Y:S01]  /*ab20*/  @P4 IMAD.MOV.U32 R15, RZ, RZ, R20 ;  /* 0x000000ffff0f4224 */ /* 0x000fe200078e0014 */
[----:B------:R-:W3:Y:S04]  /*ab30*/  LDL R12, [R1+0x36c] ;  /* 0x00036c00010c7983 */ /* 0x000ee80000100800 */
[----:B------:R4:W3:Y:S01]  /*ab40*/  @P4 LDG.E.U16 R186, desc[UR14][R14.64] ;  /* 0x0000000e0eba4981 */ /* 0x0008e2000c1e1500 */
[----:B------:R-:W-:Y:S02]  /*ab50*/  ISETP.GT.AND P2, PT, R22, 0x54, PT ;  /* 0x000000541600780c */ /* 0x000fe40003f44270 */
[----:B------:R-:W-:Y:S01]  /*ab60*/  PRMT R246, RZ, 0x7610, R246 ;  /* 0x00007610fff67816 */ /* 0x000fe200000000f6 */
[----:B------:R-:W3:Y:S01]  /*ab70*/  LDL R20, [R1+0x258] ;  /* 0x0002580001147983 */ /* 0x000ee20000100800 */
[----:B----4-:R-:W-:-:S03]  /*ab80*/  @P1 IMAD.MOV.U32 R14, RZ, RZ, R9 ;  /* 0x000000ffff0e1224 */ /* 0x010fc600078e0009 */
[----:B------:R-:W4:Y:S01]  /*ab90*/  LDL R9, [R1+0x364] ;  /* 0x0003640001097983 */ /* 0x000f220000100800 */
[----:B------:R-:W-:-:S05]  /*aba0*/  @P1 IMAD.MOV.U32 R15, RZ, RZ, R19 ;  /* 0x000000ffff0f1224 */ /* 0x000fca00078e0013 */
[----:B------:R0:W4:Y:S02]  /*abb0*/  @P1 LDG.E.U16 R202, desc[UR14][R14.64] ;  /* 0x0000000e0eca1981 */ /* 0x000124000c1e1500 */
[----:B0-----:R-:W-:Y:S02]  /*abc0*/  @P0 IMAD.MOV.U32 R14, RZ, RZ, R3 ;  /* 0x000000ffff0e0224 */ /* 0x001fe400078e0003 */
[----:B------:R-:W4:Y:S01]  /*abd0*/  LDL R3, [R1+0x35c] ;  /* 0x00035c0001037983 */ /* 0x000f220000100800 */
[----:B------:R-:W-:-:S03]  /*abe0*/  @P0 IMAD.MOV.U32 R15, RZ, RZ, R10 ;  /* 0x000000ffff0f0224 */ /* 0x000fc600078e000a */
[----:B------:R-:W4:Y:S01]  /*abf0*/  LDL R10, [R1+0x358] ;  /* 0x00035800010a7983 */ /* 0x000f220000100800 */
[----:B------:R-:W-:-:S03]  /*ac00*/  ISETP.GT.AND P3, PT, R22, 0x55, PT ;  /* 0x000000551600780c */ /* 0x000fc60003f64270 */
[----:B------:R2:W4:Y:S01]  /*ac10*/  @P0 LDG.E.U16 R246, desc[UR14][R14.64] ;  /* 0x0000000e0ef60981 */ /* 0x000522000c1e1500 */
[----:B------:R-:W-:Y:S02]  /*ac20*/  PRMT R244, RZ, 0x7610, R244 ;  /* 0x00007610fff47816 */ /* 0x000fe400000000f4 */
[----:B------:R-:W-:Y:S02]  /*ac30*/  ISETP.GT.AND P4, PT, R22, 0x56, PT ;  /* 0x000000561600780c */ /* 0x000fe40003f84270 */
[----:B------:R-:W-:Y:S01]  /*ac40*/  PRMT R243, RZ, 0x7610, R243 ;  /* 0x00007610fff37816 */ /* 0x000fe200000000f3 */
[----:B--2---:R-:W-:Y:S02]  /*ac50*/  @P2 IMAD.MOV.U32 R14, RZ, RZ, R0 ;  /* 0x000000ffff0e2224 */ /* 0x004fe400078e0000 */
[----:B------:R-:W2:Y:S01]  /*ac60*/  LDL R0, [R1+0x354] ;  /* 0x0003540001007983 */ /* 0x000ea20000100800 */
[----:B------:R-:W-:-:S03]  /*ac70*/  @P2 IMAD.MOV.U32 R15, RZ, RZ, R18 ;  /* 0x000000ffff0f2224 */ /* 0x000fc600078e0012 */
[----:B------:R-:W2:Y:S04]  /*ac80*/  LDL R18, [R1+0x350] ;  /* 0x0003500001127983 */ /* 0x000ea80000100800 */
[----:B------:R0:W2:Y:S02]  /*ac90*/  @P2 LDG.E.U16 R244, desc[UR14][R14.64] ;  /* 0x0000000e0ef42981 */ /* 0x0000a4000c1e1500 */
[----:B0-----:R-:W-:Y:S02]  /*aca0*/  @P3 IMAD.MOV.U32 R15, RZ, RZ, R13 ;  /* 0x000000ffff0f3224 */ /* 0x001fe400078e000d */
[----:B---3--:R-:W-:Y:S01]  /*acb0*/  @P3 IMAD.MOV.U32 R14, RZ, RZ, R12 ;  /* 0x000000ffff0e3224 */ /* 0x008fe200078e000c */
[----:B------:R-:W3:Y:S04]  /*acc0*/  LDL R13, [R1+0x348] ;  /* 0x00034800010d7983 */ /* 0x000ee80000100800 */
[----:B------:R-:W3:Y:S04]  /*acd0*/  LDL R12, [R1+0x34c] ;  /* 0x00034c00010c7983 */ /* 0x000ee80000100800 */
[----:B------:R4:W3:Y:S02]  /*ace0*/  @P3 LDG.E.U16 R243, desc[UR14][R14.64] ;  /* 0x0000000e0ef33981 */ /* 0x0008e4000c1e1500 */
[----:B----4-:R-:W-:-:S02]  /*acf0*/  @P4 IMAD.MOV.U32 R14, RZ, RZ, R9 ;  /* 0x000000ffff0e4224 */ /* 0x010fc400078e0009 */
[----:B------:R-:W4:Y:S01]  /*ad00*/  LDL R9, [R1+0x344] ;  /* 0x0003440001097983 */ /* 0x000f220000100800 */
[----:B------:R-:W-:Y:S01]  /*ad10*/  ISETP.GT.AND P1, PT, R22, 0x57, PT ;  /* 0x000000571600780c */ /* 0x000fe20003f24270 */
[----:B------:R-:W-:Y:S01]  /*ad20*/  @P4 IMAD.MOV.U32 R15, RZ, RZ, R11 ;  /* 0x000000ffff0f4224 */ /* 0x000fe200078e000b */
[----:B------:R-:W-:Y:S01]  /*ad30*/  PRMT R242, RZ, 0x7610, R242 ;  /* 0x00007610fff27816 */ /* 0x000fe200000000f2 */
[----:B------:R-:W4:Y:S05]  /*ad40*/  LDL R11, [R1+0x340] ;  /* 0x00034000010b7983 */ /* 0x000f2a0000100800 */
[----:B------:R0:W4:Y:S05]  /*ad50*/  @P4 LDG.E.U16 R242, desc[UR14][R14.64] ;  /* 0x0000000e0ef24981 */ /* 0x00012a000c1e1500 */
[----:B0-----:R-:W-:-:S02]  /*ad60*/  @P1 IMAD.MOV.U32 R14, RZ, RZ, R3 ;  /* 0x000000ffff0e1224 */ /* 0x001fc400078e0003 */
[----:B------:R-:W4:Y:S01]  /*ad70*/  LDL R3, [R1+0x33c] ;  /* 0x00033c0001037983 */ /* 0x000f220000100800 */
[C---:B------:R-:W-:Y:S01]  /*ad80*/  ISETP.GT.AND P0, PT, R22.reuse, 0x58, PT ;  /* 0x000000581600780c */ /* 0x040fe20003f04270 */
[----:B------:R-:W-:Y:S02]  /*ad90*/  @P1 IMAD.MOV.U32 R15, RZ, RZ, R10 ;  /* 0x000000ffff0f1224 */ /* 0x000fe400078e000a */
[----:B------:R-:W4:Y:S01]  /*ada0*/  LDL R10, [R1+0x338] ;  /* 0x00033800010a7983 */ /* 0x000f220000100800 */
[----:B------:R-:W-:Y:S02]  /*adb0*/  PRMT R240, RZ, 0x7610, R240 ;  /* 0x00007610fff07816 */ /* 0x000fe400000000f0 */
[----:B------:R-:W-:-:S04]  /*adc0*/  ISETP.GT.AND P2, PT, R22, 0x59, PT ;  /* 0x000000591600780c */ /* 0x000fc80003f44270 */
        /* <DEDUP_REMOVED lines=9> */
[----:B---3--:R-:W-:Y:S02]  /*ae60*/  @P2 IMAD.MOV.U32 R15, RZ, RZ, R13 ;  /* 0x000000ffff0f2224 */ /* 0x008fe400078e000d */
[----:B------:R-:W3:Y:S01]  /*ae70*/  LDL R13, [R1+0x328] ;  /* 0x00032800010d7983 */ /* 0x000ee20000100800 */
[----:B------:R-:W-:-:S03]  /*ae80*/  @P2 IMAD.MOV.U32 R14, RZ, RZ, R12 ;  /* 0x000000ffff0e2224 */ /* 0x000fc600078e000c */
[----:B------:R-:W3:Y:S04]  /*ae90*/  LDL R12, [R1+0x32c] ;  /* 0x00032c00010c7983 */ /* 0x000ee80000100800 */
[----:B------:R4:W3:Y:S02]  /*aea0*/  @P2 LDG.E.U16 R189, desc[UR14][R14.64] ;  /* 0x0000000e0ebd2981 */ /* 0x0008e4000c1e1500 */
[----:B----4-:R-:W-:Y:S02]  /*aeb0*/  @P3 IMAD.MOV.U32 R14, RZ, RZ, R9 ;  /* 0x000000ffff0e3224 */ /* 0x010fe400078e0009 */
        /* <DEDUP_REMOVED lines=36> */
[----:B------:R-:W-:Y:S01]  /*b100*/  ISETP.GT.AND P1, PT, R22, 0x60, PT ;  /* 0x000000601600780c */ /* 0x000fe20003f24270 */
[----:B------:R-:W-:Y:S02]  /*b110*/  @P0 IMAD.MOV.U32 R15, RZ, RZ, R10 ;  /* 0x000000ffff0f0224 */ /* 0x000fe400078e000a */
[----:B------:R-:W4:Y:S01]  /*b120*/  LDL R10, [R1+0x2f8] ;  /* 0x0002f800010a7983 */ /* 0x000f220000100800 */
[----:B------:R-:W-:Y:S02]  /*b130*/  PRMT R231, RZ, 0x7610, R231 ;  /* 0x00007610ffe77816 */ /* 0x000fe400000000e7 */
[----:B------:R-:W-:-:S04]  /*b140*/  PRMT R172, RZ, 0x7610, R172 ;  /* 0x00007610ffac7816 */ /* 0x000fc800000000ac */
[----:B------:R2:W4:Y:S01]  /*b150*/  @P0 LDG.E.U16 R231, desc[UR14][R14.64] ;  /* 0x0000000e0ee70981 */ /* 0x000522000c1e1500 */
[----:B------:R-:W-:Y:S02]  /*b160*/  ISETP.GT.AND P0, PT, R22, 0x61, PT ;  /* 0x000000611600780c */ /* 0x000fe40003f04270 */
[----:B------:R-:W-:Y:S01]  /*b170*/  PRMT R188, RZ, 0x7610, R188 ;  /* 0x00007610ffbc7816 */ /* 0x000fe200000000bc */
[----:B--2---:R-:W-:Y:S02]  /*b180*/  @P1 IMAD.MOV.U32 R14, RZ, RZ, R0 ;  /* 0x000000ffff0e1224 */ /* 0x004fe400078e0000 */
[----:B------:R-:W2:Y:S01]  /*b190*/  LDL R0, [R1+0x2f4] ;  /* 0x0002f40001007983 */ /* 0x000ea20000100800 */
[----:B------:R-:W-:-:S03]  /*b1a0*/  @P1 IMAD.MOV.U32 R15, RZ, RZ, R18 ;  /* 0x000000ffff0f1224 */ /* 0x000fc600078e0012 */
[----:B------:R-:W2:Y:S04]  /*b1b0*/  LDL R18, [R1+0x2f0] ;  /* 0x0002f00001127983 */ /* 0x000ea80000100800 */
[----:B------:R3:W2:Y:S01]  /*b1c0*/  @P1 LDG.E.U16 R172, desc[UR14][R14.64] ;  /* 0x0000000e0eac1981 */ /* 0x0006a2000c1e1500 */
[----:B------:R-:W-:Y:S01]  /*b1d0*/  ISETP.GT.AND P1, PT, R22, 0x62, PT ;  /* 0x000000621600780c */ /* 0x000fe20003f24270 */
        /* <DEDUP_REMOVED lines=74> */
[----:B------:R-:W-:Y:S02]  /*b680*/  ISETP.GT.AND P1, PT, R22, 0x6b, PT ;  /* 0x0000006b1600780c */ /* 0x000fe40003f24270 */
[----:B------:R-:W-:Y:S02]  /*b690*/  PRMT R199, RZ, 0x7610, R199 ;  /* 0x00007610ffc77816 */ /* 0x000fe400000000c7 */
[----:B------:R2:W4:Y:S01]  /*b6a0*/  @P2 LDG.E.U16 R177, desc[UR14][R14.64] ;  /* 0x0000000e0eb12981 */ /* 0x000522000c1e1500 */
[----:B------:R-:W-:-:S02]  /*b6b0*/  PRMT R221, RZ, 0x7610, R221 ;  /* 0x00007610ffdd7816 */ /* 0x000fc400000000dd */
        /* <DEDUP_REMOVED lines=58> */
[----:B------:R-:W-:-:S05]  /*ba60*/  @P0 IMAD.MOV.U32 R15, RZ, RZ, R18 ;  /* 0x000000ffff0f0224 */ /* 0x000fca00078e0012 */
        /* <DEDUP_REMOVED lines=10> */
[----:B------:R-:W-:-:S02]  /*bb10*/  @P0 IMAD.MOV.U32 R15, RZ, RZ, R11 ;  /* 0x000000ffff0f0224 */ /* 0x000fc400078e000b */
[----:B------:R-:W4:Y:S10]  /*bb20*/  LDL R11, [R1+0x240] ;  /* 0x00024000010b7983 */ /* 0x000f340000100800 */
[----:B------:R-:W-:-:S02]  /*bb30*/  @P1 IMAD.MOV.U32 R18, RZ, RZ, R3 ;  /* 0x000000ffff121224 */ /* 0x000fc400078e0003 */
[----:B------:R-:W4:Y:S01]  /*bb40*/  LDL R3, [R1+0x23c] ;  /* 0x00023c0001037983 */ /* 0x000f220000100800 */
[----:B------:R-:W-:Y:S01]  /*bb50*/  PRMT R16, RZ, 0x7610, R16 ;  /* 0x00007610ff107816 */ /* 0x000fe20000000010 */
[----:B------:R-:W-:Y:S02]  /*bb60*/  @P1 IMAD.MOV.U32 R19, RZ, RZ, R10 ;  /* 0x000000ffff131224 */ /* 0x000fe400078e000a */
[----:B------:R-:W4:Y:S04]  /*bb70*/  LDL R10, [R1+0x238] ;  /* 0x00023800010a7983 */ /* 0x000f280000100800 */
[----:B------:R0:W4:Y:S01]  /*bb80*/  @P0 LDG.E.U16 R16, desc[UR14][R14.64] ;  /* 0x0000000e0e100981 */ /* 0x000122000c1e1500 */
[----:B------:R-:W-:Y:S02]  /*bb90*/  ISETP.GT.AND P0, PT, R22, 0x77, PT ;  /* 0x000000771600780c */ /* 0x000fe40003f04270 */
[----:B0-----:R-:W-:-:S02]  /*bba0*/  PRMT R15, RZ, 0x7610, R15 ;  /* 0x00007610ff0f7816 */ /* 0x001fc4000000000f */
[----:B------:R-:W-:-:S04]  /*bbb0*/  PRMT R14, RZ, 0x7610, R14 ;  /* 0x00007610ff0e7816 */ /* 0x000fc8000000000e */
[----:B------:R0:W4:Y:S01]  /*bbc0*/  @P1 LDG.E.U16 R15, desc[UR14][R18.64] ;  /* 0x0000000e120f1981 */ /* 0x000122000c1e1500 */
[----:B------:R-:W-:-:S04]  /*bbd0*/  ISETP.GT.AND P1, PT, R22, 0x79, PT ;  /* 0x000000791600780c */ /* 0x000fc80003f24270 */
[----:B0-----:R-:W-:Y:S02]  /*bbe0*/  @P0 IMAD.MOV.U32 R19, RZ, RZ, R20 ;  /* 0x000000ffff130224 */ /* 0x001fe400078e0014 */
[----:B------:R-:W4:Y:S01]  /*bbf0*/  LDL R20, [R1+0x230] ;  /* 0x0002300001147983 */ /* 0x000f220000100800 */
[----:B------:R-:W-:Y:S01]  /*bc00*/  PRMT R211, RZ, 0x7610, R211 ;  /* 0x00007610ffd37816 */ /* 0x000fe200000000d3 */
[----:B--2---:R-:W-:Y:S02]  /*bc10*/  @P0 IMAD.MOV.U32 R18, RZ, RZ, R0 ;  /* 0x000000ffff120224 */ /* 0x004fe400078e0000 */
[----:B------:R-:W2:Y:S04]  /*bc20*/  LDL R0, [R1+0x234] ;  /* 0x0002340001007983 */ /* 0x000ea80000100800 */
[----:B------:R3:W2:Y:S01]  /*bc30*/  @P0 LDG.E.U16 R14, desc[UR14][R18.64] ;  /* 0x0000000e120e0981 */ /* 0x0006a2000c1e1500 */
[----:B------:R-:W-:Y:S01]  /*bc40*/  ISETP.GT.AND P0, PT, R22, 0x7a, PT ;  /* 0x0000007a1600780c */ /* 0x000fe20003f04270 */
[----:B---3--:R-:W-:-:S02]  /*bc50*/  @P1 IMAD.MOV.U32 R19, RZ, RZ, R13 ;  /* 0x000000ffff131224 */ /* 0x008fc400078e000d */
        /* <DEDUP_REMOVED lines=13> */
[----:B------:R-:W0:Y:S01]  /*bd30*/  S2R R23, SR_TID.X ;  /* 0x0000000000177919 */ /* 0x000e220000002100 */
[----:B------:R-:W-:Y:S02]  /*bd40*/  @P1 IMAD.MOV.U32 R19, RZ, RZ, R10 ;  /* 0x000000ffff131224 */ /* 0x000fe400078e000a */
[----:B------:R-:W4:Y:S01]  /*bd50*/  LDL R10, [R1+0x218] ;  /* 0x00021800010a7983 */ /* 0x000f220000100800 */
[----:B------:R-:W-:Y:S02]  /*bd60*/  ISETP.GT.AND P0, PT, R22, 0x7c, PT ;  /* 0x0000007c1600780c */ /* 0x000fe40003f04270 */
[----:B------:R-:W-:-:S06]  /*bd70*/  PRMT R17, RZ, 0x7610, R17 ;  /* 0x00007610ff117816 */ /* 0x000fcc0000000011 */
[----:B------:R1:W4:Y:S01]  /*bd80*/  @P1 LDG.E.U16 R17, desc[UR14][R18.64] ;  /* 0x0000000e12111981 */ /* 0x000322000c1e1500 */
[C---:B------:R-:W-:Y:S02]  /*bd90*/  ISETP.GT.AND P1, PT, R22.reuse, 0x7d, PT ;  /* 0x0000007d1600780c */ /* 0x040fe40003f24270 */
[----:B------:R-:W-:Y:S02]  /*bda0*/  ISETP.GT.AND P2, PT, R22, 0x7e, PT ;  /* 0x0000007e1600780c */ /* 0x000fe40003f44270 */
[----:B-1----:R-:W-:Y:S01]  /*bdb0*/  PRMT R18, RZ, 0x7610, R18 ;  /* 0x00007610ff127816 */ /* 0x002fe20000000012 */
[----:B------:R-:W-:Y:S01]  /*bdc0*/  @P0 IMAD.MOV.U32 R21, RZ, RZ, R20 ;  /* 0x000000ffff150224 */ /* 0x000fe200078e0014 */
[----:B------:R-:W-:Y:S01]  /*bdd0*/  PRMT R19, RZ, 0x7610, R19 ;  /* 0x00007610ff137816 */ /* 0x000fe20000000013 */
[----:B--2---:R-:W-:Y:S01]  /*bde0*/  @P0 IMAD.MOV.U32 R20, RZ, RZ, R0 ;  /* 0x000000ffff140224 */ /* 0x004fe200078e0000 */
[----:B0-----:R-:W-:-:S04]  /*bdf0*/  LOP3.LUT R0, R23, 0x7f, RZ, 0xc0, !PT ;  /* 0x0000007f17007812 */ /* 0x001fc800078ec0ff */
[----:B------:R3:W2:Y:S01]  /*be00*/  @P0 LDG.E.U16 R18, desc[UR14][R20.64] ;  /* 0x0000000e14120981 */ /* 0x0006a2000c1e1500 */
[----:B------:R-:W-:-:S03]  /*be10*/  ISETP.GE.AND P0, PT, R0, R22, PT ;  /* 0x000000160000720c */ /* 0x000fc60003f06270 */
[----:B------:R-:W2:Y:S04]  /*be20*/  LDL.LU R0, [R1+0x8] ;  /* 0x0000080001007983 */ /* 0x000ea80000300800 */
[----:B------:R-:W2:Y:S04]  /*be30*/  LDL R157, [R1+0x1d0] ;  /* 0x0001d000019d7983 */ /* 0x000ea80000100800 */
[----:B------:R-:W2:Y:S01]  /*be40*/  LDL R156, [R1+0x1d4] ;  /* 0x0001d400019c7983 */ /* 0x000ea20000100800 */
[----:B---3--:R-:W-:-:S03]  /*be50*/  @P1 IMAD.MOV.U32 R21, RZ, RZ, R13 ;  /* 0x000000ffff151224 */ /* 0x008fc600078e000d */
[----:B------:R-:W3:Y:S01]  /*be60*/  LDL R13, [R1+0x210] ;  /* 0x00021000010d7983 */ /* 0x000ee20000100800 */
[----:B------:R-:W-:-:S03]  /*be70*/  @P1 IMAD.MOV.U32 R20, RZ, RZ, R12 ;  /* 0x000000ffff141224 */ /* 0x000fc600078e000c */
[----:B------:R-:W2:Y:S04]  /*be80*/  LDL R12, [R1+0x1f0] ;  /* 0x0001f000010c7983 */ /* 0x000ea80000100800 */
[----:B------:R0:W2:Y:S01]  /*be90*/  @P1 LDG.E.U16 R19, desc[UR14][R20.64] ;  /* 0x0000000e14131981 */ /* 0x0000a2000c1e1500 */
[----:B------:R-:W-:Y:S01]  /*bea0*/  ISETP.GT.AND P1, PT, R22, 0x7f, PT ;  /* 0x0000007f1600780c */ /* 0x000fe20003f24270 */
[----:B----4-:R-:W-:Y:S02]  /*beb0*/  @P2 IMAD.MOV.U32 R22, RZ, RZ, R9 ;  /* 0x000000ffff162224 */ /* 0x010fe400078e0009 */
[----:B------:R-:W4:Y:S01]  /*bec0*/  LDL R9, [R1+0x214] ;  /* 0x0002140001097983 */ /* 0x000f220000100800 */
[----:B0-----:R-:W-:Y:S01]  /*bed0*/  PRMT R20, RZ, 0x7610, R20 ;  /* 0x00007610ff147816 */ /* 0x001fe20000000014 */
[----:B------:R-:W-:Y:S01]  /*bee0*/  @P2 IMAD.MOV.U32 R23, RZ, RZ, R11 ;  /* 0x000000ffff172224 */ /* 0x000fe200078e000b */
[----:B------:R-:W-:Y:S01]  /*bef0*/  PRMT R21, RZ, 0x7610, R21 ;  /* 0x00007610ff157816 */ /* 0x000fe20000000015 */
[----:B------:R-:W-:Y:S01]  /*bf00*/  @!P0 IMAD.MOV.U32 R152, RZ, RZ, R7 ;  /* 0x000000ffff988224 */ /* 0x000fe200078e0007 */
[----:B------:R-:W2:Y:S04]  /*bf10*/  LDL R11, [R1+0x1b0] ;  /* 0x0001b000010b7983 */ /* 0x000ea80000100800 */
[----:B------:R0:W2:Y:S02]  /*bf20*/  @P2 LDG.E.U16 R20, desc[UR14][R22.64] ;  /* 0x0000000e16142981 */ /* 0x0000a4000c1e1500 */
[----:B0-----:R-:W-:-:S02]  /*bf30*/  @P1 IMAD.MOV.U32 R22, RZ, RZ, R3 ;  /* 0x000000ffff161224 */ /* 0x001fc400078e0003 */
[----:B------:R-:W2:Y:S01]  /*bf40*/  LDL R3, [R1+0x1f4] ;  /* 0x0001f40001037983 */ /* 0x000ea20000100800 */
[----:B------:R-:W-:Y:S02]  /*bf50*/  @P1 IMAD.MOV.U32 R23, RZ, RZ, R10 ;  /* 0x000000ffff171224 */ /* 0x000fe400078e000a */
[----:B------:R-:W-:Y:S01]  /*bf60*/  @!P0 IMAD.MOV.U32 R153, RZ, RZ, R4 ;  /* 0x000000ffff998224 */ /* 0x000fe200078e0004 */
[----:B------:R-:W2:Y:S04]  /*bf70*/  LDL R10, [R1+0x1b4] ;  /* 0x0001b400010a7983 */ /* 0x000ea80000100800 */
[----:B------:R0:W2:Y:S01]  /*bf80*/  @P1 LDG.E.U16 R21, desc[UR14][R22.64] ;  /* 0x0000000e16151981 */ /* 0x0000a2000c1e1500 */
[----:B------:R-:W-:Y:S01]  /*bf90*/  BAR.SYNC.DEFER_BLOCKING 0x0 ;  /* 0x0000000000007b1d */ /* 0x000fe20000010000 */
[----:B0-----:R-:W-:-:S05]  /*bfa0*/  PRMT R22, RZ, 0x7610, R22 ;  /* 0x00007610ff167816 */ /* 0x001fca0000000016 */
[----:B------:R-:W-:Y:S04]  /*bfb0*/  STL [R1+0x65c], R7 ;  /* 0x00065c0701007387 */ /* 0x000fe80000100800 */
[----:B------:R0:W-:Y:S04]  /*bfc0*/  STL [R1+0x658], R4 ;  /* 0x0006580401007387 */ /* 0x0001e80000100800 */
[----:B0-----:R-:W2:Y:S04]  /*bfd0*/  LDL.LU R4, [R1+0x10] ;  /* 0x0000100001047983 */ /* 0x001ea80000300800 */
[----:B------:R4:W2:Y:S04]  /*bfe0*/  @!P0 LDG.E.U16 R22, desc[UR14][R152.64] ;  /* 0x0000000e98168981 */ /* 0x0008a8000c1e1500 */
[----:B------:R-:W2:Y:S04]  /*bff0*/  LDL R158, [R1+0x190] ;  /* 0x00019000019e7983 */ /* 0x000ea80000100800 */
[----:B------:R-:W2:Y:S01]  /*c000*/  LDL R7, [R1+0x174] ;  /* 0x0001740001077983 */ /* 0x000ea20000100800 */
[----:B------:R-:W-:-:S03]  /*c010*/  PRMT R23, RZ, 0x7610, R23 ;  /* 0x00007610ff177816 */ /* 0x000fc60000000017 */
[----:B------:R-:W2:Y:S01]  /*c020*/  LDL R249, [R1+0xf0] ;  /* 0x0000f00001f97983 */ /* 0x000ea20000100800 */
[----:B----4-:R-:W-:-:S03]  /*c030*/  @!P0 IMAD.MOV.U32 R152, RZ, RZ, R9 ;  /* 0x000000ffff988224 */ /* 0x010fc600078e0009 */
[----:B------:R-:W4:Y:S01]  /*c040*/  LDL R9, [R1+0x170] ;  /* 0x0001700001097983 */ /* 0x000f220000100800 */
[----:B---3--:R-:W-:-:S03]  /*c050*/  @!P0 IMAD.MOV.U32 R153, RZ, RZ, R13 ;  /* 0x000000ffff998224 */ /* 0x008fc600078e000d */
[----:B------:R-:W3:Y:S01]  /*c060*/  LDL R13, [R1+0x194] ;  /* 0x00019400010d7983 */ /* 0x000ee20000100800 */
[----:B--2---:R-:W-:-:S03]  /*c070*/  @!P0 IMAD.MOV.U32 R155, RZ, RZ, R12 ;  /* 0x000000ffff9b8224 */ /* 0x004fc600078e000c */
[----:B------:R0:W2:Y:S04]  /*c080*/  @!P0 LDG.E.U16 R23, desc[UR14][R152.64] ;  /* 0x0000000e98178981 */ /* 0x0000a8000c1e1500 */
[----:B------:R-:W2:Y:S01]  /*c090*/  LDL R12, [R1+0x150] ;  /* 0x00015000010c7983 */ /* 0x000ea20000100800 */
[----:B------:R-:W-:-:S03]  /*c0a0*/  @!P0 IMAD.MOV.U32 R154, RZ, RZ, R3 ;  /* 0x000000ffff9a8224 */ /* 0x000fc600078e0003 */
[----:B------:R-:W2:Y:S01]  /*c0b0*/  LDL R3, [R1+0x154] ;  /* 0x0001540001037983 */ /* 0x000ea20000100800 */
[----:B0-----:R-:W-:-:S06]  /*c0c0*/  PRMT R152, RZ, 0x7610, R152 ;  /* 0x00007610ff987816 */ /* 0x001fcc0000000098 */
[----:B------:R0:W2:Y:S02]  /*c0d0*/  @!P0 LDG.E.U16 R152, desc[UR14][R154.64] ;  /* 0x0000000e9a988981 */ /* 0x0000a4000c1e1500 */
[----:B0-----:R-:W-:Y:S02]  /*c0e0*/  @!P0 IMAD.MOV.U32 R154, RZ, RZ, R156 ;  /* 0x000000ffff9a8224 */ /* 0x001fe400078e009c */
[----:B------:R-:W-:Y:S02]  /*c0f0*/  @!P0 IMAD.MOV.U32 R155, RZ, RZ, R157 ;  /* 0x000000ffff9b8224 */ /* 0x000fe400078e009d */
[----:B------:R-:W-:Y:S02]  /*c100*/  @!P0 IMAD.MOV.U32 R156, RZ, RZ, R10 ;  /* 0x000000ffff9c8224 */ /* 0x000fe400078e000a */
[----:B------:R-:W-:Y:S01]  /*c110*/  @!P0 IMAD.MOV.U32 R157, RZ, RZ, R11 ;  /* 0x000000ffff9d8224 */ /* 0x000fe200078e000b */
[----:B------:R-:W2:Y:S04]  /*c120*/  LDL R10, [R1+0x134] ;  /* 0x00013400010a7983 */ /* 0x000ea80000100800 */
[----:B------:R-:W2:Y:S01]  /*c130*/  LDL R11, [R1+0x130] ;  /* 0x00013000010b7983 */ /* 0x000ea20000100800 */
[----:B------:R-:W-:-:S06]  /*c140*/  PRMT R153, RZ, 0x7610, R153 ;  /* 0x00007610ff997816 */ /* 0x000fcc0000000099 */
[----:B------:R0:W2:Y:S02]  /*c150*/  @!P0 LDG.E.U16 R153, desc[UR14][R154.64] ;  /* 0x0000000e9a998981 */ /* 0x0000a4000c1e1500 */
[----:B0-----:R-:W-:Y:S02]  /*c160*/  PRMT R154, RZ, 0x7610, R154 ;  /* 0x00007610ff9a7816 */ /* 0x001fe4000000009a */
[----:B------:R-:W-:-:S04]  /*c170*/  PRMT R155, RZ, 0x7610, R155 ;  /* 0x00007610ff9b7816 */ /* 0x000fc8000000009b */
[----:B------:R0:W2:Y:S02]  /*c180*/  @!P0 LDG.E.U16 R154, desc[UR14][R156.64] ;  /* 0x0000000e9c9a8981 */ /* 0x0000a4000c1e1500 */
[----:B0-----:R-:W-:Y:S02]  /*c190*/  @!P0 IMAD.MOV.U32 R157, RZ, RZ, R158 ;  /* 0x000000ffff9d8224 */ /* 0x001fe400078e009e */
[----:B------:R-:W-:Y:S02]  /*c1a0*/  @!P0 IMAD.MOV.U32 R158, RZ, RZ, R7 ;  /* 0x000000ffff9e8224 */ /* 0x000fe400078e0007 */
[----:B------:R-:W2:Y:S01]  /*c1b0*/  LDL R7, [R1+0x114] ;  /* 0x0001140001077983 */ /* 0x000ea20000100800 */
[----:B----4-:R-:W-:-:S03]  /*c1c0*/  @!P0 IMAD.MOV.U32 R159, RZ, RZ, R9 ;  /* 0x000000ffff9f8224 */ /* 0x010fc600078e0009 */
[----:B------:R-:W4:Y:S01]  /*c1d0*/  LDL R9, [R1+0x110] ;  /* 0x0001100001097983 */ /* 0x000f220000100800 */
[----:B---3--:R-:W-:-:S03]  /*c1e0*/  @!P0 IMAD.MOV.U32 R156, RZ, RZ, R13 ;  /* 0x000000ffff9c8224 */ /* 0x008fc600078e000d */
[----:B------:R-:W3:Y:S04]  /*c1f0*/  LDL R13, [R1+0xc0] ;  /* 0x0000c000010d7983 */ /* 0x000ee80000100800 */
[----:B------:R0:W3:Y:S02]  /*c200*/  @!P0 LDG.E.U16 R155, desc[UR14][R156.64] ;  /* 0x0000000e9c9b8981 */ /* 0x0000e4000c1e1500 */
[----:B0-----:R-:W-:-:S06]  /*c210*/  PRMT R156, RZ, 0x7610, R156 ;  /* 0x00007610ff9c7816 */ /* 0x001fcc000000009c */
[----:B------:R2:W3:Y:S02]  /*c220*/  @!P0 LDG.E.U16 R156, desc[UR14][R158.64] ;  /* 0x0000000e9e9c8981 */ /* 0x0004e4000c1e1500 */
[----:B--2---:R-:W-:Y:S02]  /*c230*/  @!P0 IMAD.MOV.U32 R158, RZ, RZ, R3 ;  /* 0x000000ffff9e8224 */ /* 0x004fe400078e0003 */
[----:B------:R-:W2:Y:S01]  /*c240*/  LDL R3, [R1+0xf4] ;  /* 0x0000f40001037983 */ /* 0x000ea20000100800 */
[----:B------:R-:W-:Y:S01]  /*c250*/  PRMT R157, RZ, 0x7610, R157 ;  /* 0x00007610ff9d7816 */ /* 0x000fe2000000009d */
[----:B------:R-:W-:Y:S02]  /*c260*/  @!P0 IMAD.MOV.U32 R159, RZ, RZ, R12 ;  /* 0x000000ffff9f8224 */ /* 0x000fe400078e000c */
[----:B------:R-:W3:Y:S04]  /*c270*/  LDL R12, [R1+0xd4] ;  /* 0x0000d400010c7983 */ /* 0x000ee80000100800 */
[----:B------:R0:W3:Y:S01]  /*c280*/  @!P0 LDG.E.U16 R157, desc[UR14][R158.64] ;  /* 0x0000000e9e9d8981 */ /* 0x0000e2000c1e1500 */
[----:B------:R-:W-:-:S03]  /*c290*/  @!P0 IMAD.MOV.U32 R161, RZ, RZ, R11 ;  /* 0x000000ffffa18224 */ /* 0x000fc600078e000b */
[----:B------:R1:W-:Y:S04]  /*c2a0*/  STS.U16 [R2+UR12], R160 ;  /* 0x000000a002007988 */ /* 0x0003e8000800040c */
[----:B------:R-:W3:Y:S01]  /*c2b0*/  LDL R11, [R1+0x84] ;  /* 0x00008400010b7983 */ /* 0x000ee20000100800 */
[----:B0-----:R-:W-:Y:S01]  /*c2c0*/  PRMT R158, RZ, 0x7610, R158 ;  /* 0x00007610ff9e7816 */ /* 0x001fe2000000009e */
[----:B-1----:R-:W-:Y:S02]  /*c2d0*/  @!P0 IMAD.MOV.U32 R160, RZ, RZ, R10 ;  /* 0x000000ffffa08224 */ /* 0x002fe400078e000a */
[----:B------:R-:W3:Y:S04]  /*c2e0*/  LDL R10, [R1+0x94] ;  /* 0x00009400010a7983 */ /* 0x000ee80000100800 */
[----:B------:R4:W3:Y:S04]  /*c2f0*/  @!P0 LDG.E.U16 R158, desc[UR14][R160.64] ;  /* 0x0000000ea09e8981 */ /* 0x0008e8000c1e1500 */
[----:B------:R2:W-:Y:S01]  /*c300*/  STS.U16 [R2+UR12+0x800], R162 ;  /* 0x000800a202007988 */ /* 0x0005e2000800040c */
[----:B----4-:R-:W-:-:S03]  /*c310*/  @!P0 IMAD.MOV.U32 R161, RZ, RZ, R9 ;  /* 0x000000ffffa18224 */ /* 0x010fc600078e0009 */
[----:B------:R-:W4:Y:S01]  /*c320*/  LDL R9, [R1+0x4c] ;  /* 0x00004c0001097983 */ /* 0x000f220000100800 */
[----:B------:R-:W-:-:S03]  /*c330*/  @!P0 IMAD.MOV.U32 R160, RZ, RZ, R7 ;  /* 0x000000ffffa08224 */ /* 0x000fc600078e0007 */
[----:B------:R-:W4:Y:S01]  /*c340*/  LDL R7, [R1+0x50] ;  /* 0x0000500001077983 */ /* 0x000f220000100800 */
[----:B--2---:R-:W-:-:S03]  /*c350*/  @!P0 IMAD.MOV.U32 R162, RZ, RZ, R3 ;  /* 0x000000ffffa28224 */ /* 0x004fc600078e0003 */
[----:B------:R-:W2:Y:S01]  /*c360*/  LDL R3, [R1+0x1c] ;  /* 0x00001c0001037983 */ /* 0x000ea20000100800 */
[----:B------:R-:W-:-:S03]  /*c370*/  PRMT R159, RZ, 0x7610, R159 ;  /* 0x00007610ff9f7816 */ /* 0x000fc6000000009f */
[----:B------:R0:W-:Y:S04]  /*c380*/  STS.U16 [R2+UR12+0x400], R163 ;  /* 0x000400a302007988 */ /* 0x0001e8000800040c */
[----:B------:R1:W2:Y:S01]  /*c390*/  @!P0 LDG.E.U16 R159, desc[UR14][R160.64] ;  /* 0x0000000ea09f8981 */ /* 0x0002a2000c1e1500 */
[----:B0-----:R-:W-:-:S03]  /*c3a0*/  @!P0 IMAD.MOV.U32 R163, RZ, RZ, R249 ;  /* 0x000000ffffa38224 */ /* 0x001fc600078e00f9 */
[----:B------:R3:W-:Y:S01]  /*c3b0*/  STS.U16 [R2+UR12+0xc00], R165 ;  /* 0x000c00a502007988 */ /* 0x0007e2000800040c */
[----:B-1----:R-:W-:-:S03]  /*c3c0*/  PRMT R160, RZ, 0x7610, R160 ;  /* 0x00007610ffa07816 */ /* 0x002fc600000000a0 */
[----:B------:R0:W-:Y:S01]  /*c3d0*/  STS.U16 [R2+UR12+0x1000], R164 ;  /* 0x001000a402007988 */ /* 0x0001e2000800040c */
[----:B------:R-:W-:-:S03]  /*c3e0*/  PRMT R161, RZ, 0x7610, R161 ;  /* 0x00007610ffa17816 */ /* 0x000fc600000000a1 */
[----:B------:R-:W-:Y:S04]  /*c3f0*/  STS.U16 [R2+UR12+0x1800], R166 ;  /* 0x001800a602007988 */ /* 0x000fe8000800040c */
[----:B------:R1:W2:Y:S01]  /*c400*/  @!P0 LDG.E.U16 R160, desc[UR14][R162.64] ;  /* 0x0000000ea2a08981 */ /* 0x0002a2000c1e1500 */
[----:B---3--:R-:W-:Y:S02]  /*c410*/  @!P0 IMAD.MOV.U32 R165, RZ, RZ, R11 ;  /* 0x000000ffffa58224 */ /* 0x008fe400078e000b */
[----:B0-----:R-:W-:Y:S01]  /*c420*/  @!P0 IMAD.MOV.U32 R164, RZ, RZ, R10 ;  /* 0x000000ffffa48224 */ /* 0x001fe200078e000a */
[----:B------:R0:W-:Y:S04]  /*c430*/  STS.U16 [R2+UR12+0x1400], R167 ;  /* 0x001400a702007988 */ /* 0x0001e8000800040c */
[----:B------:R-:W3:Y:S01]  /*c440*/  LDL R249, [R1+0x1e8] ;  /* 0x0001e80001f97983 */ /* 0x000ee20000100800 */
[----:B-1----:R-:W-:-:S02]  /*c450*/  @!P0 IMAD.MOV.U32 R162, RZ, RZ, R12 ;  /* 0x000000ffffa28224 */ /* 0x002fc400078e000c */
[----:B------:R-:W-:Y:S01]  /*c460*/  @!P0 IMAD.MOV.U32 R163, RZ, RZ, R13 ;  /* 0x000000ffffa38224 */ /* 0x000fe200078e000d */
[----:B------:R-:W3:Y:S04]  /*c470*/  LDL R12, [R1+0x1cc] ;  /* 0x0001cc00010c7983 */ /* 0x000ee80000100800 */
[----:B------:R1:W3:Y:S01]  /*c480*/  @!P0 LDG.E.U16 R161, desc[UR14][R162.64] ;  /* 0x0000000ea2a18981 */ /* 0x0002e2000c1e1500 */
[----:B0-----:R-:W-:-:S03]  /*c490*/  @!P0 IMAD.MOV.U32 R167, RZ, RZ, R4 ;  /* 0x000000ffffa78224 */ /* 0x001fc600078e0004 */
[----:B------:R-:W3:Y:S04]  /*c4a0*/  LDL R13, [R1+0x1c8] ;  /* 0x0001c800010d7983 */ /* 0x000ee80000100800 */
[----:B------:R-:W3:Y:S01]  /*c4b0*/  LDL R11, [R1+0x1a8] ;  /* 0x0001a800010b7983 */ /* 0x000ee20000100800 */
[----:B-1----:R-:W-:-:S03]  /*c4c0*/  PRMT R162, RZ, 0x7610, R162 ;  /* 0x00007610ffa27816 */ /* 0x002fc600000000a2 */
[----:B------:R-:W3:Y:S04]  /*c4d0*/  LDL R10, [R1+0x1ac] ;  /* 0x0001ac00010a7983 */ /* 0x000ee80000100800 */
[----:B------:R4:W3:Y:S02]  /*c4e0*/  @!P0 LDG.E.U16 R162, desc[UR14][R164.64] ;  /* 0x0000000ea4a28981 */ /* 0x0008e4000c1e1500 */
[----:B----4-:R-:W-:Y:S02]  /*c4f0*/  @!P0 IMAD.MOV.U32 R165, RZ, RZ, R9 ;  /* 0x000000ffffa58224 */ /* 0x010fe400078e0009 */
[----:B------:R-:W4:Y:S01]  /*c500*/  LDL R9, [R1+0x208] ;  /* 0x0002080001097983 */ /* 0x000f220000100800 */
[----:B------:R-:W-:-:S03]  /*c510*/  @!P0 IMAD.MOV.U32 R164, RZ, RZ, R7 ;  /* 0x000000ffffa48224 */ /* 0x000fc600078e0007 */
[----:B------:R-:W3:Y:S01]  /*c520*/  LDL R7, [R1+0x20c] ;  /* 0x00020c0001077983 */ /* 0x000ee20000100800 */
[----:B--2---:R-:W-:-:S03]  /*c530*/  @!P0 IMAD.MOV.U32 R166, RZ, RZ, R3 ;  /* 0x000000ffffa68224 */ /* 0x004fc600078e0003 */
[----:B------:R-:W2:Y:S01]  /*c540*/  LDL R3, [R1+0x1ec] ;  /* 0x0001ec0001037983 */ /* 0x000ea20000100800 */
[----:B------:R-:W-:-:S06]  /*c550*/  PRMT R163, RZ, 0x7610, R163 ;  /* 0x00007610ffa37816 */ /* 0x000fcc00000000a3 */
[----:B------:R0:W2:Y:S02]  /*c560*/  @!P0 LDG.E.U16 R163, desc[UR14][R164.64] ;  /* 0x0000000ea4a38981 */ /* 0x0000a4000c1e1500 */
[----:B0-----:R-:W-:Y:S02]  /*c570*/  PRMT R164, RZ, 0x7610, R164 ;  /* 0x00007610ffa47816 */ /* 0x001fe400000000a4 */
[----:B------:R-:W-:-:S04]  /*c580*/  PRMT R165, RZ, 0x7610, R165 ;  /* 0x00007610ffa57816 */ /* 0x000fc800000000a5 */
[----:B------:R0:W2:Y:S04]  /*c590*/  @!P0 LDG.E.U16 R164, desc[UR14][R166.64] ;  /* 0x0000000ea6a48981 */ /* 0x0000a8000c1e1500 */
[----:B------:R1:W-:Y:S01]  /*c5a0*/  STS.U16 [R2+UR12+0x1c00], R169 ;  /* 0x001c00a902007988 */ /* 0x0003e2000800040c */
[----:B0-----:R-:W-:Y:S02]  /*c5b0*/  @!P0 IMAD.MOV.U32 R166, RZ, RZ, R239 ;  /* 0x000000ffffa68224 */ /* 0x001fe400078e00ef */
[----:B------:R-:W-:Y:S01]  /*c5c0*/  @!P0 IMAD.MOV.U32 R167, RZ, RZ, R235 ;  /* 0x000000ffffa78224 */ /* 0x000fe200078e00eb */
[----:B------:R0:W-:Y:S01]  /*c5d0*/  STS.U16 [R2+UR12+0x2000], R168 ;  /* 0x002000a802007988 */ /* 0x0001e2000800040c */
[----:B-1----:R-:W-:-:S03]  /*c5e0*/  @!P0 IMAD.MOV.U32 R169, RZ, RZ, R217 ;  /* 0x000000ffffa98224 */ /* 0x002fc600078e00d9 */
[----:B------:R1:W2:Y:S04]  /*c5f0*/  @!P0 LDG.E.U16 R165, desc[UR14][R166.64] ;  /* 0x0000000ea6a58981 */ /* 0x0002a8000c1e1500 */
[----:B------:R-:W-:Y:S01]  /*c600*/  STL [R1+0x668], R4 ;  /* 0x0006680401007387 */ /* 0x000fe20000100800 */
[----:B0-----:R-:W-:-:S03]  /*c610*/  @!P0 IMAD.MOV.U32 R168, RZ, RZ, R219 ;  /* 0x000000ffffa88224 */ /* 0x001fc600078e00db */
[----:B------:R0:W-:Y:S01]  /*c620*/  STL [R1+0x66c], R239 ;  /* 0x00066cef01007387 */ /* 0x0001e20000100800 */
[----:B-1----:R-:W-:-:S06]  /*c630*/  PRMT R166, RZ, 0x7610, R166 ;  /* 0x00007610ffa67816 */ /* 0x002fcc00000000a6 */
[----:B------:R4:W2:Y:S04]  /*c640*/  @!P0 LDG.E.U16 R166, desc[UR14][R168.64] ;  /* 0x0000000ea8a68981 */ /* 0x0008a8000c1e1500 */
[----:B0-----:R-:W2:Y:S04]  /*c650*/  LDL.LU R239, [R1+0xc] ;  /* 0x00000c0001ef7983 */ /* 0x001ea80000300800 */
[----:B------:R-:W-:Y:S04]  /*c660*/  STL [R1+0x660], R235 ;  /* 0x000660eb01007387 */ /* 0x000fe80000100800 */
[----:B------:R-:W-:Y:S04]  /*c670*/  STL [R1+0x670], R219 ;  /* 0x000670db01007387 */ /* 0x000fe80000100800 */
[----:B------:R0:W-:Y:S04]  /*c680*/  STL [R1+0x664], R217 ;  /* 0x000664d901007387 */ /* 0x0001e80000100800 */
[----:B0-----:R-:W2:Y:S04]  /*c690*/  LDL.LU R217, [R1+0x3c] ;  /* 0x00003c0001d97983 */ /* 0x001ea80000300800 */
[----:B------:R2:W-:Y:S04]  /*c6a0*/  STS.U16 [R2+UR12+0x2800], R170 ;  /* 0x002800aa02007988 */ /* 0x0005e8000800040c */
[----:B------:R-:W2:Y:S01]  /*c6b0*/  LDL R4, [R1+0x168] ;  /* 0x0001680001047983 */ /* 0x000ea20000100800 */
[----:B------:R-:W-:-:S03]  /*c6c0*/  PRMT R167, RZ, 0x7610, R167 ;  /* 0x00007610ffa77816 */ /* 0x000fc600000000a7 */
[----:B------:R0:W-:Y:S04]  /*c6d0*/  STS.U16 [R2+UR12+0x2400], R171 ;  /* 0x002400ab02007988 */ /* 0x0001e8000800040c */
[----:B------:R-:W-:Y:S04]  /*c6e0*/  STS.U16 [R2+UR12+0x2c00], R173 ;  /* 0x002c00ad02007988 */ /* 0x000fe8000800040c */
[----:B------:R1:W-:Y:S01]  /*c6f0*/  STS.U16 [R2+UR12+0x3000], R172 ;  /* 0x003000ac02007988 */ /* 0x0003e2000800040c */
[----:B----4-:R-:W-:-:S03]  /*c700*/  @!P0 IMAD.MOV.U32 R169, RZ, RZ, R9 ;  /* 0x000000ffffa98224 */ /* 0x010fc600078e0009 */
[----:B------:R4:W-:Y:S04]  /*c710*/  STS.U16 [R2+UR12+0x3800], R174 ;  /* 0x003800ae02007988 */ /* 0x0009e8000800040c */
[----:B------:R-:W4:Y:S01]  /*c720*/  LDL R9, [R1+0x188] ;  /* 0x0001880001097983 */ /* 0x000f220000100800 */
[----:B---3--:R-:W-:-:S03]  /*c730*/  @!P0 IMAD.MOV.U32 R168, RZ, RZ, R7 ;  /* 0x000000ffffa88224 */ /* 0x008fc600078e0007 */
[----:B------:R-:W3:Y:S04]  /*c740*/  LDL R7, [R1+0x18c] ;  /* 0x00018c0001077983 */ /* 0x000ee80000100800 */
[----:B------:R-:W3:Y:S04]  /*c750*/  LDL R235, [R1+0x128] ;  /* 0x0001280001eb7983 */ /* 0x000ee80000100800 */
[----:B------:R-:W3:Y:S01]  /*c760*/  LDL R219, [R1+0x12c] ;  /* 0x00012c0001db7983 */ /* 0x000ee20000100800 */
[----:B--2---:R-:W-:-:S03]  /*c770*/  @!P0 IMAD.MOV.U32 R170, RZ, RZ, R3 ;  /* 0x000000ffffaa8224 */ /* 0x004fc600078e0003 */
[----:B------:R2:W3:Y:S04]  /*c780*/  @!P0 LDG.E.U16 R167, desc[UR14][R168.64] ;  /* 0x0000000ea8a78981 */ /* 0x0004e8000c1e1500 */
[----:B------:R-:W3:Y:S01]  /*c790*/  LDL R3, [R1+0x16c] ;  /* 0x00016c0001037983 */ /* 0x000ee20000100800 */
[----:B0-----:R-:W-:Y:S01]  /*c7a0*/  @!P0 IMAD.MOV.U32 R171, RZ, RZ, R249 ;  /* 0x000000ffffab8224 */ /* 0x001fe200078e00f9 */
[----:B--2---:R-:W-:Y:S02]  /*c7b0*/  PRMT R168, RZ, 0x7610, R168 ;  /* 0x00007610ffa87816 */ /* 0x004fe400000000a8 */
[----:B------:R-:W-:-:S04]  /*c7c0*/  PRMT R169, RZ, 0x7610, R169 ;  /* 0x00007610ffa97816 */ /* 0x000fc800000000a9 */
[----:B------:R0:W2:Y:S01]  /*c7d0*/  @!P0 LDG.E.U16 R168, desc[UR14][R170.64] ;  /* 0x0000000eaaa88981 */ /* 0x0000a2000c1e1500 */
[----:B-1----:R-:W-:Y:S02]  /*c7e0*/  @!P0 IMAD.MOV.U32 R172, RZ, RZ, R10 ;  /* 0x000000ffffac8224 */ /* 0x002fe400078e000a */
[----:B------:R-:W-:Y:S01]  /*c7f0*/  @!P0 IMAD.MOV.U32 R173, RZ, RZ, R11 ;  /* 0x000000ffffad8224 */ /* 0x000fe200078e000b */
[----:B------:R-:W2:Y:S01]  /*c800*/  LDL R10, [R1+0x148] ;  /* 0x00014800010a7983 */ /* 0x000ea20000100800 */
[----:B0-----:R-:W-:Y:S02]  /*c810*/  @!P0 IMAD.MOV.U32 R170, RZ, RZ, R12 ;  /* 0x000000ffffaa8224 */ /* 0x001fe400078e000c */
[----:B------:R-:W-:-:S05]  /*c820*/  @!P0 IMAD.MOV.U32 R171, RZ, RZ, R13 ;  /* 0x000000ffffab8224 */ /* 0x000fca00078e000d */
[----:B------:R0:W2:Y:S02]  /*c830*/  @!P0 LDG.E.U16 R169, desc[UR14][R170.64] ;  /* 0x0000000eaaa98981 */ /* 0x0000a4000c1e1500 */
[----:B0-----:R-:W-:-:S06]  /*c840*/  PRMT R170, RZ, 0x7610, R170 ;  /* 0x00007610ffaa7816 */ /* 0x001fcc00000000aa */
[----:B------:R4:W2:Y:S02]  /*c850*/  @!P0 LDG.E.U16 R170, desc[UR14][R172.64] ;  /* 0x0000000eacaa8981 */ /* 0x0008a4000c1e1500 */
[----:B----4-:R-:W-:Y:S02]  /*c860*/  @!P0 IMAD.MOV.U32 R173, RZ, RZ, R9 ;  /* 0x000000ffffad8224 */ /* 0x010fe400078e0009 */
[----:B------:R-:W4:Y:S01]  /*c870*/  LDL R9, [R1+0x14c] ;  /* 0x00014c0001097983 */ /* 0x000f220000100800 */
[----:B---3--:R-:W-:-:S03]  /*c880*/  @!P0 IMAD.MOV.U32 R172, RZ, RZ, R7 ;  /* 0x000000ffffac8224 */ /* 0x008fc600078e0007 */
[----:B------:R-:W-:Y:S04]  /*c890*/  STL [R1+0x674], R2 ;  /* 0x0006740201007387 */ /* 0x000fe80000100800 */
[----:B------:R-:W3:Y:S01]  /*c8a0*/  LDL R7, [R1+0x10c] ;  /* 0x00010c0001077983 */ /* 0x000ee20000100800 */
[----:B------:R-:W-:-:S03]  /*c8b0*/  @!P0 IMAD.MOV.U32 R174, RZ, RZ, R3 ;  /* 0x000000ffffae8224 */ /* 0x000fc600078e0003 */
[----:B------:R0:W-:Y:S01]  /*c8c0*/  STS.U16 [R2+UR12+0x3400], R175 ;  /* 0x003400af02007988 */ /* 0x0001e2000800040c */
[----:B------:R-:W1:Y:S03]  /*c8d0*/  S2R R3, SR_TID.X ;  /* 0x0000000000037919 */ /* 0x000e660000002100 */
[----:B------:R0:W-:Y:S02]  /*c8e0*/  STS.U16 [R2+UR12+0x3c00], R177 ;  /* 0x003c00b102007988 */ /* 0x0001e4000800040c */
[----:B0-----:R-:W-:Y:S01]  /*c8f0*/  @!P0 IMAD.MOV.U32 R175, RZ, RZ, R4 ;  /* 0x000000ffffaf8224 */ /* 0x001fe200078e0004 */
[----:B------:R-:W-:Y:S01]  /*c900*/  PRMT R171, RZ, 0x7610, R171 ;  /* 0x00007610ffab7816 */ /* 0x000fe200000000ab */
[----:B------:R-:W3:Y:S04]  /*c910*/  LDL R13, [R1+0x108] ;  /* 0x00010800010d7983 */ /* 0x000ee80000100800 */
[----:B------:R-:W3:Y:S04]  /*c920*/  LDL R12, [R1+0xe8] ;  /* 0x0000e800010c7983 */ /* 0x000ee80000100800 */
[----:B------:R-:W3:Y:S04]  /*c930*/  LDL R2, [R1+0x80] ;  /* 0x0000800001027983 */ /* 0x000ee80000100800 */
[----:B------:R0:W3:Y:S04]  /*c940*/  @!P0 LDG.E.U16 R171, desc[UR14][R172.64] ;  /* 0x0000000eacab8981 */ /* 0x0000e8000c1e1500 */
[----:B------:R-:W3:Y:S01]  /*c950*/  LDL R11, [R1+0xec] ;  /* 0x0000ec00010b7983 */ /* 0x000ee20000100800 */
[----:B-1----:R-:W-:-:S02]  /*c960*/  IMAD.SHL.U32 R4, R3, 0x2, RZ ;  /* 0x0000000203047824 */ /* 0x002fc400078e00ff */
[----:B------:R-:W-:-:S05]  /*c970*/  IMAD.SHL.U32 R3, R3, 0x100, RZ ;  /* 0x0000010003037824 */ /* 0x000fca00078e00ff */
[----:B------:R-:W-:Y:S02]  /*c980*/  LOP3.LUT R3, R3, 0xc07e, R4, 0xc8, !PT ;  /* 0x0000c07e03037812 */ /* 0x000fe400078ec804 */
[----:B------:R-:W3:Y:S01]  /*c990*/  LDL R4, [R1+0x7c] ;  /* 0x00007c0001047983 */ /* 0x000ee20000100800 */
[----:B0-----:R-:W-:-:S06]  /*c9a0*/  PRMT R172, RZ, 0x7610, R172 ;  /* 0x00007610ffac7816 */ /* 0x001fcc00000000ac */
[----:B------:R2:W3:Y:S02]  /*c9b0*/  @!P0 LDG.E.U16 R172, desc[UR14][R174.64] ;  /* 0x0000000eaeac8981 */ /* 0x0004e4000c1e1500 */
[----:B--2---:R-:W-:Y:S02]  /*c9c0*/  @!P0 IMAD.MOV.U32 R175, RZ, RZ, R10 ;  /* 0x000000ffffaf8224 */ /* 0x004fe400078e000a */
[----:B------:R-:W2:Y:S01]  /*c9d0*/  LDL R10, [R1+0xb8] ;  /* 0x0000b800010a7983 */ /* 0x000ea20000100800 */
[----:B----4-:R-:W-:-:S03]  /*c9e0*/  @!P0 IMAD.MOV.U32 R174, RZ, RZ, R9 ;  /* 0x000000ffffae8224 */ /* 0x010fc600078e0009 */
[----:B------:R-:W4:Y:S01]  /*c9f0*/  LDL R9, [R1+0xbc] ;  /* 0x0000bc0001097983 */ /* 0x000f220000100800 */
[----:B------:R-:W-:Y:S02]  /*ca00*/  PRMT R173, RZ, 0x7610, R173 ;  /* 0x00007610ffad7816 */ /* 0x000fe400000000ad */
[----:B------:R-:W-:Y:S01]  /*ca10*/  LOP3.LUT R3, R3, 0x10, RZ, 0x3c, !PT ;  /* 0x0000001003037812 */ /* 0x000fe200078e3cff */
[----:B------:R-:W-:-:S03]  /*ca20*/  @!P0 IMAD.MOV.U32 R177, RZ, RZ, R235 ;  /* 0x000000ffffb18224 */ /* 0x000fc600078e00eb */
[----:B------:R0:W4:Y:S04]  /*ca30*/  @!P0 LDG.E.U16 R173, desc[UR14][R174.64] ;  /* 0x0000000eaead8981 */ /* 0x000128000c1e1500 */
[----:B------:R1:W-:Y:S01]  /*ca40*/  STS.U16 [R3+UR12+0x80], R176 ;  /* 0x000080b003007988 */ /* 0x0003e2000800040c */
[----:B0-----:R-:W-:Y:S01]  /*ca50*/  PRMT R174, RZ, 0x7610, R174 ;  /* 0x00007610ffae7816 */ /* 0x001fe200000000ae */
[----:B-1----:R-:W-:-:S05]  /*ca60*/  @!P0 IMAD.MOV.U32 R176, RZ, RZ, R219 ;  /* 0x000000ffffb08224 */ /* 0x002fca00078e00db */
[----:B------:R3:W4:Y:S02]  /*ca70*/  @!P0 LDG.E.U16 R174, desc[UR14][R176.64] ;  /* 0x0000000eb0ae8981 */ /* 0x000724000c1e1500 */
[----:B---3--:R-:W-:Y:S02]  /*ca80*/  @!P0 IMAD.MOV.U32 R176, RZ, RZ, R7 ;  /* 0x000000ffffb08224 */ /* 0x008fe400078e0007 */
[----:B------:R-:W3:Y:S04]  /*ca90*/  LDL R7, [R1+0x48] ;  /* 0x0000480001077983 */ /* 0x000ee80000100800 */
[----:B------:R-:W-:Y:S04]  /*caa0*/  STS.U16 [R3+UR12+0x480], R179 ;  /* 0x000480b303007988 */ /* 0x000fe8000800040c */
[----:B------:R-:W-:Y:S04]  /*cab0*/  STS.U16 [R3+UR12+0x880], R178 ;  /* 0x000880b203007988 */ /* 0x000fe8000800040c */
[----:B------:R-:W-:Y:S04]  /*cac0*/  STS.U16 [R3+UR12+0xc80], R181 ;  /* 0x000c80b503007988 */ /* 0x000fe8000800040c */
[----:B------:R0:W-:Y:S02]  /*cad0*/  STS.U16 [R3+UR12+0x1080], R180 ;  /* 0x001080b403007988 */ /* 0x0001e4000800040c */
[----:B0-----:R-:W-:-:S02]  /*cae0*/  @!P0 IMAD.MOV.U32 R180, RZ, RZ, R2 ;  /* 0x000000ffffb48224 */ /* 0x001fc400078e0002 */
[----:B------:R-:W3:Y:S01]  /*caf0*/  LDL R2, [R1+0x204] ;  /* 0x0002040001027983 */ /* 0x000ee20000100800 */
[----:B------:R-:W-:-:S03]  /*cb00*/  @!P0 IMAD.MOV.U32 R181, RZ, RZ, R4 ;  /* 0x000000ffffb58224 */ /* 0x000fc600078e0004 */
[----:B------:R-:W3:Y:S01]  /*cb10*/  LDL R4, [R1+0x200] ;  /* 0x0002000001047983 */ /* 0x000ee20000100800 */
[----:B------:R-:W-:Y:S01]  /*cb20*/  PRMT R175, RZ, 0x7610, R175 ;  /* 0x00007610ffaf7816 */ /* 0x000fe200000000af */
[----:B------:R-:W-:Y:S02]  /*cb30*/  @!P0 IMAD.MOV.U32 R177, RZ, RZ, R13 ;  /* 0x000000ffffb18224 */ /* 0x000fe400078e000d */
[----:B------:R-:W-:Y:S01]  /*cb40*/  @!P0 IMAD.MOV.U32 R178, RZ, RZ, R11 ;  /* 0x000000ffffb28224 */ /* 0x000fe200078e000b */
[----:B------:R-:W3:Y:S01]  /*cb50*/  LDL R13, [R1+0x1e0] ;  /* 0x0001e000010d7983 */ /* 0x000ee20000100800 */
[----:B------:R-:W-:-:S03]  /*cb60*/  @!P0 IMAD.MOV.U32 R179, RZ, RZ, R12 ;  /* 0x000000ffffb38224 */ /* 0x000fc600078e000c */
[----:B------:R0:W3:Y:S04]  /*cb70*/  @!P0 LDG.E.U16 R175, desc[UR14][R176.64] ;  /* 0x0000000eb0af8981 */ /* 0x0000e8000c1e1500 */
[----:B------:R-:W3:Y:S04]  /*cb80*/  LDL R12, [R1+0x1e4] ;  /* 0x0001e400010c7983 */ /* 0x000ee80000100800 */
[----:B------:R-:W3:Y:S01]  /*cb90*/  LDL R11, [R1+0x1c0] ;  /* 0x0001c000010b7983 */ /* 0x000ee20000100800 */
[----:B0-----:R-:W-:-:S06]  /*cba0*/  PRMT R176, RZ, 0x7610, R176 ;  /* 0x00007610ffb07816 */ /* 0x001fcc00000000b0 */
[----:B------:R2:W3:Y:S02]  /*cbb0*/  @!P0 LDG.E.U16 R176, desc[UR14][R178.64] ;  /* 0x0000000eb2b08981 */ /* 0x0004e4000c1e1500 */
[----:B--2---:R-:W-:Y:S02]  /*cbc0*/  @!P0 IMAD.MOV.U32 R179, RZ, RZ, R10 ;  /* 0x000000ffffb38224 */ /* 0x004fe400078e000a */
[----:B------:R-:W2:Y:S01]  /*cbd0*/  LDL R10, [R1+0x1c4] ;  /* 0x0001c400010a7983 */ /* 0x000ea20000100800 */
[----:B----4-:R-:W-:-:S03]  /*cbe0*/  @!P0 IMAD.MOV.U32 R178, RZ, RZ, R9 ;  /* 0x000000ffffb28224 */ /* 0x010fc600078e0009 */
[----:B------:R-:W4:Y:S01]  /*cbf0*/  LDL R9, [R1+0x1a0] ;  /* 0x0001a00001097983 */ /* 0x000f220000100800 */
[----:B------:R-:W-:-:S06]  /*cc00*/  PRMT R177, RZ, 0x7610, R177 ;  /* 0x00007610ffb17816 */ /* 0x000fcc00000000b1 */
[----:B------:R0:W4:Y:S02]  /*cc10*/  @!P0 LDG.E.U16 R177, desc[UR14][R178.64] ;  /* 0x0000000eb2b18981 */ /* 0x000124000c1e1500 */
[----:B0-----:R-:W-:Y:S02]  /*cc20*/  PRMT R178, RZ, 0x7610, R178 ;  /* 0x00007610ffb27816 */ /* 0x001fe400000000b2 */
[----:B------:R-:W-:-:S04]  /*cc30*/  PRMT R179, RZ, 0x7610, R179 ;  /* 0x00007610ffb37816 */ /* 0x000fc800000000b3 */
[----:B------:R0:W4:Y:S04]  /*cc40*/  @!P0 LDG.E.U16 R178, desc[UR14][R180.64] ;  /* 0x0000000eb4b28981 */ /* 0x000128000c1e1500 */
[----:B------:R1:W-:Y:S01]  /*cc50*/  STS.U16 [R3+UR12+0x1480], R183 ;  /* 0x001480b703007988 */ /* 0x0003e2000800040c */
[----:B0-----:R-:W-:Y:S02]  /*cc60*/  @!P0 IMAD.MOV.U32 R181, RZ, RZ, R217 ;  /* 0x000000ffffb58224 */ /* 0x001fe400078e00d9 */
[----:B---3--:R-:W-:Y:S01]  /*cc70*/  @!P0 IMAD.MOV.U32 R180, RZ, RZ, R7 ;  /* 0x000000ffffb48224 */ /* 0x008fe200078e0007 */
[----:B------:R0:W-:Y:S01]  /*cc80*/  STS.U16 [R3+UR12+0x1880], R182 ;  /* 0x001880b603007988 */ /* 0x0001e2000800040c */
[----:B-1----:R-:W-:-:S03]  /*cc90*/  @!P0 IMAD.MOV.U32 R183, RZ, RZ, R0 ;  /* 0x000000ffffb78224 */ /* 0x002fc600078e0000 */
[----:B------:R1:W3:Y:S04]  /*cca0*/  @!P0 LDG.E.U16 R179, desc[UR14][R180.64] ;  /* 0x0000000eb4b38981 */ /* 0x0002e8000c1e1500 */
[----:B------:R-:W3:Y:S01]  /*ccb0*/  LDL R7, [R1+0x1a4] ;  /* 0x0001a40001077983 */ /* 0x000ee20000100800 */
[----:B0-----:R-:W-:Y:S01]  /*ccc0*/  @!P0 IMAD.MOV.U32 R182, RZ, RZ, R239 ;  /* 0x000000ffffb68224 */ /* 0x001fe200078e00ef */
[----:B-1----:R-:W-:Y:S02]  /*ccd0*/  PRMT R180, RZ, 0x7610, R180 ;  /* 0x00007610ffb47816 */ /* 0x002fe400000000b4 */
[----:B------:R-:W-:Y:S01]  /*cce0*/  STL [R1+0x678], R217 ;  /* 0x000678d901007387 */ /* 0x000fe20000100800 */
[----:B------:R-:W-:-:S03]  /*ccf0*/  PRMT R181, RZ, 0x7610, R181 ;  /* 0x00007610ffb57816 */ /* 0x000fc600000000b5 */
[----:B------:R0:W3:Y:S04]  /*cd00*/  @!P0 LDG.E.U16 R180, desc[UR14][R182.64] ;  /* 0x0000000eb6b48981 */ /* 0x0000e8000c1e1500 */
[----:B------:R-:W-:Y:S04]  /*cd10*/  STL [R1+0x680], R239 ;  /* 0x000680ef01007387 */ /* 0x000fe80000100800 */
[----:B------:R-:W-:Y:S01]  /*cd20*/  STL [R1+0x67c], R0 ;  /* 0x00067c0001007387 */ /* 0x000fe20000100800 */
[----:B0-----:R-:W-:Y:S02]  /*cd30*/  @!P0 IMAD.MOV.U32 R182, RZ, RZ, R234 ;  /* 0x000000ffffb68224 */ /* 0x001fe400078e00ea */
[----:B------:R-:W-:Y:S01]  /*cd40*/  @!P0 IMAD.MOV.U32 R183, RZ, RZ, R233 ;  /* 0x000000ffffb78224 */ /* 0x000fe200078e00e9 */
[----:B------:R-:W-:Y:S04]  /*cd50*/  STL [R1+0x688], R234 ;  /* 0x000688ea01007387 */ /* 0x000fe80000100800 */
[----:B------:R-:W-:Y:S04]  /*cd60*/  STL [R1+0x684], R233 ;  /* 0x000684e901007387 */ /* 0x000fe80000100800 */
[----:B------:R0:W-:Y:S04]  /*cd70*/  STS.U16 [R3+UR12+0x1c80], R185 ;  /* 0x001c80b903007988 */ /* 0x0001e8000800040c */
[----:B------:R1:W3:Y:S04]  /*cd80*/  @!P0 LDG.E.U16 R181, desc[UR14][R182.64] ;  /* 0x0000000eb6b58981 */ /* 0x0002e8000c1e1500 */
[----:B------:R-:W-:Y:S01]  /*cd90*/  STL [R1+0x690], R215 ;  /* 0x000690d701007387 */ /* 0x000fe20000100800 */
[----:B0-----:R-:W-:-:S03]  /*cda0*/  @!P0 IMAD.MOV.U32 R185, RZ, RZ, R6 ;  /* 0x000000ffffb98224 */ /* 0x001fc600078e0006 */
[----:B------:R0:W-:Y:S01]  /*cdb0*/  STS.U16 [R3+UR12+0x2080], R184 ;  /* 0x002080b803007988 */ /* 0x0001e2000800040c */
[----:B-1----:R-:W-:-:S03]  /*cdc0*/  PRMT R182, RZ, 0x7610, R182 ;  /* 0x00007610ffb67816 */ /* 0x002fc600000000b6 */
[----:B------:R1:W-:Y:S04]  /*cdd0*/  STL [R1+0x68c], R6 ;  /* 0x00068c0601007387 */ /* 0x0003e80000100800 */
[----:B------:R-:W3:Y:S01]  /*cde0*/  LDL R0, [R1+0x164] ;  /* 0x0001640001007983 */ /* 0x000ee20000100800 */
[----:B0-----:R-:W-:-:S03]  /*cdf0*/  @!P0 IMAD.MOV.U32 R184, RZ, RZ, R215 ;  /* 0x000000ffffb88224 */ /* 0x001fc600078e00d7 */
[----:B------:R-:W3:Y:S04]  /*ce00*/  LDL R234, [R1+0x140] ;  /* 0x0001400001ea7983 */ /* 0x000ee80000100800 */
[----:B-1----:R-:W3:Y:S04]  /*ce10*/  LDL R6, [R1+0x180] ;  /* 0x0001800001067983 */ /* 0x002ee80000100800 */
[----:B------:R0:W3:Y:S01]  /*ce20*/  @!P0 LDG.E.U16 R182, desc[UR14][R184.64] ;  /* 0x0000000eb8b68981 */ /* 0x0000e2000c1e1500 */
[----:B------:R-:W-:-:S03]  /*ce30*/  PRMT R183, RZ, 0x7610, R183 ;  /* 0x00007610ffb77816 */ /* 0x000fc600000000b7 */
[----:B------:R-:W3:Y:S04]  /*ce40*/  LDL R219, [R1+0x144] ;  /* 0x0001440001db7983 */ /* 0x000ee80000100800 */
[----:B------:R-:W3:Y:S01]  /*ce50*/  LDL R217, [R1+0x120] ;  /* 0x0001200001d97983 */ /* 0x000ee20000100800 */
[----:B0-----:R-:W-:-:S03]  /*ce60*/  @!P0 IMAD.MOV.U32 R184, RZ, RZ, R2 ;  /* 0x000000ffffb88224 */ /* 0x001fc600078e0002 */
[----:B------:R-:W3:Y:S01]  /*ce70*/  LDL R2, [R1+0x160] ;  /* 0x0001600001027983 */ /* 0x000ee20000100800 */
[----:B------:R-:W-:-:S03]  /*ce80*/  @!P0 IMAD.MOV.U32 R185, RZ, RZ, R4 ;  /* 0x000000ffffb98224 */ /* 0x000fc600078e0004 */
[----:B------:R-:W3:Y:S04]  /*ce90*/  LDL R4, [R1+0x184] ;  /* 0x0001840001047983 */ /* 0x000ee80000100800 */
[----:B------:R-:W3:Y:S04]  /*cea0*/  LDL R215, [R1+0x124] ;  /* 0x0001240001d77983 */ /* 0x000ee80000100800 */
[----:B------:R0:W-:Y:S04]  /*ceb0*/  STS.U16 [R3+UR12+0x2480], R187 ;  /* 0x002480bb03007988 */ /* 0x0001e8000800040c */
[----:B------:R1:W3:Y:S04]  /*cec0*/  @!P0 LDG.E.U16 R183, desc[UR14][R184.64] ;  /* 0x0000000eb8b78981 */ /* 0x0002e8000c1e1500 */
[----:B------:R2:W-:Y:S01]  /*ced0*/  STS.U16 [R3+UR12+0x2880], R186 ;  /* 0x002880ba03007988 */ /* 0x0005e2000800040c */
[----:B0-----:R-:W-:-:S03]  /*cee0*/  @!P0 IMAD.MOV.U32 R187, RZ, RZ, R13 ;  /* 0x000000ffffbb8224 */ /* 0x001fc600078e000d */
[----:B------:R-:W3:Y:S01]  /*cef0*/  LDL R13, [R1+0x100] ;  /* 0x00010000010d7983 */ /* 0x000ee20000100800 */
[----:B-1----:R-:W-:Y:S01]  /*cf00*/  PRMT R184, RZ, 0x7610, R184 ;  /* 0x00007610ffb87816 */ /* 0x002fe200000000b8 */
[----:B--2---:R-:W-:Y:S02]  /*cf10*/  @!P0 IMAD.MOV.U32 R186, RZ, RZ, R12 ;  /* 0x000000ffffba8224 */ /* 0x004fe400078e000c */
[----:B------:R-:W2:Y:S04]  /*cf20*/  LDL R12, [R1+0x104] ;  /* 0x00010400010c7983 */ /* 0x000ea80000100800 */
[----:B------:R0:W2:Y:S04]  /*cf30*/  @!P0 LDG.E.U16 R184, desc[UR14][R186.64] ;  /* 0x0000000ebab88981 */ /* 0x0000a8000c1e1500 */
[----:B------:R4:W-:Y:S01]  /*cf40*/  STS.U16 [R3+UR12+0x2c80], R189 ;  /* 0x002c80bd03007988 */ /* 0x0009e2000800040c */
[----:B0-----:R-:W-:-:S02]  /*cf50*/  @!P0 IMAD.MOV.U32 R186, RZ, RZ, R10 ;  /* 0x000000ffffba8224 */ /* 0x001fc400078e000a */
[----:B------:R-:W-:Y:S01]  /*cf60*/  @!P0 IMAD.MOV.U32 R187, RZ, RZ, R11 ;  /* 0x000000ffffbb8224 */ /* 0x000fe200078e000b */
[----:B------:R-:W2:Y:S04]  /*cf70*/  LDL R10, [R1+0xe4] ;  /* 0x0000e400010a7983 */ /* 0x000ea80000100800 */
[----:B------:R-:W2:Y:S01]  /*cf80*/  LDL R11, [R1+0xe0] ;  /* 0x0000e000010b7983 */ /* 0x000ea20000100800 */
[----:B----4-:R-:W-:-:S03]  /*cf90*/  @!P0 IMAD.MOV.U32 R189, RZ, RZ, R9 ;  /* 0x000000ffffbd8224 */ /* 0x010fc600078e0009 */
[----:B------:R-:W4:Y:S01]  /*cfa0*/  LDL R9, [R1+0xb4] ;  /* 0x0000b40001097983 */ /* 0x000f220000100800 */
[----:B------:R-:W-:-:S03]  /*cfb0*/  PRMT R185, RZ, 0x7610, R185 ;  /* 0x00007610ffb97816 */ /* 0x000fc600000000b9 */
[----:B------:R-:W-:Y:S04]  /*cfc0*/  STS.U16 [R3+UR12+0x3080], R188 ;  /* 0x003080bc03007988 */ /* 0x000fe8000800040c */
[----:B------:R-:W-:Y:S04]  /*cfd0*/  STS.U16 [R3+UR12+0x3480], R191 ;  /* 0x003480bf03007988 */ /* 0x000fe8000800040c */
[----:B------:R-:W-:Y:S04]  /*cfe0*/  STS.U16 [R3+UR12+0x3880], R190 ;  /* 0x003880be03007988 */ /* 0x000fe8000800040c */
[----:B------:R0:W-:Y:S04]  /*cff0*/  STS.U16 [R3+UR12+0x3c80], R211 ;  /* 0x003c80d303007988 */ /* 0x0001e8000800040c */
[----:B------:R1:W4:Y:S01]  /*d000*/  @!P0 LDG.E.U16 R185, desc[UR14][R186.64] ;  /* 0x0000000ebab98981 */ /* 0x000322000c1e1500 */
[----:B0-----:R-:W0:Y:S01]  /*d010*/  S2R R3, SR_TID.X ;  /* 0x0000000000037919 */ /* 0x001e220000002100 */
[----:B-1----:R-:W-:Y:S01]  /*d020*/  PRMT R186, RZ, 0x7610, R186 ;  /* 0x00007610ffba7816 */ /* 0x002fe200000000ba */
[----:B---3--:R-:W-:-:S05]  /*d030*/  @!P0 IMAD.MOV.U32 R188, RZ, RZ, R7 ;  /* 0x000000ffffbc8224 */ /* 0x008fca00078e0007 */
[----:B------:R1:W3:Y:S01]  /*d040*/  @!P0 LDG.E.U16 R186, desc[UR14][R188.64] ;  /* 0x0000000ebcba8981 */ /* 0x0002e2000c1e1500 */
[----:B------:R-:W-:Y:S01]  /*d050*/  PRMT R187, RZ, 0x7610, R187 ;  /* 0x00007610ffbb7816 */ /* 0x000fe200000000bb */
[C---:B0-----:R-:W-:Y:S02]  /*d060*/  IMAD.SHL.U32 R7, R3.reuse, 0x2, RZ ;  /* 0x0000000203077824 */ /* 0x041fe400078e00ff */
[----:B------:R-:W-:-:S05]  /*d070*/  IMAD.SHL.U32 R3, R3, 0x100, RZ ;  /* 0x0000010003037824 */ /* 0x000fca00078e00ff */
[----:B------:R-:W-:-:S04]  /*d080*/  LOP3.LUT R3, R3, 0xc07e, R7, 0xc8, !PT ;  /* 0x0000c07e03037812 */ /* 0x000fc800078ec807 */
[----:B------:R-:W-:Y:S01]  /*d090*/  LOP3.LUT R3, R3, 0x20, RZ, 0x3c, !PT ;  /* 0x0000002003037812 */ /* 0x000fe200078e3cff */
[----:B------:R-:W-:Y:S02]  /*d0a0*/  @!P0 IMAD.MOV.U32 R190, RZ, RZ, R0 ;  /* 0x000000ffffbe8224 */ /* 0x000fe400078e0000 */
[----:B-1----:R-:W-:Y:S02]  /*d0b0*/  @!P0 IMAD.MOV.U32 R189, RZ, RZ, R6 ;  /* 0x000000ffffbd8224 */ /* 0x002fe400078e0006 */
[----:B------:R-:W3:Y:S04]  /*d0c0*/  LDL.LU R6, [R1+0x78] ;  /* 0x0000780001067983 */ /* 0x000ee80000300800 */
[----:B------:R-:W3:Y:S04]  /*d0d0*/  LDL.LU R233, [R1+0xa8] ;  /* 0x0000a80001e97983 */ /* 0x000ee80000300800 */
[----:B------:R-:W3:Y:S01]  /*d0e0*/  LDL.LU R0, [R1+0x34] ;  /* 0x0000340001007983 */ /* 0x000ee20000300800 */
[----:B------:R-:W-:-:S03]  /*d0f0*/  @!P0 IMAD.MOV.U32 R191, RZ, RZ, R2 ;  /* 0x000000ffffbf8224 */ /* 0x000fc600078e0002 */
[----:B------:R-:W3:Y:S01]  /*d100*/  LDL.LU R2, [R1+0x68] ;  /* 0x0000680001027983 */ /* 0x000ee20000300800 */
[----:B------:R-:W-:-:S03]  /*d110*/  @!P0 IMAD.MOV.U32 R188, RZ, RZ, R4 ;  /* 0x000000ffffbc8224 */ /* 0x000fc600078e0004 */
[----:B------:R-:W3:Y:S04]  /*d120*/  LDL.LU R4, [R1] ;  /* 0x0000000001047983 */ /* 0x000ee80000300800 */
[----:B------:R-:W3:Y:S04]  /*d130*/  LDL.LU R235, [R1+0x30] ;  /* 0x0000300001eb7983 */ /* 0x000ee80000300800 */
[----:B------:R0:W3:Y:S04]  /*d140*/  @!P0 LDG.E.U16 R187, desc[UR14][R188.64] ;  /* 0x0000000ebcbb8981 */ /* 0x0000e8000c1e1500 */
[----:B------:R1:W-:Y:S04]  /*d150*/  STS.U16 [R3+UR12+0x100], R192 ;  /* 0x000100c003007988 */ /* 0x0003e8000800040c */
[----:B------:R-:W3:Y:S01]  /*d160*/  LDL R7, [R1+0x17c] ;  /* 0x00017c0001077983 */ /* 0x000ee20000100800 */
[----:B0-----:R-:W-:-:S02]  /*d170*/  PRMT R188, RZ, 0x7610, R188 ;  /* 0x00007610ffbc7816 */ /* 0x001fc400000000bc */
[----:B------:R-:W-:-:S04]  /*d180*/  PRMT R189, RZ, 0x7610, R189 ;  /* 0x00007610ffbd7816 */ /* 0x000fc800000000bd */
[----:B------:R0:W3:Y:S01]  /*d190*/  @!P0 LDG.E.U16 R188, desc[UR14][R190.64] ;  /* 0x0000000ebebc8981 */ /* 0x0000e2000c1e1500 */
[----:B-1----:R-:W-:Y:S01]  /*d1a0*/  PRMT R192, RZ, 0x7610, R192 ;  /* 0x00007610ffc07816 */ /* 0x002fe200000000c0 */
[----:B0-----:R-:W-:Y:S02]  /*d1b0*/  @!P0 IMAD.MOV.U32 R190, RZ, RZ, R219 ;  /* 0x000000ffffbe8224 */ /* 0x001fe400078e00db */
[----:B------:R-:W-:Y:S01]  /*d1c0*/  @!P0 IMAD.MOV.U32 R191, RZ, RZ, R234 ;  /* 0x000000ffffbf8224 */ /* 0x000fe200078e00ea */
[----:B------:R-:W3:Y:S04]  /*d1d0*/  LDL R219, [R1+0x1f8] ;  /* 0x0001f80001db7983 */ /* 0x000ee80000100800 */
[----:B------:R0:W3:Y:S04]  /*d1e0*/  @!P0 LDG.E.U16 R189, desc[UR14][R190.64] ;  /* 0x0000000ebebd8981 */ /* 0x0000e8000c1e1500 */
[----:B------:R1:W-:Y:S01]  /*d1f0*/  STS.U16 [R3+UR12+0x500], R193 ;  /* 0x000500c103007988 */ /* 0x0003e2000800040c */
[----:B0-----:R-:W-:-:S02]  /*d200*/  @!P0 IMAD.MOV.U32 R190, RZ, RZ, R215 ;  /* 0x000000ffffbe8224 */ /* 0x001fc400078e00d7 */
[----:B------:R-:W-:Y:S01]  /*d210*/  @!P0 IMAD.MOV.U32 R191, RZ, RZ, R217 ;  /* 0x000000ffffbf8224 */ /* 0x000fe200078e00d9 */
[----:B------:R-:W3:Y:S04]  /*d220*/  LDL R215, [R1+0x1d8] ;  /* 0x0001d80001d77983 */ /* 0x000ee80000100800 */
[----:B------:R-:W3:Y:S01]  /*d230*/  LDL R217, [R1+0x1fc] ;  /* 0x0001fc0001d97983 */ /* 0x000ee20000100800 */
[----:B-1----:R-:W-:-:S03]  /*d240*/  PRMT R193, RZ, 0x7610, R193 ;  /* 0x00007610ffc17816 */ /* 0x002fc600000000c1 */
[----:B------:R2:W3:Y:S04]  /*d250*/  @!P0 LDG.E.U16 R192, desc[UR14][R190.64] ;  /* 0x0000000ebec08981 */ /* 0x0004e8000c1e1500 */
[----:B------:R0:W-:Y:S01]  /*d260*/  STS.U16 [R3+UR12+0x900], R210 ;  /* 0x000900d203007988 */ /* 0x0001e2000800040c */
[----:B--2---:R-:W-:Y:S02]  /*d270*/  @!P0 IMAD.MOV.U32 R190, RZ, RZ, R12 ;  /* 0x000000ffffbe8224 */ /* 0x004fe400078e000c */
[----:B------:R-:W-:Y:S01]  /*d280*/  @!P0 IMAD.MOV.U32 R191, RZ, RZ, R13 ;  /* 0x000000ffffbf8224 */ /* 0x000fe200078e000d */
[----:B------:R-:W2:Y:S04]  /*d290*/  LDL R12, [R1+0x1b8] ;  /* 0x0001b800010c7983 */ /* 0x000ea80000100800 */
[----:B------:R-:W2:Y:S01]  /*d2a0*/  LDL R13, [R1+0x1dc] ;  /* 0x0001dc00010d7983 */ /* 0x000ea20000100800 */
[----:B0-----:R-:W-:-:S03]  /*d2b0*/  PRMT R210, RZ, 0x7610, R210 ;  /* 0x00007610ffd27816 */ /* 0x001fc600000000d2 */
[----:B------:R0:W2:Y:S02]  /*d2c0*/  @!P0 LDG.E.U16 R193, desc[UR14][R190.64] ;  /* 0x0000000ebec18981 */ /* 0x0000a4000c1e1500 */
[----:B0-----:R-:W-:Y:S02]  /*d2d0*/  @!P0 IMAD.MOV.U32 R190, RZ, RZ, R10 ;  /* 0x000000ffffbe8224 */ /* 0x001fe400078e000a */
[----:B------:R-:W-:Y:S01]  /*d2e0*/  @!P0 IMAD.MOV.U32 R191, RZ, RZ, R11 ;  /* 0x000000ffffbf8224 */ /* 0x000fe200078e000b */
[----:B------:R0:W-:Y:S04]  /*d2f0*/  STS.U16 [R3+UR12+0xd00], R209 ;  /* 0x000d00d103007988 */ /* 0x0001e8000800040c */
[----:B------:R-:W2:Y:S04]  /*d300*/  LDL R11, [R1+0x1bc] ;  /* 0x0001bc00010b7983 */ /* 0x000ea80000100800 */
[----:B------:R4:W2:Y:S04]  /*d310*/  @!P0 LDG.E.U16 R210, desc[UR14][R190.64] ;  /* 0x0000000ebed28981 */ /* 0x0008a8000c1e1500 */
[----:B------:R-:W2:Y:S01]  /*d320*/  LDL R10, [R1+0x198] ;  /* 0x00019800010a7983 */ /* 0x000ea20000100800 */
[----:B----4-:R-:W-:-:S03]  /*d330*/  @!P0 IMAD.MOV.U32 R190, RZ, RZ, R9 ;  /* 0x000000ffffbe8224 */ /* 0x010fc600078e0009 */
[----:B------:R-:W4:Y:S01]  /*d340*/  LDL R9, [R1+0x19c] ;  /* 0x00019c0001097983 */ /* 0x000f220000100800 */
[----:B0-----:R-:W-:-:S03]  /*d350*/  PRMT R209, RZ, 0x7610, R209 ;  /* 0x00007610ffd17816 */ /* 0x001fc600000000d1 */
[----:B------:R0:W-:Y:S04]  /*d360*/  STS.U16 [R3+UR12+0x1100], R208 ;  /* 0x001100d003007988 */ /* 0x0001e8000800040c */
[----:B------:R1:W-:Y:S01]  /*d370*/  STS.U16 [R3+UR12+0x1500], R207 ;  /* 0x001500cf03007988 */ /* 0x0003e2000800040c */
[----:B0-----:R-:W-:Y:S02]  /*d380*/  PRMT R208, RZ, 0x7610, R208 ;  /* 0x00007610ffd07816 */ /* 0x001fe400000000d0 */
[----:B-1----:R-:W-:Y:S01]  /*d390*/  PRMT R207, RZ, 0x7610, R207 ;  /* 0x00007610ffcf7816 */ /* 0x002fe200000000cf */
[----:B------:R0:W-:Y:S04]  /*d3a0*/  STS.U16 [R3+UR12+0x1900], R206 ;  /* 0x001900ce03007988 */ /* 0x0001e8000800040c */
[----:B------:R1:W-:Y:S01]  /*d3b0*/  STS.U16 [R3+UR12+0x1d00], R205 ;  /* 0x001d00cd03007988 */ /* 0x0003e2000800040c */
[----:B0-----:R-:W-:-:S02]  /*d3c0*/  PRMT R206, RZ, 0x7610, R206 ;  /* 0x00007610ffce7816 */ /* 0x001fc400000000ce */
[----:B-1----:R-:W-:Y:S01]  /*d3d0*/  PRMT R205, RZ, 0x7610, R205 ;  /* 0x00007610ffcd7816 */ /* 0x002fe200000000cd */
[----:B------:R0:W-:Y:S04]  /*d3e0*/  STS.U16 [R3+UR12+0x2100], R204 ;  /* 0x002100cc03007988 */ /* 0x0001e8000800040c */
[----:B------:R1:W-:Y:S01]  /*d3f0*/  STS.U16 [R3+UR12+0x2500], R203 ;  /* 0x002500cb03007988 */ /* 0x0003e2000800040c */
[----:B0-----:R-:W-:Y:S02]  /*d400*/  PRMT R204, RZ, 0x7610, R204 ;  /* 0x00007610ffcc7816 */ /* 0x001fe400000000cc */
[----:B-1----:R-:W-:Y:S01]  /*d410*/  PRMT R203, RZ, 0x7610, R203 ;  /* 0x00007610ffcb7816 */ /* 0x002fe200000000cb */
[----:B------:R0:W-:Y:S04]  /*d420*/  STS.U16 [R3+UR12+0x2900], R202 ;  /* 0x002900ca03007988 */ /* 0x0001e8000800040c */
[----:B------:R1:W-:Y:S01]  /*d430*/  STS.U16 [R3+UR12+0x2d00], R201 ;  /* 0x002d00c903007988 */ /* 0x0003e2000800040c */
[----:B0-----:R-:W-:Y:S01]  /*d440*/  PRMT R202, RZ, 0x7610, R202 ;  /* 0x00007610ffca7816 */ /* 0x001fe200000000ca */
[----:B---3--:R-:W-:-:S05]  /*d450*/  @!P0 IMAD.MOV.U32 R191, RZ, RZ, R233 ;  /* 0x000000ffffbf8224 */ /* 0x008fca00078e00e9 */
[----:B------:R0:W3:Y:S02]  /*d460*/  @!P0 LDG.E.U16 R209, desc[UR14][R190.64] ;  /* 0x0000000ebed18981 */ /* 0x0000e4000c1e1500 */
[----:B0-----:R-:W-:Y:S02]  /*d470*/  @!P0 IMAD.MOV.U32 R190, RZ, RZ, R6 ;  /* 0x000000ffffbe8224 */ /* 0x001fe400078e0006 */
[----:B------:R-:W-:-:S05]  /*d480*/  @!P0 IMAD.MOV.U32 R191, RZ, RZ, R2 ;  /* 0x000000ffffbf8224 */ /* 0x000fca00078e0002 */
        /* <DEDUP_REMOVED lines=11> */
[----:B------:R-:W-:Y:S01]  /*d540*/  @!P0 IMAD.MOV.U32 R191, RZ, RZ, R5 ;  /* 0x000000ffffbf8224 */ /* 0x000fe200078e0005 */
[----:B------:R-:W-:Y:S04]  /*d550*/  STL [R1+0x694], R233 ;  /* 0x000694e901007387 */ /* 0x000fe80000100800 */
[----:B------:R0:W3:Y:S04]  /*d560*/  @!P0 LDG.E.U16 R204, desc[UR14][R190.64] ;  /* 0x0000000ebecc8981 */ /* 0x0000e8000c1e1500 */
[----:B------:R-:W-:Y:S01]  /*d570*/  STL [R1+0x69c], R6 ;  /* 0x00069c0601007387 */ /* 0x000fe20000100800 */
[----:B0-----:R-:W-:-:S02]  /*d580*/  @!P0 IMAD.MOV.U32 R190, RZ, RZ, R217 ;  /* 0x000000ffffbe8224 */ /* 0x001fc400078e00d9 */
[----:B------:R-:W-:Y:S01]  /*d590*/  @!P0 IMAD.MOV.U32 R191, RZ, RZ, R219 ;  /* 0x000000ffffbf8224 */ /* 0x000fe200078e00db */
[----:B------:R-:W-:Y:S04]  /*d5a0*/  STL [R1+0x698], R2 ;  /* 0x0006980201007387 */ /* 0x000fe80000100800 */
[----:B------:R-:W-:Y:S04]  /*d5b0*/  STL [R1+0x6a4], R0 ;  /* 0x0006a40001007387 */ /* 0x000fe80000100800 */
[----:B------:R2:W3:Y:S04]  /*d5c0*/  @!P0 LDG.E.U16 R203, desc[UR14][R190.64] ;  /* 0x0000000ebecb8981 */ /* 0x0004e8000c1e1500 */
[----:B------:R0:W-:Y:S01]  /*d5d0*/  STL [R1+0x6a0], R235 ;  /* 0x0006a0eb01007387 */ /* 0x0001e20000100800 */
[----:B-1----:R-:W-:Y:S01]  /*d5e0*/  PRMT R201, RZ, 0x7610, R201 ;  /* 0x00007610ffc97816 */ /* 0x002fe200000000c9 */
[----:B--2---:R-:W-:-:S02]  /*d5f0*/  @!P0 IMAD.MOV.U32 R190, RZ, RZ, R13 ;  /* 0x000000ffffbe8224 */ /* 0x004fc400078e000d */
[----:B------:R-:W-:Y:S01]  /*d600*/  @!P0 IMAD.MOV.U32 R191, RZ, RZ, R215 ;  /* 0x000000ffffbf8224 */ /* 0x000fe200078e00d7 */
[----:B0-----:R-:W2:Y:S04]  /*d610*/  LDL.LU R235, [R1+0x118] ;  /* 0x0001180001eb7983 */ /* 0x001ea80000300800 */
[----:B------:R-:W-:Y:S04]  /*d620*/  STL [R1+0x6ac], R4 ;  /* 0x0006ac0401007387 */ /* 0x000fe80000100800 */
[----:B------:R0:W-:Y:S04]  /*d630*/  STL [R1+0x6a8], R251 ;  /* 0x0006a8fb01007387 */ /* 0x0001e80000100800 */
[----:B------:R1:W3:Y:S04]  /*d640*/  @!P0 LDG.E.U16 R202, desc[UR14][R190.64] ;  /* 0x0000000ebeca8981 */ /* 0x0002e8000c1e1500 */
[----:B0-----:R-:W2:Y:S04]  /*d650*/  LDL.LU R251, [R1+0x138] ;  /* 0x0001380001fb7983 */ /* 0x001ea80000300800 */
[----:B------:R0:W-:Y:S01]  /*d660*/  STL [R1+0x6b4], R228 ;  /* 0x0006b4e401007387 */ /* 0x0001e20000100800 */
[----:B-1----:R-:W-:-:S02]  /*d670*/  @!P0 IMAD.MOV.U32 R190, RZ, RZ, R11 ;  /* 0x000000ffffbe8224 */ /* 0x002fc400078e000b */
[----:B------:R-:W-:-:S05]  /*d680*/  @!P0 IMAD.MOV.U32 R191, RZ, RZ, R12 ;  /* 0x000000ffffbf8224 */ /* 0x000fca00078e000c */
[----:B------:R4:W3:Y:S04]  /*d690*/  @!P0 LDG.E.U16 R201, desc[UR14][R190.64] ;  /* 0x0000000ebec98981 */ /* 0x0008e8000c1e1500 */
[----:B0-----:R-:W2:Y:S04]  /*d6a0*/  LDL.LU R228, [R1+0x13c] ;  /* 0x00013c0001e47983 */ /* 0x001ea80000300800 */
[----:B------:R0:W-:Y:S04]  /*d6b0*/  STL [R1+0x6b0], R226 ;  /* 0x0006b0e201007387 */ /* 0x0001e80000100800 */
[----:B0-----:R-:W3:Y:S04]  /*d6c0*/  LDL.LU R226, [R1+0x158] ;  /* 0x0001580001e27983 */ /* 0x001ee80000300800 */
[----:B------:R0:W-:Y:S04]  /*d6d0*/  STL [R1+0x6bc], R8 ;  /* 0x0006bc0801007387 */ /* 0x0001e80000100800 */
[----:B0-----:R-:W2:Y:S04]  /*d6e0*/  LDL.LU R8, [R1+0x15c] ;  /* 0x00015c0001087983 */ /* 0x001ea80000300800 */
[----:B------:R0:W-:Y:S01]  /*d6f0*/  STL [R1+0x6b8], R5 ;  /* 0x0006b80501007387 */ /* 0x0001e20000100800 */
[----:B----4-:R-:W-:-:S03]  /*d700*/  @!P0 IMAD.MOV.U32 R190, RZ, RZ, R9 ;  /* 0x000000ffffbe8224 */ /* 0x010fc600078e0009 */
[----:B0-----:R-:W4:Y:S04]  /*d710*/  LDL.LU R5, [R1+0x178] ;  /* 0x0001780001057983 */ /* 0x001f280000300800 */
[----:B------:R-:W3:Y:S04]  /*d720*/  LDL R9, [R1+0x644] ;  /* 0x0006440001097983 */ /* 0x000ee80000100800 */
[----:B------:R-:W2:Y:S04]  /*d730*/  LDL.LU R4, [R1+0x11c] ;  /* 0x00011c0001047983 */ /* 0x000ea80000300800 */
[----:B------:R-:W2:Y:S04]  /*d740*/  LDL.LU R0, [R1+0xfc] ;  /* 0x0000fc0001007983 */ /* 0x000ea80000300800 */
[----:B------:R-:W2:Y:S04]  /*d750*/  LDL.LU R6, [R1+0xdc] ;  /* 0x0000dc0001067983 */ /* 0x000ea80000300800 */
[----:B------:R-:W2:Y:S04]  /*d760*/  LDL.LU R2, [R1+0xf8] ;  /* 0x0000f80001027983 */ /* 0x000ea80000300800 */
[----:B------:R-:W2:Y:S04]  /*d770*/  LDL.LU R233, [R1+0x9c] ;  /* 0x00009c0001e97983 */ /* 0x000ea80000300800 */
[----:B------:R-:W2:Y:S04]  /*d780*/  LDL.LU R215, [R1+0xd8] ;  /* 0x0000d80001d77983 */ /* 0x000ea80000300800 */
[----:B------:R-:W2:Y:S04]  /*d790*/  LDL.LU R234, [R1+0x64] ;  /* 0x0000640001ea7983 */ /* 0x000ea80000300800 */
[----:B------:R-:W2:Y:S01]  /*d7a0*/  LDL.LU R239, [R1+0x98] ;  /* 0x0000980001ef7983 */ /* 0x000ea20000300800 */
[----:B------:R-:W-:-:S03]  /*d7b0*/  @!P0 IMAD.MOV.U32 R191, RZ, RZ, R10 ;  /* 0x000000ffffbf8224 */ /* 0x000fc600078e000a */
[----:B------:R0:W-:Y:S04]  /*d7c0*/  STS.U16 [R3+UR12+0x3100], R200 ;  /* 0x003100c803007988 */ /* 0x0001e8000800040c */
[----:B------:R-:W2:Y:S04]  /*d7d0*/  LDL.LU R217, [R1+0x24] ;  /* 0x0000240001d97983 */ /* 0x000ea80000300800 */
[----:B------:R-:W2:Y:S01]  /*d7e0*/  LDL.LU R219, [R1+0x60] ;  /* 0x0000600001db7983 */ /* 0x000ea20000300800 */
[----:B0-----:R-:W-:-:S06]  /*d7f0*/  PRMT R200, RZ, 0x7610, R200 ;  /* 0x00007610ffc87816 */ /* 0x001fcc00000000c8 */
[----:B------:R0:W2:Y:S04]  /*d800*/  @!P0 LDG.E.U16 R200, desc[UR14][R190.64] ;  /* 0x0000000ebec88981 */ /* 0x0000a8000c1e1500 */
[----:B------:R-:W-:Y:S01]  /*d810*/  STS.U16 [R3+UR12+0x3500], R199 ;  /* 0x003500c703007988 */ /* 0x000fe2000800040c */
[----:B0-----:R-:W-:-:S03]  /*d820*/  @!P0 IMAD.MOV.U32 R190, RZ, RZ, R7 ;  /* 0x000000ffffbe8224 */ /* 0x001fc600078e0007 */
[----:B------:R-:W2:Y:S04]  /*d830*/  LDL.LU R7, [R1+0x20] ;  /* 0x0000200001077983 */ /* 0x000ea80000300800 */
[----:B------:R-:W-:Y:S04]  /*d840*/  STS.U16 [R3+UR12+0x3900], R198 ;  /* 0x003900c603007988 */ /* 0x000fe8000800040c */
[----:B------:R-:W-:Y:S04]  /*d850*/  STS.U16 [R3+UR12+0x3d00], R197 ;  /* 0x003d00c503007988 */ /* 0x000fe8000800040c */
[----:B---3--:R-:W-:Y:S04]  /*d860*/  STS.U16 [R9+UR12+0x180], R196 ;  /* 0x000180c409007988 */ /* 0x008fe8000800040c */
[----:B------:R-:W-:Y:S04]  /*d870*/  STS.U16 [R9+UR12+0x580], R195 ;  /* 0x000580c309007988 */ /* 0x000fe8000800040c */
[----:B------:R-:W-:Y:S04]  /*d880*/  STS.U16 [R9+UR12+0x980], R194 ;  /* 0x000980c209007988 */ /* 0x000fe8000800040c */
[----:B------:R-:W-:Y:S04]  /*d890*/  STS.U16 [R9+UR12+0xd80], R245 ;  /* 0x000d80f509007988 */ /* 0x000fe8000800040c */
[----:B------:R0:W-:Y:S04]  /*d8a0*/  STS.U16 [R9+UR12+0x1180], R222 ;  /* 0x001180de09007988 */ /* 0x0001e8000800040c */
[----:B0-----:R-:W3:Y:S01]  /*d8b0*/  LDL.LU R222, [R1+0x710] ;  /* 0x0007100001de7983 */ /* 0x001ee20000300800 */
[----:B------:R-:W-:Y:S01]  /*d8c0*/  PRMT R199, RZ, 0x7610, R199 ;  /* 0x00007610ffc77816 */ /* 0x000fe200000000c7 */
[----:B----4-:R-:W-:Y:S01]  /*d8d0*/  @!P0 IMAD.MOV.U32 R191, RZ, RZ, R5 ;  /* 0x000000ffffbf8224 */ /* 0x010fe200078e0005 */
[----:B------:R-:W-:-:S02]  /*d8e0*/  PRMT R198, RZ, 0x7610, R198 ;  /* 0x00007610ffc67816 */ /* 0x000fc400000000c6 */
[----:B------:R-:W-:Y:S02]  /*d8f0*/  PRMT R197, RZ, 0x7610, R197 ;  /* 0x00007610ffc57816 */ /* 0x000fe400000000c5 */
[----:B------:R-:W-:Y:S01]  /*d900*/  PRMT R196, RZ, 0x7610, R196 ;  /* 0x00007610ffc47816 */ /* 0x000fe200000000c4 */
[----:B------:R2:W4:Y:S01]  /*d910*/  @!P0 LDG.E.U16 R199, desc[UR14][R190.64] ;  /* 0x0000000ebec78981 */ /* 0x000522000c1e1500 */
[----:B------:R-:W-:Y:S02]  /*d920*/  PRMT R195, RZ, 0x7610, R195 ;  /* 0x00007610ffc37816 */ /* 0x000fe400000000c3 */
[----:B------:R-:W-:Y:S02]  /*d930*/  PRMT R194, RZ, 0x7610, R194 ;  /* 0x00007610ffc27816 */ /* 0x000fe400000000c2 */
[----:B------:R-:W-:Y:S02]  /*d940*/  PRMT R211, RZ, 0x7610, R211 ;  /* 0x00007610ffd37816 */ /* 0x000fe400000000d3 */
[----:B------:R-:W-:Y:S01]  /*d950*/  PRMT R245, RZ, 0x7610, R245 ;  /* 0x00007610fff57816 */ /* 0x000fe200000000f5 */
[----:B------:R0:W-:Y:S01]  /*d960*/  STS.U16 [R9+UR12+0x1580], R248 ;  /* 0x001580f809007988 */ /* 0x0001e2000800040c */
[----:B--2---:R-:W-:-:S02]  /*d970*/  @!P0 IMAD.MOV.U32 R190, RZ, RZ, R8 ;  /* 0x000000ffffbe8224 */ /* 0x004fc400078e0008 */
[----:B------:R-:W-:Y:S01]  /*d980*/  @!P0 IMAD.MOV.U32 R191, RZ, RZ, R226 ;  /* 0x000000ffffbf8224 */ /* 0x000fe200078e00e2 */
[----:B------:R-:W2:Y:S04]  /*d990*/  LDL.LU R3, [R1+0x620] ;  /* 0x0006200001037983 */ /* 0x000ea80000300800 */
[----:B------:R1:W4:Y:S01]  /*d9a0*/  @!P0 LDG.E.U16 R198, desc[UR14][R190.64] ;  /* 0x0000000ebec68981 */ /* 0x000322000c1e1500 */
[----:B0-----:R-:W-:-:S03]  /*d9b0*/  PRMT R248, RZ, 0x7610, R248 ;  /* 0x00007610fff87816 */ /* 0x001fc600000000f8 */
[----:B------:R0:W-:Y:S04]  /*d9c0*/  STS.U16 [R9+UR12+0x1980], R250 ;  /* 0x001980fa09007988 */ /* 0x0001e8000800040c */
[----:B------:R-:W4:Y:S01]  /*d9d0*/  LDL.LU R249, [R1+0xd0] ;  /* 0x0000d00001f97983 */ /* 0x000f220000300800 */
[----:B-1----:R-:W-:Y:S02]  /*d9e0*/  @!P0 IMAD.MOV.U32 R190, RZ, RZ, R228 ;  /* 0x000000ffffbe8224 */ /* 0x002fe400078e00e4 */
[----:B------:R-:W-:Y:S01]  /*d9f0*/  @!P0 IMAD.MOV.U32 R191, RZ, RZ, R251 ;  /* 0x000000ffffbf8224 */ /* 0x000fe200078e00fb */
[----:B0-----:R-:W-:Y:S01]  /*da00*/  PRMT R250, RZ, 0x7610, R250 ;  /* 0x00007610fffa7816 */ /* 0x001fe200000000fa */
[----:B------:R0:W-:Y:S04]  /*da10*/  STS.U16 [R9+UR12+0x1d80], R252 ;  /* 0x001d80fc09007988 */ /* 0x0001e8000800040c */
[----:B------:R1:W4:Y:S04]  /*da20*/  @!P0 LDG.E.U16 R197, desc[UR14][R190.64] ;  /* 0x0000000ebec58981 */ /* 0x000328000c1e1500 */
[----:B------:R-:W4:Y:S01]  /*da30*/  LDL.LU R11, [R1+0xb0] ;  /* 0x0000b000010b7983 */ /* 0x000f220000300800 */
[----:B0-----:R-:W-:-:S03]  /*da40*/  PRMT R252, RZ, 0x7610, R252 ;  /* 0x00007610fffc7816 */ /* 0x001fc600000000fc */
[----:B------:R-:W4:Y:S01]  /*da50*/  LDL.LU R13, [R1+0x90] ;  /* 0x00009000010d7983 */ /* 0x000f220000300800 */
[----:B-1----:R-:W-:Y:S02]  /*da60*/  @!P0 IMAD.MOV.U32 R190, RZ, RZ, R4 ;  /* 0x000000ffffbe8224 */ /* 0x002fe400078e0004 */
[----:B------:R-:W-:Y:S01]  /*da70*/  @!P0 IMAD.MOV.U32 R191, RZ, RZ, R235 ;  /* 0x000000ffffbf8224 */ /* 0x000fe200078e00eb */
[----:B------:R-:W4:Y:S04]  /*da80*/  LDL.LU R10, [R1+0x74] ;  /* 0x00007400010a7983 */ /* 0x000f280000300800 */
[----:B------:R0:W4:Y:S04]  /*da90*/  @!P0 LDG.E.U16 R196, desc[UR14][R190.64] ;  /* 0x0000000ebec48981 */ /* 0x000128000c1e1500 */
[----:B------:R-:W4:Y:S01]  /*daa0*/  LDL.LU R12, [R1+0x5c] ;  /* 0x00005c00010c7983 */ /* 0x000f220000300800 */
[----:B0-----:R-:W-:-:S02]  /*dab0*/  @!P0 IMAD.MOV.U32 R190, RZ, RZ, R0 ;  /* 0x000000ffffbe8224 */ /* 0x001fc400078e0000 */
[----:B------:R-:W-:-:S05]  /*dac0*/  @!P0 IMAD.MOV.U32 R191, RZ, RZ, R2 ;  /* 0x000000ffffbf8224 */ /* 0x000fca00078e0002 */
[----:B------:R0:W4:Y:S02]  /*dad0*/  @!P0 LDG.E.U16 R195, desc[UR14][R190.64] ;  /* 0x0000000ebec38981 */ /* 0x000124000c1e1500 */
[----:B0-----:R-:W-:Y:S02]  /*dae0*/  @!P0 IMAD.MOV.U32 R190, RZ, RZ, R6 ;  /* 0x000000ffffbe8224 */ /* 0x001fe400078e0006 */
        /* <DEDUP_REMOVED lines=15> */
[----:B---3--:R-:W-:-:S05]  /*dbe0*/  @!P0 IMAD.MOV.U32 R191, RZ, RZ, R222 ;  /* 0x000000ffffbf8224 */ /* 0x008fca00078e00de */
[----:B------:R-:W3:Y:S04]  /*dbf0*/  @!P0 LDG.E.U16 R252, desc[UR14][R190.64] ;  /* 0x0000000ebefc8981 */ /* 0x000ee8000c1e1500 */
[----:B------:R-:W2:Y:S04]  /*dc00*/  LDL.LU R190, [R1+0x18] ;  /* 0x0000180001be7983 */ /* 0x000ea80000300800 */
[----:B------:R-:W4:Y:S04]  /*dc10*/  LDL.LU R191, [R1+0x4] ;  /* 0x0000040001bf7983 */ /* 0x000f280000300800 */
[----:B--2---:R-:W-:Y:S04]  /*dc20*/  STS.U16 [R9+UR12+0x2180], R190 ;  /* 0x002180be09007988 */ /* 0x004fe8000800040c */
[----:B----4-:R-:W-:Y:S04]  /*dc30*/  STS.U16 [R9+UR12+0x2580], R191 ;  /* 0x002580bf09007988 */ /* 0x010fe8000800040c */
[----:B------:R-:W-:Y:S04]  /*dc40*/  STS.U16 [R9+UR12+0x2980], R246 ;  /* 0x002980f609007988 */ /* 0x000fe8000800040c */
[----:B------:R-:W-:Y:S04]  /*dc50*/  STS.U16 [R9+UR12+0x2d80], R238 ;  /* 0x002d80ee09007988 */ /* 0x000fe8000800040c */
[----:B------:R0:W-:Y:S04]  /*dc60*/  STS.U16 [R9+UR12+0x3180], R230 ;  /* 0x003180e609007988 */ /* 0x0001e8000800040c */
[----:B0-----:R-:W2:Y:S04]  /*dc70*/  LDL R230, [R1+0x640] ;  /* 0x0006400001e67983 */ /* 0x001ea80000100800 */
[----:B------:R0:W-:Y:S04]  /*dc80*/  STS.U16 [R9+UR12+0x3580], R221 ;  /* 0x003580dd09007988 */ /* 0x0001e8000800040c */
[----:B------:R1:W-:Y:S04]  /*dc90*/  STS.U16 [R9+UR12+0x3980], R213 ;  /* 0x003980d509007988 */ /* 0x0003e8000800040c */
[----:B------:R4:W-:Y:S04]  /*dca0*/  STS.U16 [R9+UR12+0x3d80], R17 ;  /* 0x003d801109007988 */ /* 0x0009e8000800040c */
[----:B0-----:R-:W3:Y:S04]  /*dcb0*/  LDL.LU R221, [R1+0x14] ;  /* 0x0000140001dd7983 */ /* 0x001ee80000300800 */
[----:B-1----:R-:W3:Y:S04]  /*dcc0*/  LDL.LU R213, [R1+0x2c] ;  /* 0x00002c0001d57983 */ /* 0x002ee80000300800 */
[----:B----4-:R-:W4:Y:S04]  /*dcd0*/  LDL.LU R17, [R1+0x44] ;  /* 0x0000440001117983 */ /* 0x010f280000300800 */
[----:B------:R-:W3:Y:S04]  /*dce0*/  LDL.LU R9, [R1+0x61c] ;  /* 0x00061c0001097983 */ /* 0x000ee80000300800 */
[----:B--2---:R0:W-:Y:S04]  /*dcf0*/  STS.U16 [R230+UR12+0x200], R3 ;  /* 0x00020003e6007988 */ /* 0x0041e8000800040c */
[----:B------:R1:W-:Y:S04]  /*dd00*/  STS.U16 [R230+UR12+0x600], R249 ;  /* 0x000600f9e6007988 */ /* 0x0003e8000800040c */
[----:B0-----:R-:W2:Y:S04]  /*dd10*/  LDL.LU R3, [R1+0xcc] ;  /* 0x0000cc0001037983 */ /* 0x001ea80000300800 */
[----:B------:R-:W2:Y:S04]  /*dd20*/  LDL.LU R238, [R1+0x70] ;  /* 0x0000700001ee7983 */ /* 0x000ea80000300800 */
[----:B------:R-:W2:Y:S04]  /*dd30*/  LDL.LU R246, [R1+0x58] ;  /* 0x0000580001f67983 */ /* 0x000ea80000300800 */
[----:B------:R-:W2:Y:S04]  /*dd40*/  LDL.LU R190, [R1+0x40] ;  /* 0x0000400001be7983 */ /* 0x000ea80000300800 */
[----:B------:R-:W2:Y:S04]  /*dd50*/  LDL.LU R191, [R1+0x28] ;  /* 0x0000280001bf7983 */ /* 0x000ea80000300800 */
[----:B-1----:R-:W2:Y:S04]  /*dd60*/  LDL.LU R249, [R1+0x70c] ;  /* 0x00070c0001f97983 */ /* 0x002ea80000300800 */
[----:B------:R0:W-:Y:S04]  /*dd70*/  STS.U16 [R230+UR12+0xa00], R11 ;  /* 0x000a000be6007988 */ /* 0x0001e8000800040c */
[----:B------:R1:W-:Y:S04]  /*dd80*/  STS.U16 [R230+UR12+0xe00], R13 ;  /* 0x000e000de6007988 */ /* 0x0003e8000800040c */
[----:B------:R4:W-:Y:S04]  /*dd90*/  STS.U16 [R230+UR12+0x1200], R10 ;  /* 0x0012000ae6007988 */ /* 0x0009e8000800040c */
[----:B0-----:R-:W2:Y:S04]  /*dda0*/  LDL.LU R11, [R1+0x708] ;  /* 0x00070800010b7983 */ /* 0x001ea80000300800 */
[----:B-1----:R-:W2:Y:S04]  /*ddb0*/  LDL.LU R13, [R1+0x704] ;  /* 0x00070400010d7983 */ /* 0x002ea80000300800 */
[----:B----4-:R-:W4:Y:S04]  /*ddc0*/  LDL.LU R10, [R1+0x700] ;  /* 0x00070000010a7983 */ /* 0x010f280000300800 */
[----:B------:R0:W-:Y:S04]  /*ddd0*/  STS.U16 [R230+UR12+0x1600], R12 ;  /* 0x0016000ce6007988 */ /* 0x0001e8000800040c */
[----:B------:R-:W-:Y:S04]  /*dde0*/  STS.U16 [R230+UR12+0x1a00], R17 ;  /* 0x001a0011e6007988 */ /* 0x000fe8000800040c */
[----:B---3--:R-:W-:Y:S04]  /*ddf0*/  STS.U16 [R230+UR12+0x1e00], R213 ;  /* 0x001e00d5e6007988 */ /* 0x008fe8000800040c */
[----:B------:R-:W-:Y:S04]  /*de00*/  STS.U16 [R230+UR12+0x2200], R221 ;  /* 0x002200dde6007988 */ /* 0x000fe8000800040c */
[----:B0-----:R-:W3:Y:S04]  /*de10*/  LDL.LU R12, [R1+0x6fc] ;  /* 0x0006fc00010c7983 */ /* 0x001ee80000300800 */
[----:B----4-:R0:W-:Y:S04]  /*de20*/  STS.U16 [R230+UR12+0x2600], R10 ;  /* 0x0026000ae6007988 */ /* 0x0101e8000800040c */
[----:B------:R-:W-:Y:S04]  /*de30*/  STS.U16 [R230+UR12+0x2a00], R244 ;  /* 0x002a00f4e6007988 */ /* 0x000fe8000800040c */
[----:B------:R-:W-:Y:S04]  /*de40*/  STS.U16 [R230+UR12+0x2e00], R237 ;  /* 0x002e00ede6007988 */ /* 0x000fe8000800040c */
[----:B------:R-:W-:Y:S04]  /*de50*/  STS.U16 [R230+UR12+0x3200], R229 ;  /* 0x003200e5e6007988 */ /* 0x000fe8000800040c */
[----:B0-----:R-:W4:Y:S04]  /*de60*/  LDL.LU R10, [R1+0x6f8] ;  /* 0x0006f800010a7983 */ /* 0x001f280000300800 */
[----:B------:R0:W-:Y:S04]  /*de70*/  STS.U16 [R230+UR12+0x3600], R220 ;  /* 0x003600dce6007988 */ /* 0x0001e8000800040c */
[----:B0-----:R-:W2:Y:S04]  /*de80*/  LDL R220, [R1+0x63c] ;  /* 0x00063c0001dc7983 */ /* 0x001ea80000100800 */
[----:B------:R0:W-:Y:S04]  /*de90*/  STS.U16 [R230+UR12+0x3a00], R212 ;  /* 0x003a00d4e6007988 */ /* 0x0001e8000800040c */
[----:B------:R1:W-:Y:S04]  /*dea0*/  STS.U16 [R230+UR12+0x3e00], R18 ;  /* 0x003e0012e6007988 */ /* 0x0003e8000800040c */
[----:B0-----:R-:W3:Y:S04]  /*deb0*/  LDL.LU R212, [R1+0x8c] ;  /* 0x00008c0001d47983 */ /* 0x001ee80000300800 */
[----:B-1----:R-:W4:Y:S04]  /*dec0*/  LDL.LU R18, [R1+0xac] ;  /* 0x0000ac0001127983 */ /* 0x002f280000300800 */
[----:B------:R-:W3:Y:S04]  /*ded0*/  LDL.LU R229, [R1+0x618] ;  /* 0x0006180001e57983 */ /* 0x000ee80000300800 */
[----:B------:R-:W3:Y:S04]  /*dee0*/  LDL.LU R237, [R1+0xc8] ;  /* 0x0000c80001ed7983 */ /* 0x000ee80000300800 */
[----:B------:R-:W3:Y:S04]  /*def0*/  LDL.LU R244, [R1+0xa4] ;  /* 0x0000a40001f47983 */ /* 0x000ee80000300800 */
[----:B------:R-:W3:Y:S04]  /*df00*/  LDL.LU R17, [R1+0x88] ;  /* 0x0000880001117983 */ /* 0x000ee80000300800 */
[----:B------:R-:W3:Y:S04]  /*df10*/  LDL.LU R213, [R1+0x6c] ;  /* 0x00006c0001d57983 */ /* 0x000ee80000300800 */
[----:B------:R-:W3:Y:S04]  /*df20*/  LDL.LU R221, [R1+0x54] ;  /* 0x0000540001dd7983 */ /* 0x000ee80000300800 */
[----:B------:R-:W3:Y:S04]  /*df30*/  LDL.LU R230, [R1+0x38] ;  /* 0x0000380001e67983 */ /* 0x000ee80000300800 */
[----:B--2---:R0:W-:Y:S04]  /*df40*/  STS.U16 [R220+UR12+0x280], R9 ;  /* 0x00028009dc007988 */ /* 0x0041e8000800040c */
[----:B0-----:R-:W2:Y:S04]  /*df50*/  LDL.LU R9, [R1+0x6f4] ;  /* 0x0006f40001097983 */ /* 0x001ea80000300800 */
[----:B------:R0:W-:Y:S04]  /*df60*/  STS.U16 [R220+UR12+0x680], R3 ;  /* 0x00068003dc007988 */ /* 0x0001e8000800040c */
[----:B----4-:R-:W-:Y:S04]  /*df70*/  STS.U16 [R220+UR12+0xa80], R18 ;  /* 0x000a8012dc007988 */ /* 0x010fe8000800040c */
[----:B---3--:R-:W-:Y:S04]  /*df80*/  STS.U16 [R220+UR12+0xe80], R212 ;  /* 0x000e80d4dc007988 */ /* 0x008fe8000800040c */
[----:B------:R-:W-:Y:S04]  /*df90*/  STS.U16 [R220+UR12+0x1280], R238 ;  /* 0x001280eedc007988 */ /* 0x000fe8000800040c */
[----:B0-----:R-:W3:Y:S04]  /*dfa0*/  LDL.LU R3, [R1+0x6f0] ;  /* 0x0006f00001037983 */ /* 0x001ee80000300800 */
[----:B------:R0:W-:Y:S04]  /*dfb0*/  STS.U16 [R220+UR12+0x1680], R246 ;  /* 0x001680f6dc007988 */ /* 0x0001e8000800040c */
[----:B------:R1:W-:Y:S04]  /*dfc0*/  STS.U16 [R220+UR12+0x1a80], R190 ;  /* 0x001a80bedc007988 */ /* 0x0003e8000800040c */
[----:B------:R4:W-:Y:S04]  /*dfd0*/  STS.U16 [R220+UR12+0x1e80], R191 ;  /* 0x001e80bfdc007988 */ /* 0x0009e8000800040c */
[----:B0-----:R-:W3:Y:S04]  /*dfe0*/  LDL.LU R246, [R1+0x614] ;  /* 0x0006140001f67983 */ /* 0x001ee80000300800 */
[----:B-1----:R-:W3:Y:S04]  /*dff0*/  LDL.LU R190, [R1+0xc4] ;  /* 0x0000c40001be7983 */ /* 0x002ee80000300800 */
[----:B----4-:R-:W4:Y:S01]  /*e000*/  LDL.LU R191, [R1+0xa0] ;  /* 0x0000a00001bf7983 */ /* 0x010f220000300800 */
[----:B------:R-:W0:Y:S03]  /*e010*/  S2R R238, SR_TID.X ;  /* 0x0000000000ee7919 */ /* 0x000e260000002100 */
[----:B--2---:R1:W-:Y:S04]  /*e020*/  STS.U16 [R220+UR12+0x2280], R9 ;  /* 0x00228009dc007988 */ /* 0x0043e8000800040c */
[----:B-1----:R-:W2:Y:S01]  /*e030*/  LDL.LU R9, [R1+0x6ec] ;  /* 0x0006ec0001097983 */ /* 0x002ea20000300800 */
[----:B0-----:R-:W-:-:S02]  /*e040*/  IMAD.SHL.U32 R212, R238, 0x2, RZ ;  /* 0x00000002eed47824 */ /* 0x001fc400078e00ff */
[----:B------:R-:W-:Y:S01]  /*e050*/  IMAD.SHL.U32 R18, R238, 0x100, RZ ;  /* 0x00000100ee127824 */ /* 0x000fe200078e00ff */
[----:B------:R0:W-:Y:S04]  /*e060*/  STS.U16 [R220+UR12+0x2680], R13 ;  /* 0x0026800ddc007988 */ /* 0x0001e8000800040c */
[----:B------:R-:W-:Y:S01]  /*e070*/  LOP3.LUT R18, R18, 0xc07e, R212, 0xc8, !PT ;  /* 0x0000c07e12127812 */ /* 0x000fe200078ec8d4 */
[----:B------:R-:W-:Y:S03]  /*e080*/  STS.U16 [R220+UR12+0x2a80], R243 ;  /* 0x002a80f3dc007988 */ /* 0x000fe6000800040c */
[----:B------:R-:W-:Y:S01]  /*e090*/  LOP3.LUT R18, R18, 0x60, RZ, 0x3c, !PT ;  /* 0x0000006012127812 */ /* 0x000fe200078e3cff */
[----:B------:R-:W-:Y:S04]  /*e0a0*/  STS.U16 [R220+UR12+0x2e80], R236 ;  /* 0x002e80ecdc007988 */ /* 0x000fe8000800040c */
        /* <DEDUP_REMOVED lines=11> */
[----:B0-----:R-:W4:Y:S04]  /*e160*/  LDL.LU R13, [R1+0x6e8] ;  /* 0x0006e800010d7983 */ /* 0x001f280000300800 */
[----:B--2---:R0:W-:Y:S04]  /*e170*/  STS.U16 [R18+UR12+0x1f00], R9 ;  /* 0x001f000912007988 */ /* 0x0041e8000800040c */
[----:B------:R1:W-:Y:S04]  /*e180*/  STS.U16 [R18+UR12+0x2300], R10 ;  /* 0x0023000a12007988 */ /* 0x0003e8000800040c */
[----:B------:R2:W-:Y:S04]  /*e190*/  STS.U16 [R18+UR12+0x2700], R11 ;  /* 0x0027000b12007988 */ /* 0x0005e8000800040c */
[----:B0-----:R-:W4:Y:S04]  /*e1a0*/  LDL.LU R9, [R1+0x6e4] ;  /* 0x0006e40001097983 */ /* 0x001f280000300800 */
[----:B-1----:R-:W4:Y:S04]  /*e1b0*/  LDL.LU R10, [R1+0x6e0] ;  /* 0x0006e000010a7983 */ /* 0x002f280000300800 */
[----:B--2---:R-:W2:Y:S01]  /*e1c0*/  LDL.LU R11, [R1+0x6dc] ;  /* 0x0006dc00010b7983 */ /* 0x004ea20000300800 */
[----:B------:R-:W-:-:S02]  /*e1d0*/  IMAD.SHL.U32 R17, R238, 0x2, RZ ;  /* 0x00000002ee117824 */ /* 0x000fc400078e00ff */
[----:B------:R-:W-:Y:S01]  /*e1e0*/  IMAD.SHL.U32 R16, R238, 0x100, RZ ;  /* 0x00000100ee107824 */ /* 0x000fe200078e00ff */
[----:B------:R-:W-:Y:S04]  /*e1f0*/  STS.U16 [R18+UR12+0x2b00], R242 ;  /* 0x002b00f212007988 */ /* 0x000fe8000800040c */
[----:B------:R-:W-:Y:S01]  /*e200*/  LOP3.LUT R16, R16, 0xc07e, R17, 0xc8, !PT ;  /* 0x0000c07e10107812 */ /* 0x000fe200078ec811 */
[----:B------:R-:W-:Y:S03]  /*e210*/  STS.U16 [R18+UR12+0x2f00], R232 ;  /* 0x002f00e812007988 */ /* 0x000fe6000800040c */
[----:B------:R-:W-:Y:S01]  /*e220*/  LOP3.LUT R16, R16, 0x70, RZ, 0x3c, !PT ;  /* 0x0000007010107812 */ /* 0x000fe200078e3cff */
[----:B------:R-:W-:Y:S04]  /*e230*/  STS.U16 [R18+UR12+0x3300], R225 ;  /* 0x003300e112007988 */ /* 0x000fe8000800040c */
[----:B------:R-:W-:Y:S04]  /*e240*/  STS.U16 [R18+UR12+0x3700], R216 ;  /* 0x003700d812007988 */ /* 0x000fe8000800040c */
[----:B------:R-:W-:Y:S04]  /*e250*/  STS.U16 [R18+UR12+0x3b00], R15 ;  /* 0x003b000f12007988 */ /* 0x000fe8000800040c */
[----:B------:R-:W-:Y:S04]  /*e260*/  STS.U16 [R18+UR12+0x3f00], R20 ;  /* 0x003f001412007988 */ /* 0x000fe8000800040c */
[----:B---3--:R-:W-:Y:S04]  /*e270*/  STS.U16 [R16+UR12+0x380], R246 ;  /* 0x000380f610007988 */ /* 0x008fe8000800040c */
[----:B------:R-:W-:Y:S04]  /*e280*/  STS.U16 [R16+UR12+0x780], R190 ;  /* 0x000780be10007988 */ /* 0x000fe8000800040c */
[----:B----4-:R-:W-:Y:S04]  /*e290*/  STS.U16 [R16+UR12+0xb80], R191 ;  /* 0x000b80bf10007988 */ /* 0x010fe8000800040c */
[----:B--2---:R0:W-:Y:S04]  /*e2a0*/  STS.U16 [R16+UR12+0xf80], R11 ;  /* 0x000f800b10007988 */ /* 0x0041e8000800040c */
[----:B------:R1:W-:Y:S04]  /*e2b0*/  STS.U16 [R16+UR12+0x1380], R10 ;  /* 0x0013800a10007988 */ /* 0x0003e8000800040c */
[----:B------:R2:W-:Y:S04]  /*e2c0*/  STS.U16 [R16+UR12+0x1780], R9 ;  /* 0x0017800910007988 */ /* 0x0005e8000800040c */
[----:B0-----:R-:W3:Y:S04]  /*e2d0*/  LDL.LU R11, [R1+0x6d8] ;  /* 0x0006d800010b7983 */ /* 0x001ee80000300800 */
[----:B-1----:R-:W4:Y:S04]  /*e2e0*/  LDL.LU R10, [R1+0x6d4] ;  /* 0x0006d400010a7983 */ /* 0x002f280000300800 */
[----:B--2---:R-:W2:Y:S04]  /*e2f0*/  LDL.LU R9, [R1+0x6d0] ;  /* 0x0006d00001097983 */ /* 0x004ea80000300800 */
[----:B------:R0:W-:Y:S04]  /*e300*/  STS.U16 [R16+UR12+0x1b80], R13 ;  /* 0x001b800d10007988 */ /* 0x0001e8000800040c */
[----:B------:R1:W-:Y:S04]  /*e310*/  STS.U16 [R16+UR12+0x1f80], R3 ;  /* 0x001f800310007988 */ /* 0x0003e8000800040c */
[----:B0-----:R-:W2:Y:S04]  /*e320*/  LDL.LU R13, [R1+0x6cc] ;  /* 0x0006cc00010d7983 */ /* 0x001ea80000300800 */
[----:B-1----:R-:W3:Y:S04]  /*e330*/  LDL.LU R3, [R1+0x6c8] ;  /* 0x0006c80001037983 */ /* 0x002ee80000300800 */
[----:B------:R0:W-:Y:S04]  /*e340*/  STS.U16 [R16+UR12+0x2380], R12 ;  /* 0x0023800c10007988 */ /* 0x0001e8000800040c */
[----:B------:R-:W-:Y:S04]  /*e350*/  STS.U16 [R16+UR12+0x2780], R249 ;  /* 0x002780f910007988 */ /* 0x000fe8000800040c */
[----:B------:R-:W-:Y:S01]  /*e360*/  STS.U16 [R16+UR12+0x2b80], R240 ;  /* 0x002b80f010007988 */ /* 0x000fe2000800040c */
[----:B0-----:R-:W0:Y:S03]  /*e370*/  LDC R12, c[0x0][0x238] ;  /* 0x00008e00ff0c7b82 */ /* 0x001e260000000800 */
[----:B------:R-:W-:Y:S04]  /*e380*/  STS.U16 [R16+UR12+0x2f80], R231 ;  /* 0x002f80e710007988 */ /* 0x000fe8000800040c */
[----:B------:R-:W-:Y:S04]  /*e390*/  STS.U16 [R16+UR12+0x3380], R223 ;  /* 0x003380df10007988 */ /* 0x000fe8000800040c */
[----:B------:R-:W-:Y:S04]  /*e3a0*/  STS.U16 [R16+UR12+0x3780], R214 ;  /* 0x003780d610007988 */ /* 0x000fe8000800040c */
[----:B------:R-:W-:Y:S04]  /*e3b0*/  STS.U16 [R16+UR12+0x3b80], R14 ;  /* 0x003b800e10007988 */ /* 0x000fe8000800040c */
[----:B------:R3:W-:Y:S02]  /*e3c0*/  STS.U16 [R16+UR12+0x3f80], R21 ;  /* 0x003f801510007988 */ /* 0x0007e4000800040c */
[----:B---3--:R-:W-:-:S02]  /*e3d0*/  LOP3.LUT R16, R3, 0x20, RZ, 0x3c, !PT ;  /* 0x0000002003107812 */ /* 0x008fc400078e3cff */
        /* <DEDUP_REMOVED lines=23> */
[----:B------:R-:W-:Y:S01]  /*e550*/  STS.U16 [R16+UR12+0x11d00], R174 ;  /* 0x011d00ae10007988 */ /* 0x000fe2000800040c */
[----:B------:R-:W-:-:S03]  /*e560*/  LOP3.LUT R15, R3, 0x40, RZ, 0x3c, !PT ;  /* 0x00000040030f7812 */ /* 0x000fc600078e3cff */
        /* <DEDUP_REMOVED lines=40> */
[----:B------:R1:W-:Y:S01]  /*e7f0*/  STS.U16 [R14+UR12+0x13b00], R252 ;  /* 0x013b00fc0e007988 */ /* 0x0003e2000800040c */
[----:B0-----:R-:W-:Y:S01]  /*e800*/  IMAD.SHL.U32 R12, R12, 0x80, RZ ;  /* 0x000000800c0c7824 */ /* 0x001fe200078e00ff */
[----:B------:R0:W-:Y:S06]  /*e810*/  MEMBAR.ALL.CTA ;  /* 0x0000000000007992 */ /* 0x0001ec0000008000 */
[----:B0-----:R-:W0:Y:S04]  /*e820*/  FENCE.VIEW.ASYNC.S ;  /* 0x00000000000073c6 */ /* 0x001e280000000000 */
[----:B-1----:R-:W3:Y:S04]  /*e830*/  LDL R14, [R1+0x624] ;  /* 0x00062400010e7983 */ /* 0x002ee80000100800 */
[----:B------:R-:W2:Y:S01]  /*e840*/  LDL.LU R17, [R1+0x610] ;  /* 0x0006100001117983 */ /* 0x000ea20000300800 */
[----:B------:R-:W-:-:S03]  /*e850*/  IMAD.SHL.U32 R12, R12, 0x2, RZ ;  /* 0x000000020c0c7824 */ /* 0x000fc600078e00ff */
[----:B------:R-:W3:Y:S04]  /*e860*/  LDL.LU R212, [R1+0x5f8] ;  /* 0x0005f80001d47983 */ /* 0x000ee80000300800 */
[----:B------:R-:W3:Y:S04]  /*e870*/  LDL.LU R213, [R1+0x5f0] ;  /* 0x0005f00001d57983 */ /* 0x000ee80000300800 */
[----:B------:R-:W3:Y:S04]  /*e880*/  LDL.LU R221, [R1+0x5e8] ;  /* 0x0005e80001dd7983 */ /* 0x000ee80000300800 */
[----:B------:R-:W3:Y:S04]  /*e890*/  LDL.LU R16, [R1+0x60c] ;  /* 0x00060c0001107983 */ /* 0x000ee80000300800 */
[----:B------:R-:W3:Y:S01]  /*e8a0*/  LDL.LU R230, [R1+0x5e0] ;  /* 0x0005e00001e67983 */ /* 0x000ee20000300800 */
[----:B----4-:R-:W-:-:S03]  /*e8b0*/  IADD3 R10, P6, R10, R12, RZ ;  /* 0x0000000c0a0a7210 */ /* 0x010fc60007fde0ff */
[----:B------:R-:W4:Y:S04]  /*e8c0*/  LDL.LU R238, [R1+0x604] ;  /* 0x0006040001ee7983 */ /* 0x000f280000300800 */
[----:B------:R-:W4:Y:S04]  /*e8d0*/  LDL.LU R237, [R1+0x5d8] ;  /* 0x0005d80001ed7983 */ /* 0x000f280000300800 */
[----:B------:R-:W4:Y:S04]  /*e8e0*/  LDL.LU R246, [R1+0x5fc] ;  /* 0x0005fc0001f67983 */ /* 0x000f280000300800 */
[----:B------:R-:W4:Y:S01]  /*e8f0*/  LDL.LU R190, [R1+0x5d0] ;  /* 0x0005d00001be7983 */ /* 0x000f220000300800 */
[----:B------:R-:W-:-:S03]  /*e900*/  IADD3 R11, P1, R11, R12, RZ ;  /* 0x0000000c0b0b7210 */ /* 0x000fc60007f3e0ff */
[----:B------:R-:W4:Y:S04]  /*e910*/  LDL.LU R218, [R1+0x5f4] ;  /* 0x0005f40001da7983 */ /* 0x000f280000300800 */
[----:B------:R-:W4:Y:S04]  /*e920*/  LDL.LU R227, [R1+0x5c8] ;  /* 0x0005c80001e37983 */ /* 0x000f280000300800 */
[----:B------:R-:W4:Y:S04]  /*e930*/  LDL.LU R220, [R1+0x5ec] ;  /* 0x0005ec0001dc7983 */ /* 0x000f280000300800 */
[----:B------:R-:W4:Y:S04]  /*e940*/  LDL.LU R191, [R1+0x5c0] ;  /* 0x0005c00001bf7983 */ /* 0x000f280000300800 */
[----:B------:R1:W-:Y:S01]  /*e950*/  STL [R1+0x608], R10 ;  /* 0x0006080a01007387 */ /* 0x0003e20000100800 */
[----:B0-----:R-:W-:Y:S06]  /*e960*/  BAR.SYNC.DEFER_BLOCKING 0x0 ;  /* 0x0000000000007b1d */ /* 0x001fec0000010000 */
[----:B-1----:R-:W4:Y:S01]  /*e970*/  LDL.LU R10, [R1+0x6c4] ;  /* 0x0006c400010a7983 */ /* 0x002f220000300800 */
[----:B--2---:R-:W-:-:S05]  /*e980*/  IADD3 R17, P5, R17, R12, RZ ;  /* 0x0000000c11117210 */ /* 0x004fca0007fbe0ff */
[----:B------:R-:W-:Y:S04]  /*e990*/  STL [R1+0x610], R17 ;  /* 0x0006101101007387 */ /* 0x000fe80000100800 */
[----:B------:R-:W2:Y:S04]  /*e9a0*/  LDL.LU R244, [R1+0x5e4] ;  /* 0x0005e40001f47983 */ /* 0x000ea80000300800 */
[----:B------:R0:W-:Y:S04]  /*e9b0*/  STL [R1+0x600], R11 ;  /* 0x0006000b01007387 */ /* 0x0001e80000100800 */
[----:B0-----:R-:W4:Y:S01]  /*e9c0*/  LDL.LU R11, [R1+0x6c0] ;  /* 0x0006c000010b7983 */ /* 0x001f220000300800 */
[----:B------:R-:W-:-:S02]  /*e9d0*/  IADD3 R9, P4, R9, R12, RZ ;  /* 0x0000000c09097210 */ /* 0x000fc40007f9e0ff */
[-C--:B---3--:R-:W-:Y:S01]  /*e9e0*/  IADD3 R212, P2, R212, R12.reuse, RZ ;  /* 0x0000000cd4d47210 */ /* 0x088fe20007f5e0ff */
[----:B------:R-:W3:Y:S01]  /*e9f0*/  LDL.LU R236, [R1+0x5b8] ;  /* 0x0005b80001ec7983 */ /* 0x000ee20000300800 */
[----:B------:R-:W-:-:S03]  /*ea00*/  IADD3 R213, P3, R213, R12, RZ ;  /* 0x0000000cd5d57210 */ /* 0x000fc60007f7e0ff */
[----:B------:R-:W3:Y:S04]  /*ea10*/  LDL.LU R243, [R1+0x5dc] ;  /* 0x0005dc0001f37983 */ /* 0x000ee80000300800 */
[----:B------:R-:W3:Y:S04]  /*ea20*/  LDL.LU R18, [R1+0x5b0] ;  /* 0x0005b00001127983 */ /* 0x000ee80000300800 */
[----:B------:R-:W3:Y:S04]  /*ea30*/  LDL.LU R229, [R1+0x5d4] ;  /* 0x0005d40001e57983 */ /* 0x000ee80000300800 */
[----:B------:R-:W3:Y:S04]  /*ea40*/  LDL.LU R17, [R1+0x5a8] ;  /* 0x0005a80001117983 */ /* 0x000ee80000300800 */
[----:B------:R0:W-:Y:S04]  /*ea50*/  STL [R1+0x5f8], R212 ;  /* 0x0005f8d401007387 */ /* 0x0001e80000100800 */
[----:B0-----:R-:W3:Y:S04]  /*ea60*/  LDL.LU R212, [R1+0x5cc] ;  /* 0x0005cc0001d47983 */ /* 0x001ee80000300800 */
[----:B------:R0:W-:Y:S04]  /*ea70*/  STL [R1+0x5f0], R213 ;  /* 0x0005f0d501007387 */ /* 0x0001e80000100800 */
[----:B0-----:R-:W3:Y:S01]  /*ea80*/  LDL.LU R213, [R1+0x5a0] ;  /* 0x0005a00001d57983 */ /* 0x001ee20000300800 */
[--C-:B----4-:R-:W-:Y:S01]  /*ea90*/  IMAD.X R10, R10, 0x1, R11.reuse, P4 ;  /* 0x000000010a0a7824 */ /* 0x110fe200020e060b */
[-C--:B------:R-:W-:Y:S01]  /*eaa0*/  IADD3 R221, P4, R221, R12.reuse, RZ ;  /* 0x0000000cdddd7210 */ /* 0x080fe20007f9e0ff */
[----:B------:R-:W-:Y:S01]  /*eab0*/  IMAD.X R16, R16, 0x1, R11, P5 ;  /* 0x0000000110107824 */ /* 0x000fe200028e060b */
[----:B------:R-:W-:-:S03]  /*eac0*/  IADD3 R230, P5, R230, R12, RZ ;  /* 0x0000000ce6e67210 */ /* 0x000fc60007fbe0ff */
[----:B------:R0:W-:Y:S01]  /*ead0*/  STL [R1+0x5e8], R221 ;  /* 0x0005e8dd01007387 */ /* 0x0001e20000100800 */
[--C-:B------:R-:W-:Y:S01]  /*eae0*/  IMAD.X R238, R238, 0x1, R11.reuse, P6 ;  /* 0x00000001eeee7824 */ /* 0x100fe200030e060b */
[-C--:B------:R-:W-:Y:S01]  /*eaf0*/  IADD3 R237, P6, R237, R12.reuse, RZ ;  /* 0x0000000ceded7210 */ /* 0x080fe20007fde0ff */
[----:B------:R-:W-:Y:S01]  /*eb00*/  IMAD.X R246, R246, 0x1, R11, P1 ;  /* 0x00000001f6f67824 */ /* 0x000fe200008e060b */
[----:B0-----:R-:W4:Y:S04]  /*eb10*/  LDL.LU R221, [R1+0x5c4] ;  /* 0x0005c40001dd7983 */ /* 0x001f280000300800 */
[----:B------:R0:W-:Y:S01]  /*eb20*/  STL [R1+0x5e0], R230 ;  /* 0x0005e0e601007387 */ /* 0x0001e20000100800 */
[----:B------:R-:W-:-:S03]  /*eb30*/  IADD3 R190, P1, R190, R12, RZ ;  /* 0x0000000cbebe7210 */ /* 0x000fc60007f3e0ff */
[----:B0-----:R-:W4:Y:S04]  /*eb40*/  LDL.LU R230, [R1+0x598] ;  /* 0x0005980001e67983 */ /* 0x001f280000300800 */
[----:B------:R-:W-:Y:S04]  /*eb50*/  STL [R1+0x60c], R16 ;  /* 0x00060c1001007387 */ /* 0x000fe80000100800 */
        /* <DEDUP_REMOVED lines=8> */
[----:B------:R0:W-:Y:S04]  /*ebe0*/  STL [R1+0x5fc], R246 ;  /* 0x0005fcf601007387 */ /* 0x0001e80000100800 */
[----:B0-----:R-:W4:Y:S04]  /*ebf0*/  LDL.LU R246, [R1+0x5b4] ;  /* 0x0005b40001f67983 */ /* 0x001f280000300800 */
[----:B------:R0:W-:Y:S04]  /*ec00*/  STL [R1+0x5d0], R190 ;  /* 0x0005d0be01007387 */ /* 0x0001e80000100800 */
[----:B0-----:R-:W4:Y:S04]  /*ec10*/  LDL.LU R190, [R1+0x588] ;  /* 0x0005880001be7983 */ /* 0x001f280000300800 */
[----:B------:R-:W-:Y:S04]  /*ec20*/  STL [R1+0x5f4], R218 ;  /* 0x0005f4da01007387 */ /* 0x000fe80000100800 */
[----:B------:R0:W-:Y:S04]  /*ec30*/  STL [R1+0x5ec], R220 ;  /* 0x0005ecdc01007387 */ /* 0x0001e80000100800 */
[----:B------:R-:W-:Y:S04]  /*ec40*/  STL [R1+0x5c8], R227 ;  /* 0x0005c8e301007387 */ /* 0x000fe80000100800 */
[----:B0-----:R-:W4:Y:S04]  /*ec50*/  LDL.LU R220, [R1+0x5ac] ;  /* 0x0005ac0001dc7983 */ /* 0x001f280000300800 */
[----:B------:R0:W-:Y:S01]  /*ec60*/  STL [R1+0x5c0], R191 ;  /* 0x0005c0bf01007387 */ /* 0x0001e20000100800 */
[----:B--2---:R-:W-:-:S03]  /*ec70*/  IMAD.X R244, R244, 0x1, R11, P4 ;  /* 0x00000001f4f47824 */ /* 0x004fc600020e060b */
[----:B0-----:R-:W2:Y:S04]  /*ec80*/  LDL.LU R191, [R1+0x580] ;  /* 0x0005800001bf7983 */ /* 0x001ea80000300800 */
[----:B------:R0:W-:Y:S04]  /*ec90*/  STL [R1+0x5e4], R244 ;  /* 0x0005e4f401007387 */ /* 0x0001e80000100800 */
[----:B0-----:R-:W2:Y:S01]  /*eca0*/  LDL.LU R244, [R1+0x5a4] ;  /* 0x0005a40001f47983 */ /* 0x001ea20000300800 */
[-C--:B---3--:R-:W-:Y:S01]  /*ecb0*/  IADD3 R236, P4, R236, R12.reuse, RZ ;  /* 0x0000000cecec7210 */ /* 0x088fe20007f9e0ff */
[--C-:B------:R-:W-:Y:S01]  /*ecc0*/  IMAD.X R243, R243, 0x1, R11.reuse, P5 ;  /* 0x00000001f3f37824 */ /* 0x100fe200028e060b */
[----:B------:R-:W-:Y:S01]  /*ecd0*/  IADD3 R18, P5, R18, R12, RZ ;  /* 0x0000000c12127210 */ /* 0x000fe20007fbe0ff */
[----:B------:R-:W-:-:S02]  /*ece0*/  IMAD.X R229, R229, 0x1, R11, P6 ;  /* 0x00000001e5e57824 */ /* 0x000fc400030e060b */
[----:B------:R-:W-:Y:S01]  /*ecf0*/  STL [R1+0x5b8], R236 ;  /* 0x0005b8ec01007387 */ /* 0x000fe20000100800 */
[-C--:B------:R-:W-:Y:S01]  /*ed00*/  IADD3 R17, P6, R17, R12.reuse, RZ ;  /* 0x0000000c11117210 */ /* 0x080fe20007fde0ff */
[----:B------:R-:W-:Y:S02]  /*ed10*/  IMAD.X R212, R212, 0x1, R11, P1 ;  /* 0x00000001d4d47824 */ /* 0x000fe400008e060b */
[----:B------:R-:W-:Y:S01]  /*ed20*/  STL [R1+0x5dc], R243 ;  /* 0x0005dcf301007387 */ /* 0x000fe20000100800 */
[----:B------:R-:W-:-:S03]  /*ed30*/  IADD3 R213, P1, R213, R12, RZ ;  /* 0x0000000cd5d57210 */ /* 0x000fc60007f3e0ff */
[----:B------:R-:W3:Y:S04]  /*ed40*/  LDL.LU R19, [R1+0x578] ;  /* 0x0005780001137983 */ /* 0x000ee80000300800 */
[----:B------:R-:W-:Y:S04]  /*ed50*/  STL [R1+0x5b0], R18 ;  /* 0x0005b01201007387 */ /* 0x000fe80000100800 */
[----:B------:R0:W-:Y:S04]  /*ed60*/  STL [R1+0x5d4], R229 ;  /* 0x0005d4e501007387 */ /* 0x0001e80000100800 */
[----:B0-----:R-:W3:Y:S04]  /*ed70*/  LDL.LU R229, [R1+0x59c] ;  /* 0x00059c0001e57983 */ /* 0x001ee80000300800 */
[----:B------:R0:W-:Y:S04]  /*ed80*/  STL [R1+0x5a8], R17 ;  /* 0x0005a81101007387 */ /* 0x0001e80000100800 */
[----:B0-----:R-:W3:Y:S04]  /*ed90*/  LDL.LU R17, [R1+0x570] ;  /* 0x0005700001117983 */ /* 0x001ee80000300800 */
[----:B------:R0:W-:Y:S04]  /*eda0*/  STL [R1+0x5a0], R213 ;  /* 0x0005a0d501007387 */ /* 0x0001e80000100800 */
[----:B0-----:R-:W3:Y:S04]  /*edb0*/  LDL.LU R213, [R1+0x594] ;  /* 0x0005940001d57983 */ /* 0x001ee80000300800 */
[----:B------:R-:W-:Y:S04]  /*edc0*/  STL [R1+0x5cc], R212 ;  /* 0x0005ccd401007387 */ /* 0x000fe80000100800 */
[----:B------:R-:W3:Y:S01]  /*edd0*/  LDL.LU R16, [R1+0x568] ;  /* 0x0005680001107983 */ /* 0x000ee20000300800 */
[----:B----4-:R-:W-:-:S05]  /*ede0*/  IMAD.X R221, R221, 0x1, R11, P2 ;  /* 0x00000001dddd7824 */ /* 0x010fca00010e060b */
[----:B------:R0:W-:Y:S01]  /*edf0*/  STL [R1+0x5c4], R221 ;  /* 0x0005c4dd01007387 */ /* 0x0001e20000100800 */
[----:B------:R-:W-:-:S03]  /*ee00*/  IADD3 R230, P2, R230, R12, RZ ;  /* 0x0000000ce6e67210 */ /* 0x000fc60007f5e0ff */
[----:B0-----:R-:W4:Y:S04]  /*ee10*/  LDL.LU R221, [R1+0x58c] ;  /* 0x00058c0001dd7983 */ /* 0x001f280000300800 */
[----:B------:R0:W-:Y:S04]  /*ee20*/  STL [R1+0x598], R230 ;  /* 0x000598e601007387 */ /* 0x0001e80000100800 */
[----:B0-----:R-:W4:Y:S01]  /*ee30*/  LDL.LU R230, [R1+0x560] ;  /* 0x0005600001e67983 */ /* 0x001f220000300800 */
[----:B------:R-:W-:-:S03]  /*ee40*/  IMAD.X R238, R238, 0x1, R11, P3 ;  /* 0x00000001eeee7824 */ /* 0x000fc600018e060b */
[----:B------:R-:W4:Y:S04]  /*ee50*/  LDL.LU R212, [R1+0x584] ;  /* 0x0005840001d47983 */ /* 0x000f280000300800 */
[----:B------:R0:W-:Y:S01]  /*ee60*/  STL [R1+0x5bc], R238 ;  /* 0x0005bcee01007387 */ /* 0x0001e20000100800 */
[----:B------:R-:W-:-:S03]  /*ee70*/  IADD3 R237, P3, R237, R12, RZ ;  /* 0x0000000ceded7210 */ /* 0x000fc60007f7e0ff */
[----:B0-----:R-:W4:Y:S01]  /*ee80*/  LDL.LU R238, [R1+0x558] ;  /* 0x0005580001ee7983 */ /* 0x001f220000300800 */
[----:B------:R-:W-:-:S05]  /*ee90*/  IMAD.X R246, R246, 0x1, R11, P4 ;  /* 0x00000001f6f67824 */ /* 0x000fca00020e060b */
[----:B------:R0:W-:Y:S01]  /*eea0*/  STL [R1+0x5b4], R246 ;  /* 0x0005b4f601007387 */ /* 0x0001e20000100800 */
[----:B------:R-:W-:-:S03]  /*eeb0*/  IADD3 R190, P4, R190, R12, RZ ;  /* 0x0000000cbebe7210 */ /* 0x000fc60007f9e0ff */
[----:B0-----:R-:W4:Y:S04]  /*eec0*/  LDL.LU R246, [R1+0x57c] ;  /* 0x00057c0001f67983 */ /* 0x001f280000300800 */
[----:B------:R0:W-:Y:S04]  /*eed0*/  STL [R1+0x590], R237 ;  /* 0x000590ed01007387 */ /* 0x0001e80000100800 */
[----:B------:R-:W4:Y:S04]  /*eee0*/  LDL.LU R218, [R1+0x550] ;  /* 0x0005500001da7983 */ /* 0x000f280000300800 */
[----:B------:R-:W4:Y:S04]  /*eef0*/  LDL.LU R227, [R1+0x574] ;  /* 0x0005740001e37983 */ /* 0x000f280000300800 */
[----:B0-----:R-:W4:Y:S01]  /*ef00*/  LDL.LU R237, [R1+0x548] ;  /* 0x0005480001ed7983 */ /* 0x001f220000300800 */
[----:B------:R-:W-:-:S03]  /*ef10*/  IMAD.X R220, R220, 0x1, R11, P5 ;  /* 0x00000001dcdc7824 */ /* 0x000fc600028e060b */
[----:B------:R0:W-:Y:S04]  /*ef20*/  STL [R1+0x588], R190 ;  /* 0x000588be01007387 */ /* 0x0001e80000100800 */
[----:B0-----:R-:W4:Y:S01]  /*ef30*/  LDL.LU R190, [R1+0x56c] ;  /* 0x00056c0001be7983 */ /* 0x001f220000300800 */
[----:B--2---:R-:W-:-:S05]  /*ef40*/  IADD3 R191, P5, R191, R12, RZ ;  /* 0x0000000cbfbf7210 */ /* 0x004fca0007fbe0ff */
[----:B------:R0:W-:Y:S04]  /*ef50*/  STL [R1+0x580], R191 ;  /* 0x000580bf01007387 */ /* 0x0001e80000100800 */
[----:B0-----:R-:W2:Y:S01]  /*ef60*/  LDL.LU R191, [R1+0x540] ;  /* 0x0005400001bf7983 */ /* 0x001ea20000300800 */
[----:B------:R-:W-:-:S03]  /*ef70*/  IMAD.X R244, R244, 0x1, R11, P6 ;  /* 0x00000001f4f47824 */ /* 0x000fc600030e060b */
[----:B------:R0:W-:Y:S04]  /*ef80*/  STL [R1+0x5ac], R220 ;  /* 0x0005acdc01007387 */ /* 0x0001e80000100800 */
[----:B------:R-:W2:Y:S04]  /*ef90*/  LDL.LU R236, [R1+0x564] ;  /* 0x0005640001ec7983 */ /* 0x000ea80000300800 */
[----:B------:R-:W2:Y:S04]  /*efa0*/  LDL.LU R243, [R1+0x538] ;  /* 0x0005380001f37983 */ /* 0x000ea80000300800 */
[----:B------:R-:W2:Y:S04]  /*efb0*/  LDL.LU R18, [R1+0x55c] ;  /* 0x00055c0001127983 */ /* 0x000ea80000300800 */
[----:B------:R1:W-:Y:S04]  /*efc0*/  STL [R1+0x5a4], R244 ;  /* 0x0005a4f401007387 */ /* 0x0003e80000100800 */
[----:B0-----:R-:W2:Y:S04]  /*efd0*/  LDL.LU R220, [R1+0x530] ;  /* 0x0005300001dc7983 */ /* 0x001ea80000300800 */
[----:B-1----:R-:W2:Y:S01]  /*efe0*/  LDL.LU R244, [R1+0x554] ;  /* 0x0005540001f47983 */ /* 0x002ea20000300800 */
[----:B---3--:R-:W-:Y:S01]  /*eff0*/  IMAD.X R229, R229, 0x1, R11, P1 ;  /* 0x00000001e5e57824 */ /* 0x008fe200008e060b */
[----:B------:R-:W-:-:S04]  /*f000*/  IADD3 R19, P6, R19, R12, RZ ;  /* 0x0000000c13137210 */ /* 0x000fc80007fde0ff */
[----:B------:R0:W-:Y:S04]  /*f010*/  STL [R1+0x59c], R229 ;  /* 0x00059ce501007387 */ /* 0x0001e80000100800 */
[----:B------:R-:W-:Y:S01]  /*f020*/  STL [R1+0x578], R19 ;  /* 0x0005781301007387 */ /* 0x000fe20000100800 */
[----:B------:R-:W-:-:S03]  /*f030*/  IADD3 R17, P1, R17, R12, RZ ;  /* 0x0000000c11117210 */ /* 0x000fc60007f3e0ff */
[----:B0-----:R-:W3:Y:S04]  /*f040*/  LDL.LU R229, [R1+0x528] ;  /* 0x0005280001e57983 */ /* 0x001ee80000300800 */
[----:B------:R0:W-:Y:S01]  /*f050*/  STL [R1+0x570], R17 ;  /* 0x0005701101007387 */ /* 0x0001e20000100800 */
[----:B------:R-:W-:-:S03]  /*f060*/  IMAD.X R213, R213, 0x1, R11, P2 ;  /* 0x00000001d5d57824 */ /* 0x000fc600010e060b */
[----:B0-----:R-:W3:Y:S04]  /*f070*/  LDL.LU R17, [R1+0x54c] ;  /* 0x00054c0001117983 */ /* 0x001ee80000300800 */
[----:B------:R0:W-:Y:S01]  /*f080*/  STL [R1+0x594], R213 ;  /* 0x000594d501007387 */ /* 0x0001e20000100800 */
[----:B------:R-:W-:-:S03]  /*f090*/  IADD3 R16, P2, R16, R12, RZ ;  /* 0x0000000c10107210 */ /* 0x000fc60007f5e0ff */
[----:B0-----:R-:W3:Y:S01]  /*f0a0*/  LDL.LU R213, [R1+0x520] ;  /* 0x0005200001d57983 */ /* 0x001ee20000300800 */
[----:B----4-:R-:W-:-:S05]  /*f0b0*/  IMAD.X R221, R221, 0x1, R11, P3 ;  /* 0x00000001dddd7824 */ /* 0x010fca00018e060b */
[----:B------:R0:W-:Y:S01]  /*f0c0*/  STL [R1+0x58c], R221 ;  /* 0x00058cdd01007387 */ /* 0x0001e20000100800 */
[----:B------:R-:W-:-:S03]  /*f0d0*/  IADD3 R230, P3, R230, R12, RZ ;  /* 0x0000000ce6e67210 */ /* 0x000fc60007f7e0ff */
[----:B0-----:R-:W4:Y:S01]  /*f0e0*/  LDL.LU R221, [R1+0x544] ;  /* 0x0005440001dd7983 */ /* 0x001f220000300800 */
[----:B------:R-:W-:-:S03]  /*f0f0*/  IMAD.X R212, R212, 0x1, R11, P4 ;  /* 0x00000001d4d47824 */ /* 0x000fc600020e060b */
[----:B------:R-:W-:Y:S04]  /*f100*/  STL [R1+0x568], R16 ;  /* 0x0005681001007387 */ /* 0x000fe80000100800 */
[----:B------:R0:W-:Y:S01]  /*f110*/  STL [R1+0x560], R230 ;  /* 0x000560e601007387 */ /* 0x0001e20000100800 */
[----:B------:R-:W-:-:S03]  /*f120*/  IADD3 R238, P4, R238, R12, RZ ;  /* 0x0000000ceeee7210 */ /* 0x000fc60007f9e0ff */
[----:B0-----:R-:W4:Y:S04]  /*f130*/  LDL.LU R230, [R1+0x518] ;  /* 0x0005180001e67983 */ /* 0x001f280000300800 */
[----:B------:R0:W-:Y:S04]  /*f140*/  STL [R1+0x584], R212 ;  /* 0x000584d401007387 */ /* 0x0001e80000100800 */
[----:B0-----:R-:W4:Y:S04]  /*f150*/  LDL.LU R212, [R1+0x53c] ;  /* 0x00053c0001d47983 */ /* 0x001f280000300800 */
[----:B------:R0:W-:Y:S01]  /*f160*/  STL [R1+0x558], R238 ;  /* 0x000558ee01007387 */ /* 0x0001e20000100800 */
[----:B------:R-:W-:-:S03]  /*f170*/  IMAD.X R246, R246, 0x1, R11, P5 ;  /* 0x00000001f6f67824 */ /* 0x000fc600028e060b */
[----:B0-----:R-:W4:Y:S04]  /*f180*/  LDL.LU R238, [R1+0x510] ;  /* 0x0005100001ee7983 */ /* 0x001f280000300800 */
[----:B------:R0:W-:Y:S01]  /*f190*/  STL [R1+0x57c], R246 ;  /* 0x00057cf601007387 */ /* 0x0001e20000100800 */
[-C--:B------:R-:W-:Y:S01]  /*f1a0*/  IADD3 R218, P5, R218, R12.reuse, RZ ;  /* 0x0000000cdada7210 */ /* 0x080fe20007fbe0ff */
[----:B------:R-:W-:Y:S02]  /*f1b0*/  IMAD.X R227, R227, 0x1, R11, P6 ;  /* 0x00000001e3e37824 */ /* 0x000fe400030e060b */
[----:B0-----:R-:W4:Y:S01]  /*f1c0*/  LDL.LU R246, [R1+0x534] ;  /* 0x0005340001f67983 */ /* 0x001f220000300800 */
[----:B------:R-:W-:-:S03]  /*f1d0*/  IADD3 R237, P6, R237, R12, RZ ;  /* 0x0000000ceded7210 */ /* 0x000fc60007fde0ff */
[----:B------:R-:W-:Y:S04]  /*f1e0*/  STL [R1+0x550], R218 ;  /* 0x000550da01007387 */ /* 0x000fe80000100800 */
[----:B------:R0:W-:Y:S04]  /*f1f0*/  STL [R1+0x548], R237 ;  /* 0x000548ed01007387 */ /* 0x0001e80000100800 */
[----:B------:R-:W-:Y:S01]  /*f200*/  STL [R1+0x574], R227 ;  /* 0x000574e301007387 */ /* 0x000fe20000100800 */
[----:B------:R-:W-:-:S03]  /*f210*/  IMAD.X R190, R190, 0x1, R11, P1 ;  /* 0x00000001bebe7824 */ /* 0x000fc600008e060b */
[----:B0-----:R-:W4:Y:S04]  /*f220*/  LDL.LU R237, [R1+0x508] ;  /* 0x0005080001ed7983 */ /* 0x001f280000300800 */
[----:B------:R0:W-:Y:S01]  /*f230*/  STL [R1+0x56c], R190 ;  /* 0x00056cbe01007387 */ /* 0x0001e20000100800 */
[----:B--2---:R-:W-:-:S03]  /*f240*/  IADD3 R191, P1, R191, R12, RZ ;  /* 0x0000000cbfbf7210 */ /* 0x004fc60007f3e0ff */
[----:B0-----:R-:W2:Y:S04]  /*f250*/  LDL.LU R190, [R1+0x52c] ;  /* 0x00052c0001be7983 */ /* 0x001ea80000300800 */
[----:B------:R0:W-:Y:S01]  /*f260*/  STL [R1+0x540], R191 ;  /* 0x000540bf01007387 */ /* 0x0001e20000100800 */
[--C-:B------:R-:W-:Y:S01]  /*f270*/  IMAD.X R236, R236, 0x1, R11.reuse, P2 ;  /* 0x00000001ecec7824 */ /* 0x100fe200010e060b */
[----:B------:R-:W-:Y:S02]  /*f280*/  IADD3 R243, P2, R243, R12, RZ ;  /* 0x0000000cf3f37210 */ /* 0x000fe40007f5e0ff */
[----:B0-----:R-:W2:Y:S01]  /*f290*/  LDL.LU R191, [R1+0x500] ;  /* 0x0005000001bf7983 */ /* 0x001ea20000300800 */
[----:B------:R-:W-:-:S03]  /*f2a0*/  IMAD.X R18, R18, 0x1, R11, P3 ;  /* 0x0000000112127824 */ /* 0x000fc600018e060b */
[----:B------:R-:W-:Y:S01]  /*f2b0*/  STL [R1+0x564], R236 ;  /* 0x000564ec01007387 */ /* 0x000fe20000100800 */
[----:B------:R-:W-:-:S03]  /*f2c0*/  IADD3 R220, P3, R220, R12, RZ ;  /* 0x0000000cdcdc7210 */ /* 0x000fc60007f7e0ff */
[----:B------:R0:W-:Y:S01]  /*f2d0*/  STL [R1+0x538], R243 ;  /* 0x000538f301007387 */ /* 0x0001e20000100800 */
[----:B------:R-:W-:-:S03]  /*f2e0*/  IMAD.X R244, R244, 0x1, R11, P4 ;  /* 0x00000001f4f47824 */ /* 0x000fc600020e060b */
[----:B0-----:R-:W2:Y:S04]  /*f2f0*/  LDL.LU R243, [R1+0x524] ;  /* 0x0005240001f37983 */ /* 0x001ea80000300800 */
[----:B------:R-:W-:Y:S04]  /*f300*/  STL [R1+0x55c], R18 ;  /* 0x00055c1201007387 */ /* 0x000fe80000100800 */
[----:B------:R0:W-:Y:S04]  /*f310*/  STL [R1+0x530], R220 ;  /* 0x000530dc01007387 */ /* 0x0001e80000100800 */
[----:B0-----:R-:W2:Y:S04]  /*f320*/  LDL.LU R220, [R1+0x4f8] ;  /* 0x0004f80001dc7983 */ /* 0x001ea80000300800 */
[----:B------:R0:W-:Y:S04]  /*f330*/  STL [R1+0x554], R244 ;  /* 0x000554f401007387 */ /* 0x0001e80000100800 */
[----:B0-----:R-:W2:Y:S01]  /*f340*/  LDL.LU R244, [R1+0x51c] ;  /* 0x00051c0001f47983 */ /* 0x001ea20000300800 */
[----:B---3--:R-:W-:Y:S01]  /*f350*/  IMAD.X R17, R17, 0x1, R11, P5 ;  /* 0x0000000111117824 */ /* 0x008fe200028e060b */
[----:B------:R-:W-:-:S02]  /*f360*/  IADD3 R229, P4, R229, R12, RZ ;  /* 0x0000000ce5e57210 */ /* 0x000fc40007f9e0ff */
[----:B------:R-:W-:Y:S02]  /*f370*/  IADD3 R213, P5, R213, R12, RZ ;  /* 0x0000000cd5d57210 */ /* 0x000fe40007fbe0ff */
[----:B------:R0:W-:Y:S04]  /*f380*/  STL [R1+0x54c], R17 ;  /* 0x00054c1101007387 */ /* 0x0001e80000100800 */
[----:B0-----:R-:W3:Y:S04]  /*f390*/  LDL.LU R17, [R1+0x4f0] ;  /* 0x0004f00001117983 */ /* 0x001ee80000300800 */
[----:B------:R-:W-:Y:S04]  /*f3a0*/  STL [R1+0x528], R229 ;  /* 0x000528e501007387 */ /* 0x000fe80000100800 */
[----:B------:R0:W-:Y:S04]  /*f3b0*/  STL [R1+0x520], R213 ;  /* 0x000520d501007387 */ /* 0x0001e80000100800 */
[----:B0-----:R-:W3:Y:S01]  /*f3c0*/  LDL.LU R213, [R1+0x514] ;  /* 0x0005140001d57983 */ /* 0x001ee20000300800 */
[----:B----4-:R-:W-:-:S05]  /*f3d0*/  IMAD.X R221, R221, 0x1, R11, P6 ;  /* 0x00000001dddd7824 */ /* 0x010fca00030e060b */
[----:B------:R0:W-:Y:S04]  /*f3e0*/  STL [R1+0x544], R221 ;  /* 0x000544dd01007387 */ /* 0x0001e80000100800 */
[----:B0-----:R-:W4:Y:S01]  /*f3f0*/  LDL.LU R221, [R1+0x4e8] ;  /* 0x0004e80001dd7983 */ /* 0x001f220000300800 */
[----:B------:R-:W-:-:S03]  /*f400*/  IADD3 R230, P6, R230, R12, RZ ;  /* 0x0000000ce6e67210 */ /* 0x000fc60007fde0ff */
[----:B------:R-:W4:Y:S04]  /*f410*/  LDL.LU R229, [R1+0x50c] ;  /* 0x00050c0001e57983 */ /* 0x000f280000300800 */
[----:B------:R0:W-:Y:S01]  /*f420*/  STL [R1+0x518], R230 ;  /* 0x000518e601007387 */ /* 0x0001e20000100800 */
[----:B------:R-:W-:-:S03]  /*f430*/  IMAD.X R212, R212, 0x1, R11, P1 ;  /* 0x00000001d4d47824 */ /* 0x000fc600008e060b */
[----:B0-----:R-:W4:Y:S01]  /*f440*/  LDL.LU R230, [R1+0x4e0] ;  /* 0x0004e00001e67983 */ /* 0x001f220000300800 */
[----:B------:R-:W-:-:S05]  /*f450*/  IADD3 R238, P1, R238, R12, RZ ;  /* 0x0000000ceeee7210 */ /* 0x000fca0007f3e0ff */
[----:B------:R0:W-:Y:S01]  /*f460*/  STL [R1+0x510], R238 ;  /* 0x000510ee01007387 */ /* 0x0001e20000100800 */
[----:B------:R-:W-:-:S03]  /*f470*/  IMAD.X R246, R246, 0x1, R11, P2 ;  /* 0x00000001f6f67824 */ /* 0x000fc600010e060b */
[----:B0-----:R-:W4:Y:S04]  /*f480*/  LDL.LU R238, [R1+0x504] ;  /* 0x0005040001ee7983 */ /* 0x001f280000300800 */
[----:B------:R0:W-:Y:S04]  /*f490*/  STL [R1+0x53c], R212 ;  /* 0x00053cd401007387 */ /* 0x0001e80000100800 */
[----:B------:R-:W4:Y:S04]  /*f4a0*/  LDL.LU R218, [R1+0x4d8] ;  /* 0x0004d80001da7983 */ /* 0x000f280000300800 */
[----:B------:R-:W4:Y:S04]  /*f4b0*/  LDL.LU R227, [R1+0x4fc] ;  /* 0x0004fc0001e37983 */ /* 0x000f280000300800 */
[----:B0-----:R-:W4:Y:S01]  /*f4c0*/  LDL.LU R212, [R1+0x4d0] ;  /* 0x0004d00001d47983 */ /* 0x001f220000300800 */
[----:B------:R-:W-:-:S03]  /*f4d0*/  IADD3 R237, P2, R237, R12, RZ ;  /* 0x0000000ceded7210 */ /* 0x000fc60007f5e0ff */
[----:B------:R0:W-:Y:S04]  /*f4e0*/  STL [R1+0x534], R246 ;  /* 0x000534f601007387 */ /* 0x0001e80000100800 */
[----:B0-----:R-:W4:Y:S01]  /*f4f0*/  LDL.LU R246, [R1+0x4f4] ;  /* 0x0004f40001f67983 */ /* 0x001f220000300800 */
[----:B--2---:R-:W-:-:S05]  /*f500*/  IMAD.X R190, R190, 0x1, R11, P3 ;  /* 0x00000001bebe7824 */ /* 0x004fca00018e060b */
[----:B------:R0:W-:Y:S01]  /*f510*/  STL [R1+0x52c], R190 ;  /* 0x00052cbe01007387 */ /* 0x0001e20000100800 */
[----:B------:R-:W-:-:S03]  /*f520*/  IADD3 R191, P3, R191, R12, RZ ;  /* 0x0000000cbfbf7210 */ /* 0x000fc60007f7e0ff */
[----:B0-----:R-:W2:Y:S04]  /*f530*/  LDL.LU R190, [R1+0x4c8] ;  /* 0x0004c80001be7983 */ /* 0x001ea80000300800 */
[----:B------:R-:W-:Y:S04]  /*f540*/  STL [R1+0x508], R237 ;  /* 0x000508ed01007387 */ /* 0x000fe80000100800 */
[----:B------:R-:W2:Y:S04]  /*f550*/  LDL.LU R236, [R1+0x4ec] ;  /* 0x0004ec0001ec7983 */ /* 0x000ea80000300800 */
[----:B------:R0:W-:Y:S04]  /*f560*/  STL [R1+0x500], R191 ;  /* 0x000500bf01007387 */ /* 0x0001e80000100800 */
[----:B0-----:R-:W2:Y:S01]  /*f570*/  LDL.LU R191, [R1+0x4c0] ;  /* 0x0004c00001bf7983 */ /* 0x001ea20000300800 */
[----:B------:R-:W-:-:S03]  /*f580*/  IMAD.X R243, R243, 0x1, R11, P4 ;  /* 0x00000001f3f37824 */ /* 0x000fc600020e060b */
[----:B------:R-:W2:Y:S04]  /*f590*/  LDL.LU R18, [R1+0x4e4] ;  /* 0x0004e40001127983 */ /* 0x000ea80000300800 */
[----:B------:R-:W2:Y:S04]  /*f5a0*/  LDL.LU R237, [R1+0x4b8] ;  /* 0x0004b80001ed7983 */ /* 0x000ea80000300800 */
[----:B------:R0:W-:Y:S01]  /*f5b0*/  STL [R1+0x524], R243 ;  /* 0x000524f301007387 */ /* 0x0001e20000100800 */
[----:B------:R-:W-:-:S03]  /*f5c0*/  IADD3 R220, P4, R220, R12, RZ ;  /* 0x0000000cdcdc7210 */ /* 0x000fc60007f9e0ff */
[----:B0-----:R-:W2:Y:S01]  /*f5d0*/  LDL.LU R243, [R1+0x4dc] ;  /* 0x0004dc0001f37983 */ /* 0x001ea20000300800 */
[----:B------:R-:W-:-:S05]  /*f5e0*/  IMAD.X R244, R244, 0x1, R11, P5 ;  /* 0x00000001f4f47824 */ /* 0x000fca00028e060b */
[----:B------:R0:W-:Y:S04]  /*f5f0*/  STL [R1+0x51c], R244 ;  /* 0x00051cf401007387 */ /* 0x0001e80000100800 */
[----:B------:R-:W-:Y:S04]  /*f600*/  STL [R1+0x4f8], R220 ;  /* 0x0004f8dc01007387 */ /* 0x000fe80000100800 */
[----:B0-----:R-:W2:Y:S01]  /*f610*/  LDL.LU R244, [R1+0x4b0] ;  /* 0x0004b00001f47983 */ /* 0x001ea20000300800 */
[----:B---3--:R-:W-:-:S05]  /*f620*/  IADD3 R17, P5, R17, R12, RZ ;  /* 0x0000000c11117210 */ /* 0x008fca0007fbe0ff */
[----:B------:R0:W-:Y:S04]  /*f630*/  STL [R1+0x4f0], R17 ;  /* 0x0004f01101007387 */ /* 0x0001e80000100800 */
[----:B0-----:R-:W3:Y:S01]  /*f640*/  LDL.LU R17, [R1+0x4d4] ;  /* 0x0004d40001117983 */ /* 0x001ee20000300800 */
[----:B------:R-:W-:-:S03]  /*f650*/  IMAD.X R213, R213, 0x1, R11, P6 ;  /* 0x00000001d5d57824 */ /* 0x000fc600030e060b */
[----:B------:R-:W3:Y:S04]  /*f660*/  LDL.LU R220, [R1+0x4a8] ;  /* 0x0004a80001dc7983 */ /* 0x000ee80000300800 */
[----:B------:R0:W-:Y:S04]  /*f670*/  STL [R1+0x514], R213 ;  /* 0x000514d501007387 */ /* 0x0001e80000100800 */
[----:B0-----:R-:W3:Y:S01]  /*f680*/  LDL.LU R213, [R1+0x4cc] ;  /* 0x0004cc0001d57983 */ /* 0x001ee20000300800 */
[----:B----4-:R-:W-:Y:S01]  /*f690*/  IADD3 R221, P6, R221, R12, RZ ;  /* 0x0000000cdddd7210 */ /* 0x010fe20007fde0ff */
[----:B------:R-:W-:-:S04]  /*f6a0*/  IMAD.X R229, R229, 0x1, R11, P1 ;  /* 0x00000001e5e57824 */ /* 0x000fc800008e060b */
[----:B------:R0:W-:Y:S04]  /*f6b0*/  STL [R1+0x4e8], R221 ;  /* 0x0004e8dd01007387 */ /* 0x0001e80000100800 */
[----:B0-----:R-:W4:Y:S01]  /*f6c0*/  LDL.LU R221, [R1+0x4a0] ;  /* 0x0004a00001dd7983 */ /* 0x001f220000300800 */
[----:B------:R-:W-:-:S03]  /*f6d0*/  IADD3 R230, P1, R230, R12, RZ ;  /* 0x0000000ce6e67210 */ /* 0x000fc60007f3e0ff */
[----:B------:R0:W-:Y:S04]  /*f6e0*/  STL [R1+0x50c], R229 ;  /* 0x00050ce501007387 */ /* 0x0001e80000100800 */
[----:B0-----:R-:W4:Y:S04]  /*f6f0*/  LDL.LU R229, [R1+0x4c4] ;  /* 0x0004c40001e57983 */ /* 0x001f280000300800 */
[----:B------:R0:W-:Y:S04]  /*f700*/  STL [R1+0x4e0], R230 ;  /* 0x0004e0e601007387 */ /* 0x0001e80000100800 */
[----:B0-----:R-:W4:Y:S01]  /*f710*/  LDL.LU R230, [R1+0x498] ;  /* 0x0004980001e67983 */ /* 0x001f220000300800 */
[----:B------:R-:W-:-:S05]  /*f720*/  IMAD.X R238, R238, 0x1, R11, P2 ;  /* 0x00000001eeee7824 */ /* 0x000fca00010e060b */
        /* <DEDUP_REMOVED lines=14> */
[----:B------:R-:W-:-:S03]  /*f810*/  IMAD.X R236, R236, 0x1, R11, P5 ;  /* 0x00000001ecec7824 */ /* 0x000fc600028e060b */
[----:B0-----:R-:W2:Y:S01]  /*f820*/  LDL.LU R190, [R1+0x488] ;  /* 0x0004880001be7983 */ /* 0x001ea20000300800 */
[----:B------:R-:W-:Y:S01]  /*f830*/  IADD3 R191, P5, R191, R12, RZ ;  /* 0x0000000cbfbf7210 */ /* 0x000fe20007fbe0ff */
[----:B------:R-:W-:-:S04]  /*f840*/  IMAD.X R18, R18, 0x1, R11, P6 ;  /* 0x0000000112127824 */ /* 0x000fc800030e060b */
[----:B------:R0:W-:Y:S01]  /*f850*/  STL [R1+0x4c0], R191 ;  /* 0x0004c0bf01007387 */ /* 0x0001e20000100800 */
[----:B------:R-:W-:-:S03]  /*f860*/  IADD3 R237, P6, R237, R12, RZ ;  /* 0x0000000ceded7210 */ /* 0x000fc60007fde0ff */
[----:B0-----:R-:W2:Y:S04]  /*f870*/  LDL.LU R191, [R1+0x4ac] ;  /* 0x0004ac0001bf7983 */ /* 0x001ea80000300800 */
[----:B------:R0:W-:Y:S01]  /*f880*/  STL [R1+0x4ec], R236 ;  /* 0x0004ecec01007387 */ /* 0x0001e20000100800 */
[----:B------:R-:W-:-:S03]  /*f890*/  IMAD.X R243, R243, 0x1, R11, P1 ;  /* 0x00000001f3f37824 */ /* 0x000fc600008e060b */
[----:B0-----:R-:W2:Y:S04]  /*f8a0*/  LDL.LU R236, [R1+0x480] ;  /* 0x0004800001ec7983 */ /* 0x001ea80000300800 */
[----:B------:R0:W-:Y:S04]  /*f8b0*/  STL [R1+0x4e4], R18 ;  /* 0x0004e41201007387 */ /* 0x0001e80000100800 */
[----:B0-----:R-:W2:Y:S01]  /*f8c0*/  LDL.LU R18, [R1+0x4a4] ;  /* 0x0004a40001127983 */ /* 0x001ea20000300800 */
[----:B------:R-:W-:-:S03]  /*f8d0*/  IADD3 R244, P1, R244, R12, RZ ;  /* 0x0000000cf4f47210 */ /* 0x000fc60007f3e0ff */
[----:B------:R0:W-:Y:S04]  /*f8e0*/  STL [R1+0x4b8], R237 ;  /* 0x0004b8ed01007387 */ /* 0x0001e80000100800 */
[----:B0-----:R-:W2:Y:S04]  /*f8f0*/  LDL.LU R237, [R1+0x478] ;  /* 0x0004780001ed7983 */ /* 0x001ea80000300800 */
[----:B------:R0:W-:Y:S04]  /*f900*/  STL [R1+0x4b0], R244 ;  /* 0x0004b0f401007387 */ /* 0x0001e80000100800 */
[----:B0-----:R-:W2:Y:S01]  /*f910*/  LDL.LU R244, [R1+0x49c] ;  /* 0x00049c0001f47983 */ /* 0x001ea20000300800 */
[----:B---3--:R-:W-:Y:S01]  /*f920*/  IMAD.X R17, R17, 0x1, R11, P2 ;  /* 0x0000000111117824 */ /* 0x008fe200010e060b */
[----:B------:R-:W-:-:S02]  /*f930*/  IADD3 R220, P2, R220, R12, RZ ;  /* 0x0000000cdcdc7210 */ /* 0x000fc40007f5e0ff */
[----:B------:R-:W-:Y:S01]  /*f940*/  STL [R1+0x4dc], R243 ;  /* 0x0004dcf301007387 */ /* 0x000fe20000100800 */
[----:B------:R-:W-:-:S03]  /*f950*/  IMAD.X R213, R213, 0x1, R11, P3 ;  /* 0x00000001d5d57824 */ /* 0x000fc600018e060b */
[----:B------:R0:W-:Y:S04]  /*f960*/  STL [R1+0x4d4], R17 ;  /* 0x0004d41101007387 */ /* 0x0001e80000100800 */
[----:B0-----:R-:W3:Y:S04]  /*f970*/  LDL.LU R17, [R1+0x470] ;  /* 0x0004700001117983 */ /* 0x001ee80000300800 */
[----:B------:R0:W-:Y:S04]  /*f980*/  STL [R1+0x4cc], R213 ;  /* 0x0004ccd501007387 */ /* 0x0001e80000100800 */
[----:B0-----:R-:W3:Y:S04]  /*f990*/  LDL.LU R213, [R1+0x494] ;  /* 0x0004940001d57983 */ /* 0x001ee80000300800 */
[----:B------:R0:W-:Y:S04]  /*f9a0*/  STL [R1+0x4a8], R220 ;  /* 0x0004a8dc01007387 */ /* 0x0001e80000100800 */
[----:B0-----:R-:W3:Y:S01]  /*f9b0*/  LDL.LU R220, [R1+0x468] ;  /* 0x0004680001dc7983 */ /* 0x001ee20000300800 */
[----:B----4-:R-:W-:-:S05]  /*f9c0*/  IADD3 R221, P3, R221, R12, RZ ;  /* 0x0000000cdddd7210 */ /* 0x010fca0007f7e0ff */
[----:B------:R0:W-:Y:S01]  /*f9d0*/  STL [R1+0x4a0], R221 ;  /* 0x0004a0dd01007387 */ /* 0x0001e20000100800 */
[----:B------:R-:W-:-:S03]  /*f9e0*/  IMAD.X R229, R229, 0x1, R11, P4 ;  /* 0x00000001e5e57824 */ /* 0x000fc600020e060b */
[----:B0-----:R-:W4:Y:S01]  /*f9f0*/  LDL.LU R221, [R1+0x48c] ;  /* 0x00048c0001dd7983 */ /* 0x001f220000300800 */
[----:B------:R-:W-:-:S05]  /*fa00*/  IADD3 R230, P4, R230, R12, RZ ;  /* 0x0000000ce6e67210 */ /* 0x000fca0007f9e0ff */
[----:B------:R0:W-:Y:S04]  /*fa10*/  STL [R1+0x498], R230 ;  /* 0x000498e601007387 */ /* 0x0001e80000100800 */
[----:B0-----:R-:W4:Y:S01]  /*fa20*/  LDL.LU R230, [R1+0x460] ;  /* 0x0004600001e67983 */ /* 0x001f220000300800 */
[----:B------:R-:W-:-:S03]  /*fa30*/  IMAD.X R238, R238, 0x1, R11, P5 ;  /* 0x00000001eeee7824 */ /* 0x000fc600028e060b */
[----:B------:R0:W-:Y:S04]  /*fa40*/  STL [R1+0x4c4], R229 ;  /* 0x0004c4e501007387 */ /* 0x0001e80000100800 */
[----:B------:R-:W4:Y:S04]  /*fa50*/  LDL.LU R218, [R1+0x484] ;  /* 0x0004840001da7983 */ /* 0x000f280000300800 */
[----:B------:R-:W4:Y:S04]  /*fa60*/  LDL.LU R227, [R1+0x458] ;  /* 0x0004580001e37983 */ /* 0x000f280000300800 */
[----:B0-----:R-:W4:Y:S04]  /*fa70*/  LDL.LU R229, [R1+0x47c] ;  /* 0x00047c0001e57983 */ /* 0x001f280000300800 */
[----:B------:R0:W-:Y:S01]  /*fa80*/  STL [R1+0x4bc], R238 ;  /* 0x0004bcee01007387 */ /* 0x0001e20000100800 */
[----:B------:R-:W-:-:S03]  /*fa90*/  IADD3 R212, P5, R212, R12, RZ ;  /* 0x0000000cd4d47210 */ /* 0x000fc60007fbe0ff */
[----:B0-----:R-:W4:Y:S01]  /*faa0*/  LDL.LU R238, [R1+0x450] ;  /* 0x0004500001ee7983 */ /* 0x001f220000300800 */
[----:B--2---:R-:W-:-:S05]  /*fab0*/  IMAD.X R246, R246, 0x1, R11, P6 ;  /* 0x00000001f6f67824 */ /* 0x004fca00030e060b */
[----:B------:R0:W-:Y:S01]  /*fac0*/  STL [R1+0x4b4], R246 ;  /* 0x0004b4f601007387 */ /* 0x0001e20000100800 */
[----:B------:R-:W-:-:S03]  /*fad0*/  IADD3 R190, P6, R190, R12, RZ ;  /* 0x0000000cbebe7210 */ /* 0x000fc60007fde0ff */
[----:B0-----:R-:W2:Y:S04]  /*fae0*/  LDL.LU R246, [R1+0x474] ;  /* 0x0004740001f67983 */ /* 0x001ea80000300800 */
[----:B------:R-:W-:Y:S04]  /*faf0*/  STL [R1+0x490], R212 ;  /* 0x000490d401007387 */ /* 0x000fe80000100800 */
[----:B------:R-:W2:Y:S04]  /*fb00*/  LDL.LU R243, [R1+0x448] ;  /* 0x0004480001f37983 */ /* 0x000ea80000300800 */
[----:B------:R0:W-:Y:S01]  /*fb10*/  STL [R1+0x488], R190 ;  /* 0x000488be01007387 */ /* 0x0001e20000100800 */
[----:B------:R-:W-:-:S03]  /*fb20*/  IMAD.X R191, R191, 0x1, R11, P1 ;  /* 0x00000001bfbf7824 */ /* 0x000fc600008e060b */
[----:B0-----:R-:W2:Y:S04]  /*fb30*/  LDL.LU R190, [R1+0x46c] ;  /* 0x00046c0001be7983 */ /* 0x001ea80000300800 */
[----:B------:R-:W2:Y:S04]  /*fb40*/  LDL.LU R212, [R1+0x440] ;  /* 0x0004400001d47983 */ /* 0x000ea80000300800 */
[----:B------:R0:W-:Y:S01]  /*fb50*/  STL [R1+0x4ac], R191 ;  /* 0x0004acbf01007387 */ /* 0x0001e20000100800 */
[----:B------:R-:W-:-:S03]  /*fb60*/  IADD3 R236, P1, R236, R12, RZ ;  /* 0x0000000cecec7210 */ /* 0x000fc60007f3e0ff */
[----:B0-----:R-:W2:Y:S04]  /*fb70*/  LDL.LU R191, [R1+0x464] ;  /* 0x0004640001bf7983 */ /* 0x001ea80000300800 */
[----:B------:R0:W-:Y:S01]  /*fb80*/  STL [R1+0x480], R236 ;  /* 0x000480ec01007387 */ /* 0x0001e20000100800 */
[----:B------:R-:W-:-:S03]  /*fb90*/  IMAD.X R18, R18, 0x1, R11, P2 ;  /* 0x0000000112127824 */ /* 0x000fc600010e060b */
[----:B0-----:R-:W2:Y:S01]  /*fba0*/  LDL.LU R236, [R1+0x438] ;  /* 0x0004380001ec7983 */ /* 0x001ea20000300800 */
[----:B------:R-:W-:-:S05]  /*fbb0*/  IADD3 R237, P2, R237, R12, RZ ;  /* 0x0000000ceded7210 */ /* 0x000fca0007f5e0ff */
[----:B------:R0:W-:Y:S04]  /*fbc0*/  STL [R1+0x478], R237 ;  /* 0x000478ed01007387 */ /* 0x0001e80000100800 */
[----:B------:R-:W-:Y:S01]  /*fbd0*/  STL [R1+0x4a4], R18 ;  /* 0x0004a41201007387 */ /* 0x000fe20000100800 */
[----:B------:R-:W-:-:S03]  /*fbe0*/  IMAD.X R244, R244, 0x1, R11, P3 ;  /* 0x00000001f4f47824 */ /* 0x000fc600018e060b */
[----:B0-----:R-:W2:Y:S04]  /*fbf0*/  LDL.LU R237, [R1+0x45c] ;  /* 0x00045c0001ed7983 */ /* 0x001ea80000300800 */
[----:B------:R0:W-:Y:S04]  /*fc00*/  STL [R1+0x49c], R244 ;  /* 0x00049cf401007387 */ /* 0x0001e80000100800 */
[----:B0-----:R-:W2:Y:S04]  /*fc10*/  LDL.LU R244, [R1+0x430] ;  /* 0x0004300001f47983 */ /* 0x001ea80000300800 */
[----:B------:R-:W2:Y:S01]  /*fc20*/  LDL.LU R18, [R1+0x454] ;  /* 0x0004540001127983 */ /* 0x000ea20000300800 */
[----:B---3--:R-:W-:-:S05]  /*fc30*/  IADD3 R17, P3, R17, R12, RZ ;  /* 0x0000000c11117210 */ /* 0x008fca0007f7e0ff */
[----:B------:R0:W-:Y:S01]  /*fc40*/  STL [R1+0x470], R17 ;  /* 0x0004701101007387 */ /* 0x0001e20000100800 */
[----:B------:R-:W-:-:S03]  /*fc50*/  IMAD.X R213, R213, 0x1, R11, P4 ;  /* 0x00000001d5d57824 */ /* 0x000fc600020e060b */
[----:B0-----:R-:W3:Y:S04]  /*fc60*/  LDL.LU R17, [R1+0x428] ;  /* 0x0004280001117983 */ /* 0x001ee80000300800 */
[----:B------:R0:W-:Y:S01]  /*fc70*/  STL [R1+0x494], R213 ;  /* 0x000494d501007387 */ /* 0x0001e20000100800 */
[----:B------:R-:W-:-:S03]  /*fc80*/  IADD3 R220, P4, R220, R12, RZ ;  /* 0x0000000cdcdc7210 */ /* 0x000fc60007f9e0ff */
[----:B0-----:R-:W3:Y:S04]  /*fc90*/  LDL.LU R213, [R1+0x44c] ;  /* 0x00044c0001d57983 */ /* 0x001ee80000300800 */
[----:B------:R0:W-:Y:S04]  /*fca0*/  STL [R1+0x468], R220 ;  /* 0x000468dc01007387 */ /* 0x0001e80000100800 */
[----:B0-----:R-:W3:Y:S01]  /*fcb0*/  LDL.LU R220, [R1+0x420] ;  /* 0x0004200001dc7983 */ /* 0x001ee20000300800 */
[----:B----4-:R-:W-:-:S05]  /*fcc0*/  IMAD.X R221, R221, 0x1, R11, P5 ;  /* 0x00000001dddd7824 */ /* 0x010fca00028e060b */
[----:B------:R0:W-:Y:S04]  /*fcd0*/  STL [R1+0x48c], R221 ;  /* 0x00048cdd01007387 */ /* 0x0001e80000100800 */
[----:B0-----:R-:W4:Y:S01]  /*fce0*/  LDL.LU R221, [R1+0x444] ;  /* 0x0004440001dd7983 */ /* 0x001f220000300800 */
[----:B------:R-:W-:-:S05]  /*fcf0*/  IADD3 R230, P5, R230, R12, RZ ;  /* 0x0000000ce6e67210 */ /* 0x000fca0007fbe0ff */
[----:B------:R0:W-:Y:S01]  /*fd00*/  STL [R1+0x460], R230 ;  /* 0x000460e601007387 */ /* 0x0001e20000100800 */
[--C-:B------:R-:W-:Y:S01]  /*fd10*/  IMAD.X R218, R218, 0x1, R11.reuse, P6 ;  /* 0x00000001dada7824 */ /* 0x100fe200030e060b */
[----:B------:R-:W-:Y:S02]  /*fd20*/  IADD3 R227, P6, R227, R12, RZ ;  /* 0x0000000ce3e37210 */ /* 0x000fe40007fde0ff */
[----:B0-----:R-:W4:Y:S01]  /*fd30*/  LDL.LU R230, [R1+0x418] ;  /* 0x0004180001e67983 */ /* 0x001f220000300800 */
[----:B------:R-:W-:-:S03]  /*fd40*/  IMAD.X R229, R229, 0x1, R11, P1 ;  /* 0x00000001e5e57824 */ /* 0x000fc600008e060b */
[----:B------:R-:W-:Y:S04]  /*fd50*/  STL [R1+0x484], R218 ;  /* 0x000484da01007387 */ /* 0x000fe80000100800 */
[----:B------:R0:W-:Y:S04]  /*fd60*/  STL [R1+0x47c], R229 ;  /* 0x00047ce501007387 */ /* 0x0001e80000100800 */
[----:B------:R-:W-:Y:S01]  /*fd70*/  STL [R1+0x458], R227 ;  /* 0x000458e301007387 */ /* 0x000fe20000100800 */
[----:B------:R-:W-:-:S03]  /*fd80*/  IADD3 R238, P1, R238, R12, RZ ;  /* 0x0000000ceeee7210 */ /* 0x000fc60007f3e0ff */
[----:B0-----:R-:W4:Y:S04]  /*fd90*/  LDL.LU R229, [R1+0x43c] ;  /* 0x00043c0001e57983 */ /* 0x001f280000300800 */
[----:B------:R0:W-:Y:S04]  /*fda0*/  STL [R1+0x450], R238 ;  /* 0x000450ee01007387 */ /* 0x0001e80000100800 */
[----:B0-----:R-:W4:Y:S01]  /*fdb0*/  LDL.LU R238, [R1+0x410] ;  /* 0x0004100001ee7983 */ /* 0x001f220000300800 */
[----:B--2---:R-:W-:-:S05]  /*fdc0*/  IMAD.X R246, R246, 0x1, R11, P2 ;  /* 0x00000001f6f67824 */ /* 0x004fca00010e060b */
[----:B------:R0:W-:Y:S01]  /*fdd0*/  STL [R1+0x474], R246 ;  /* 0x000474f601007387 */ /* 0x0001e20000100800 */
[----:B------:R-:W-:-:S03]  /*fde0*/  IADD3 R243, P2, R243, R12, RZ ;  /* 0x0000000cf3f37210 */ /* 0x000fc60007f5e0ff */
[----:B0-----:R-:W2:Y:S01]  /*fdf0*/  LDL.LU R246, [R1+0x434] ;  /* 0x0004340001f67983 */ /* 0x001ea20000300800 */
[----:B------:R-:W-:Y:S01]  /*fe00*/  IMAD.X R190, R190, 0x1, R11, P3 ;  /* 0x00000001bebe7824 */ /* 0x000fe200018e060b */
[----:B------:R-:W-:-:S04]  /*fe10*/  IADD3 R212, P3, R212, R12, RZ ;  /* 0x0000000cd4d47210 */ /* 0x000fc80007f7e0ff */
[----:B------:R0:W-:Y:S04]  /*fe20*/  STL [R1+0x46c], R190 ;  /* 0x00046cbe01007387 */ /* 0x0001e80000100800 */
[----:B0-----:R-:W2:Y:S01]  /*fe30*/  LDL.LU R190, [R1+0x408] ;  /* 0x0004080001be7983 */ /* 0x001ea20000300800 */
[----:B------:R-:W-:-:S03]  /*fe40*/  IMAD.X R191, R191, 0x1, R11, P4 ;  /* 0x00000001bfbf7824 */ /* 0x000fc600020e060b */
[----:B------:R0:W-:Y:S04]  /*fe50*/  STL [R1+0x448], R243 ;  /* 0x000448f301007387 */ /* 0x0001e80000100800 */
[----:B0-----:R-:W2:Y:S04]  /*fe60*/  LDL.LU R243, [R1+0x42c] ;  /* 0x00042c0001f37983 */ /* 0x001ea80000300800 */
[----:B------:R0:W-:Y:S01]  /*fe70*/  STL [R1+0x440], R212 ;  /* 0x000440d401007387 */ /* 0x0001e20000100800 */
[----:B------:R-:W-:-:S03]  /*fe80*/  IADD3 R236, P4, R236, R12, RZ ;  /* 0x0000000cecec7210 */ /* 0x000fc60007f9e0ff */
[----:B0-----:R-:W2:Y:S04]  /*fe90*/  LDL.LU R212, [R1+0x400] ;  /* 0x0004000001d47983 */ /* 0x001ea80000300800 */
[----:B------:R0:W-:Y:S01]  /*fea0*/  STL [R1+0x464], R191 ;  /* 0x000464bf01007387 */ /* 0x0001e20000100800 */
[----:B------:R-:W-:-:S03]  /*feb0*/  IMAD.X R237, R237, 0x1, R11, P5 ;  /* 0x00000001eded7824 */ /* 0x000fc600028e060b */
[----:B0-----:R-:W2:Y:S04]  /*fec0*/  LDL.LU R191, [R1+0x424] ;  /* 0x0004240001bf7983 */ /* 0x001ea80000300800 */
[----:B------:R0:W-:Y:S01]  /*fed0*/  STL [R1+0x45c], R237 ;  /* 0x00045ced01007387 */ /* 0x0001e20000100800 */
[----:B------:R-:W-:-:S03]  /*fee0*/  IADD3 R244, P5, R244, R12, RZ ;  /* 0x0000000cf4f47210 */ /* 0x000fc60007fbe0ff */
[----:B0-----:R-:W2:Y:S04]  /*fef0*/  LDL.LU R237, [R1+0x3f8] ;  /* 0x0003f80001ed7983 */ /* 0x001ea80000300800 */
[----:B------:R-:W-:Y:S04]  /*ff00*/  STL [R1+0x438], R236 ;  /* 0x000438ec01007387 */ /* 0x000fe80000100800 */
[----:B------:R0:W-:Y:S04]  /*ff10*/  STL [R1+0x430], R244 ;  /* 0x000430f401007387 */ /* 0x0001e80000100800 */
[----:B0-----:R-:W2:Y:S01]  /*ff20*/  LDL.LU R244, [R1+0x41c] ;  /* 0x00041c0001f47983 */ /* 0x001ea20000300800 */
[----:B------:R-:W-:Y:S01]  /*ff30*/  IMAD.X R18, R18, 0x1, R11, P6 ;  /* 0x0000000112127824 */ /* 0x000fe200030e060b */
        /* <DEDUP_REMOVED lines=11> */
[----:B0-----:R-:W4:Y:S04]  /*fff0*/  LDL.LU R221, [R1+0x40c] ;  /* 0x00040c0001dd7983 */ /* 0x001f280000300800 */
[----:B------:R0:W-:Y:S04]  /*10000*/  STL [R1+0x420], R220 ;  /* 0x000420dc01007387 */ /* 0x0001e80000100800 */
[----:B------:R-:W4:Y:S04]  /*10010*/  LDL.LU R218, [R1+0x3e0] ;  /* 0x0003e00001da7983 */ /* 0x000f280000300800 */
[----:B------:R-:W4:Y:S01]  /*10020*/  LDL.LU R227, [R1+0x404] ;  /* 0x0004040001e37983 */ /* 0x000f220000300800 */
[----:B------:R-:W-:-:S03]  /*10030*/  IADD3 R230, P2, R230, R12, RZ ;  /* 0x0000000ce6e67210 */ /* 0x000fc60007f5e0ff */
[----:B0-----:R-:W4:Y:S04]  /*10040*/  LDL.LU R220, [R1+0x3d8] ;  /* 0x0003d80001dc7983 */ /* 0x001f280000300800 */
[----:B------:R0:W-:Y:S04]  /*10050*/  STL [R1+0x418], R230 ;  /* 0x000418e601007387 */ /* 0x0001e80000100800 */
[----:B0-----:R-:W4:Y:S01]  /*10060*/  LDL.LU R230, [R1+0x3fc] ;  /* 0x0003fc0001e67983 */ /* 0x001f220000300800 */
[----:B------:R-:W-:Y:S01]  /*10070*/  IMAD.X R229, R229, 0x1, R11, P3 ;  /* 0x00000001e5e57824 */ /* 0x000fe200018e060b */
[----:B------:R-:W-:-:S05]  /*10080*/  IADD3 R238, P3, R238, R12, RZ ;  /* 0x0000000ceeee7210 */ /* 0x000fca0007f7e0ff */
[----:B------:R0:W-:Y:S04]  /*10090*/  STL [R1+0x410], R238 ;  /* 0x000410ee01007387 */ /* 0x0001e80000100800 */
[----:B0-----:R-:W4:Y:S01]  /*100a0*/  LDL.LU R238, [R1+0x3d0] ;  /* 0x0003d00001ee7983 */ /* 0x001f220000300800 */
[----:B--2---:R-:W-:-:S03]  /*100b0*/  IMAD.X R246, R246, 0x1, R11, P4 ;  /* 0x00000001f6f67824 */ /* 0x004fc600020e060b */
[----:B------:R-:W-:Y:S04]  /*100c0*/  STL [R1+0x43c], R229 ;  /* 0x00043ce501007387 */ /* 0x000fe80000100800 */
[----:B------:R-:W2:Y:S04]  /*100d0*/  LDL.LU R236, [R1+0x3f4] ;  /* 0x0003f40001ec7983 */ /* 0x000ea80000300800 */
[----:B------:R0:W-:Y:S04]  /*100e0*/  STL [R1+0x434], R246 ;  /* 0x000434f601007387 */ /* 0x0001e80000100800 */
[----:B0-----:R-:W2:Y:S01]  /*100f0*/  LDL.LU R246, [R1+0x3c4] ;  /* 0x0003c40001f67983 */ /* 0x001ea20000300800 */
[----:B------:R-:W-:-:S03]  /*10100*/  IADD3 R190, P4, R190, R12, RZ ;  /* 0x0000000cbebe7210 */ /* 0x000fc60007f9e0ff */
[----:B------:R-:W2:Y:S04]  /*10110*/  LDL.LU R229, [R1+0x3ec] ;  /* 0x0003ec0001e57983 */ /* 0x000ea80000300800 */
[----:B------:R0:W-:Y:S01]  /*10120*/  STL [R1+0x408], R190 ;  /* 0x000408be01007387 */ /* 0x0001e20000100800 */
[----:B------:R-:W-:-:S03]  /*10130*/  IMAD.X R243, R243, 0x1, R11, P5 ;  /* 0x00000001f3f37824 */ /* 0x000fc600028e060b */
[----:B0-----:R-:W2:Y:S04]  /*10140*/  LDL.LU R190, [R1+0x3bc] ;  /* 0x0003bc0001be7983 */ /* 0x001ea80000300800 */
[----:B------:R0:W-:Y:S01]  /*10150*/  STL [R1+0x42c], R243 ;  /* 0x00042cf301007387 */ /* 0x0001e20000100800 */
[----:B------:R-:W-:-:S03]  /*10160*/  IADD3 R212, P5, R212, R12, RZ ;  /* 0x0000000cd4d47210 */ /* 0x000fc60007fbe0ff */
[----:B0-----:R-:W2:Y:S01]  /*10170*/  LDL.LU R243, [R1+0x3e4] ;  /* 0x0003e40001f37983 */ /* 0x001ea20000300800 */
[----:B------:R-:W-:-:S05]  /*10180*/  IMAD.X R191, R191, 0x1, R11, P6 ;  /* 0x00000001bfbf7824 */ /* 0x000fca00030e060b */
[----:B------:R0:W-:Y:S04]  /*10190*/  STL [R1+0x424], R191 ;  /* 0x000424bf01007387 */ /* 0x0001e80000100800 */
[----:B------:R-:W-:Y:S01]  /*101a0*/  STL [R1+0x400], R212 ;  /* 0x000400d401007387 */ /* 0x000fe20000100800 */
[----:B------:R-:W-:-:S03]  /*101b0*/  IADD3 R237, P6, R237, R12, RZ ;  /* 0x0000000ceded7210 */ /* 0x000fc60007fde0ff */
[----:B0-----:R-:W2:Y:S04]  /*101c0*/  LDL.LU R191, [R1+0x3b4] ;  /* 0x0003b40001bf7983 */ /* 0x001ea80000300800 */
[----:B------:R0:W-:Y:S04]  /*101d0*/  STL [R1+0x3f8], R237 ;  /* 0x0003f8ed01007387 */ /* 0x0001e80000100800 */
[----:B0-----:R-:W2:Y:S01]  /*101e0*/  LDL.LU R237, [R1+0x3dc] ;  /* 0x0003dc0001ed7983 */ /* 0x001ea20000300800 */
[----:B------:R-:W-:-:S03]  /*101f0*/  IMAD.X R244, R244, 0x1, R11, P1 ;  /* 0x00000001f4f47824 */ /* 0x000fc600008e060b */
[----:B------:R-:W2:Y:S04]  /*10200*/  LDL.LU R212, [R1+0x3ac] ;  /* 0x0003ac0001d47983 */ /* 0x000ea80000300800 */
[----:B------:R0:W-:Y:S04]  /*10210*/  STL [R1+0x41c], R244 ;  /* 0x00041cf401007387 */ /* 0x0001e80000100800 */
[----:B0-----:R-:W2:Y:S01]  /*10220*/  LDL.LU R244, [R1+0x3d4] ;  /* 0x0003d40001f47983 */ /* 0x001ea20000300800 */
        /* <DEDUP_REMOVED lines=20> */
[----:B------:R0:W-:Y:S04]  /*10370*/  STL [R1+0x3fc], R230 ;  /* 0x0003fce601007387 */ /* 0x0001e80000100800 */
[----:B0-----:R-:W4:Y:S01]  /*10380*/  LDL.LU R230, [R1+0x3b8] ;  /* 0x0003b80001e67983 */ /* 0x001f220000300800 */
[----:B------:R-:W-:-:S05]  /*10390*/  IADD3 R238, P5, R238, R12, RZ ;  /* 0x0000000ceeee7210 */ /* 0x000fca0007fbe0ff */
[----:B------:R0:W-:Y:S01]  /*103a0*/  STL [R1+0x3d0], R238 ;  /* 0x0003d0ee01007387 */ /* 0x0001e20000100800 */
[----:B--2---:R-:W-:-:S03]  /*103b0*/  IMAD.X R236, R236, 0x1, R11, P6 ;  /* 0x00000001ecec7824 */ /* 0x004fc600030e060b */
[----:B0-----:R-:W2:Y:S01]  /*103c0*/  LDL.LU R238, [R1+0x38c] ;  /* 0x00038c0001ee7983 */ /* 0x001ea20000300800 */
[----:B------:R-:W-:Y:S01]  /*103d0*/  IADD3 R246, P6, R246, R12, RZ ;  /* 0x0000000cf6f67210 */ /* 0x000fe20007fde0ff */
[----:B------:R-:W-:-:S04]  /*103e0*/  IMAD.X R229, R229, 0x1, R11, P1 ;  /* 0x00000001e5e57824 */ /* 0x000fc800008e060b */
[----:B------:R0:W-:Y:S04]  /*103f0*/  STL [R1+0x3c4], R246 ;  /* 0x0003c4f601007387 */ /* 0x0001e80000100800 */
[----:B0-----:R-:W2:Y:S01]  /*10400*/  LDL.LU R246, [R1+0x3b0] ;  /* 0x0003b00001f67983 */ /* 0x001ea20000300800 */
[----:B------:R-:W-:-:S03]  /*10410*/  IADD3 R190, P1, R190, R12, RZ ;  /* 0x0000000cbebe7210 */ /* 0x000fc60007f3e0ff */
[----:B------:R-:W-:Y:S04]  /*10420*/  STL [R1+0x3f4], R236 ;  /* 0x0003f4ec01007387 */ /* 0x000fe80000100800 */
[----:B------:R-:W2:Y:S04]  /*10430*/  LDL.LU R218, [R1+0x384] ;  /* 0x0003840001da7983 */ /* 0x000ea80000300800 */
[----:B------:R0:W-:Y:S01]  /*10440*/  STL [R1+0x3ec], R229 ;  /* 0x0003ece501007387 */ /* 0x0001e20000100800 */
[----:B------:R-:W-:-:S03]  /*10450*/  IMAD.X R243, R243, 0x1, R11, P2 ;  /* 0x00000001f3f37824 */ /* 0x000fc600010e060b */
[----:B0-----:R-:W2:Y:S04]  /*10460*/  LDL.LU R229, [R1+0x3a8] ;  /* 0x0003a80001e57983 */ /* 0x001ea80000300800 */
[----:B------:R0:W-:Y:S04]  /*10470*/  STL [R1+0x3bc], R190 ;  /* 0x0003bcbe01007387 */ /* 0x0001e80000100800 */
[----:B0-----:R-:W2:Y:S01]  /*10480*/  LDL.LU R190, [R1+0x37c] ;  /* 0x00037c0001be7983 */ /* 0x001ea20000300800 */
[----:B------:R-:W-:-:S05]  /*10490*/  IADD3 R191, P2, R191, R12, RZ ;  /* 0x0000000cbfbf7210 */ /* 0x000fca0007f5e0ff */
[----:B------:R0:W-:Y:S01]  /*104a0*/  STL [R1+0x3b4], R191 ;  /* 0x0003b4bf01007387 */ /* 0x0001e20000100800 */
[----:B------:R-:W-:-:S03]  /*104b0*/  IMAD.X R237, R237, 0x1, R11, P3 ;  /* 0x00000001eded7824 */ /* 0x000fc600018e060b */
[----:B0-----:R-:W2:Y:S04]  /*104c0*/  LDL.LU R191, [R1+0x3a0] ;  /* 0x0003a00001bf7983 */ /* 0x001ea80000300800 */
[----:B------:R-:W-:Y:S04]  /*104d0*/  STL [R1+0x3e4], R243 ;  /* 0x0003e4f301007387 */ /* 0x000fe80000100800 */
[----:B------:R0:W-:Y:S01]  /*104e0*/  STL [R1+0x3dc], R237 ;  /* 0x0003dced01007387 */ /* 0x0001e20000100800 */
[----:B------:R-:W-:-:S03]  /*104f0*/  IMAD.X R244, R244, 0x1, R11, P4 ;  /* 0x00000001f4f47824 */ /* 0x000fc600020e060b */
[----:B0-----:R-:W2:Y:S04]  /*10500*/  LDL.LU R237, [R1+0x374] ;  /* 0x0003740001ed7983 */ /* 0x001ea80000300800 */
[----:B------:R0:W-:Y:S04]  /*10510*/  STL [R1+0x3d4], R244 ;  /* 0x0003d4f401007387 */ /* 0x0001e80000100800 */
[----:B0-----:R-:W2:Y:S01]  /*10520*/  LDL.LU R244, [R1+0x398] ;  /* 0x0003980001f47983 */ /* 0x001ea20000300800 */
[-C--:B------:R-:W-:Y:S02]  /*10530*/  IADD3 R212, P3, R212, R12.reuse, RZ ;  /* 0x0000000cd4d47210 */ /* 0x080fe40007f7e0ff */
[----:B---3--:R-:W-:-:S03]  /*10540*/  IADD3 R17, P4, R17, R12, RZ ;  /* 0x0000000c11117210 */ /* 0x008fc60007f9e0ff */
[----:B------:R0:W-:Y:S01]  /*10550*/  STL [R1+0x3ac], R212 ;  /* 0x0003acd401007387 */ /* 0x0001e20000100800 */
[----:B------:R-:W-:-:S03]  /*10560*/  IMAD.X R18, R18, 0x1, R11, P5 ;  /* 0x0000000112127824 */ /* 0x000fc600028e060b */
[----:B0-----:R-:W3:Y:S04]  /*10570*/  LDL.LU R212, [R1+0x36c] ;  /* 0x00036c0001d47983 */ /* 0x001ee80000300800 */
[----:B------:R0:W-:Y:S01]  /*10580*/  STL [R1+0x3a4], R17 ;  /* 0x0003a41101007387 */ /* 0x0001e20000100800 */
[----:B------:R-:W-:-:S03]  /*10590*/  IADD3 R213, P5, R213, R12, RZ ;  /* 0x0000000cd5d57210 */ /* 0x000fc60007fbe0ff */
[----:B0-----:R-:W3:Y:S04]  /*105a0*/  LDL.LU R17, [R1+0x390] ;  /* 0x0003900001117983 */ /* 0x001ee80000300800 */
[----:B------:R0:W-:Y:S04]  /*105b0*/  STL [R1+0x39c], R213 ;  /* 0x00039cd501007387 */ /* 0x0001e80000100800 */
[----:B0-----:R-:W3:Y:S04]  /*105c0*/  LDL.LU R213, [R1+0x364] ;  /* 0x0003640001d57983 */ /* 0x001ee80000300800 */
[----:B------:R-:W-:Y:S04]  /*105d0*/  STL [R1+0x3c8], R18 ;  /* 0x0003c81201007387 */ /* 0x000fe80000100800 */
[----:B------:R-:W3:Y:S04]  /*105e0*/  LDL.LU R227, [R1+0x388] ;  /* 0x0003880001e37983 */ /* 0x000ee80000300800 */
[----:B------:R-:W3:Y:S04]  /*105f0*/  LDL.LU R236, [R1+0x35c] ;  /* 0x00035c0001ec7983 */ /* 0x000ee80000300800 */
[----:B------:R-:W3:Y:S01]  /*10600*/  LDL.LU R243, [R1+0x380] ;  /* 0x0003800001f37983 */ /* 0x000ee20000300800 */
[----:B----4-:R-:W-:-:S05]  /*10610*/  IMAD.X R221, R221, 0x1, R11, P6 ;  /* 0x00000001dddd7824 */ /* 0x010fca00030e060b */
[----:B------:R0:W-:Y:S04]  /*10620*/  STL [R1+0x3c0], R221 ;  /* 0x0003c0dd01007387 */ /* 0x0001e80000100800 */
[----:B0-----:R-:W4:Y:S01]  /*10630*/  LDL.LU R221, [R1+0x354] ;  /* 0x0003540001dd7983 */ /* 0x001f220000300800 */
[----:B------:R-:W-:Y:S01]  /*10640*/  IADD3 R220, P6, R220, R12, RZ ;  /* 0x0000000cdcdc7210 */ /* 0x000fe20007fde0ff */
[----:B------:R-:W-:-:S05]  /*10650*/  IMAD.X R230, R230, 0x1, R11, P1 ;  /* 0x00000001e6e67824 */ /* 0x000fca00008e060b */
[----:B------:R0:W-:Y:S04]  /*10660*/  STL [R1+0x3b8], R230 ;  /* 0x0003b8e601007387 */ /* 0x0001e80000100800 */
[----:B0-----:R-:W4:Y:S04]  /*10670*/  LDL.LU R230, [R1+0x378] ;  /* 0x0003780001e67983 */ /* 0x001f280000300800 */
[----:B------:R-:W-:Y:S04]  /*10680*/  STL [R1+0x394], R220 ;  /* 0x000394dc01007387 */ /* 0x000fe80000100800 */
[----:B------:R-:W4:Y:S01]  /*10690*/  LDL.LU R18, [R1+0x34c] ;  /* 0x00034c0001127983 */ /* 0x000f220000300800 */
[----:B--2---:R-:W-:-:S05]  /*106a0*/  IADD3 R238, P1, R238, R12, RZ ;  /* 0x0000000ceeee7210 */ /* 0x004fca0007f3e0ff */
[----:B------:R0:W-:Y:S04]  /*106b0*/  STL [R1+0x38c], R238 ;  /* 0x00038cee01007387 */ /* 0x0001e80000100800 */
[----:B0-----:R-:W2:Y:S04]  /*106c0*/  LDL.LU R238, [R1+0x370] ;  /* 0x0003700001ee7983 */ /* 0x001ea80000300800 */
[----:B------:R-:W2:Y:S01]  /*106d0*/  LDL.LU R220, [R1+0x344] ;  /* 0x0003440001dc7983 */ /* 0x000ea20000300800 */
[----:B------:R-:W-:-:S05]  /*106e0*/  IMAD.X R246, R246, 0x1, R11, P2 ;  /* 0x00000001f6f67824 */ /* 0x000fca00010e060b */
        /* <DEDUP_REMOVED lines=10> */
[----:B------:R-:W-:-:S05]  /*10790*/  IMAD.X R191, R191, 0x1, R11, P4 ;  /* 0x00000001bfbf7824 */ /* 0x000fca00020e060b */
[----:B------:R0:W-:Y:S04]  /*107a0*/  STL [R1+0x3a0], R191 ;  /* 0x0003a0bf01007387 */ /* 0x0001e80000100800 */
[----:B0-----:R-:W2:Y:S01]  /*107b0*/  LDL.LU R191, [R1+0x334] ;  /* 0x0003340001bf7983 */ /* 0x001ea20000300800 */
[----:B------:R-:W-:-:S05]  /*107c0*/  IADD3 R237, P4, R237, R12, RZ ;  /* 0x0000000ceded7210 */ /* 0x000fca0007f9e0ff */
[----:B------:R0:W-:Y:S01]  /*107d0*/  STL [R1+0x374], R237 ;  /* 0x000374ed01007387 */ /* 0x0001e20000100800 */
[----:B------:R-:W-:-:S03]  /*107e0*/  IMAD.X R244, R244, 0x1, R11, P5 ;  /* 0x00000001f4f47824 */ /* 0x000fc600028e060b */
[----:B0-----:R-:W2:Y:S04]  /*107f0*/  LDL.LU R237, [R1+0x358] ;  /* 0x0003580001ed7983 */ /* 0x001ea80000300800 */
        /* <DEDUP_REMOVED lines=9> */
[----:B------:R0:W-:Y:S01]  /*10890*/  STL [R1+0x364], R213 ;  /* 0x000364d501007387 */ /* 0x0001e20000100800 */
[--C-:B------:R-:W-:Y:S01]  /*108a0*/  IMAD.X R227, R227, 0x1, R11.reuse, P1 ;  /* 0x00000001e3e37824 */ /* 0x100fe200008e060b */
[----:B------:R-:W-:Y:S02]  /*108b0*/  IADD3 R236, P1, R236, R12, RZ ;  /* 0x0000000cecec7210 */ /* 0x000fe40007f3e0ff */
[----:B0-----:R-:W3:Y:S01]  /*108c0*/  LDL.LU R213, [R1+0x348] ;  /* 0x0003480001d57983 */ /* 0x001ee20000300800 */
[----:B------:R-:W-:-:S03]  /*108d0*/  IMAD.X R243, R243, 0x1, R11, P2 ;  /* 0x00000001f3f37824 */ /* 0x000fc600010e060b */
[----:B------:R-:W-:Y:S01]  /*108e0*/  STL [R1+0x388], R227 ;  /* 0x000388e301007387 */ /* 0x000fe20000100800 */
[----:B----4-:R-:W-:-:S05]  /*108f0*/  IADD3 R221, P2, R221, R12, RZ ;  /* 0x0000000cdddd7210 */ /* 0x010fca0007f5e0ff */
[----:B------:R0:W-:Y:S04]  /*10900*/  STL [R1+0x354], R221 ;  /* 0x000354dd01007387 */ /* 0x0001e80000100800 */
[----:B------:R-:W-:Y:S04]  /*10910*/  STL [R1+0x35c], R236 ;  /* 0x00035cec01007387 */ /* 0x000fe80000100800 */
[----:B0-----:R-:W4:Y:S04]  /*10920*/  LDL.LU R221, [R1+0x31c] ;  /* 0x00031c0001dd7983 */ /* 0x001f280000300800 */
[----:B------:R-:W-:Y:S01]  /*10930*/  STL [R1+0x380], R243 ;  /* 0x000380f301007387 */ /* 0x000fe20000100800 */
[----:B------:R-:W-:-:S05]  /*10940*/  IMAD.X R230, R230, 0x1, R11, P3 ;  /* 0x00000001e6e67824 */ /* 0x000fca00018e060b */
[----:B------:R0:W-:Y:S01]  /*10950*/  STL [R1+0x378], R230 ;  /* 0x000378e601007387 */ /* 0x0001e20000100800 */
[----:B------:R-:W-:-:S03]  /*10960*/  IADD3 R18, P3, R18, R12, RZ ;  /* 0x0000000c12127210 */ /* 0x000fc60007f7e0ff */
[----:B0-----:R-:W4:Y:S01]  /*10970*/  LDL.LU R230, [R1+0x340] ;  /* 0x0003400001e67983 */ /* 0x001f220000300800 */
[----:B--2---:R-:W-:Y:S01]  /*10980*/  IMAD.X R238, R238, 0x1, R11, P4 ;  /* 0x00000001eeee7824 */ /* 0x004fe200020e060b */
[----:B------:R-:W-:-:S04]  /*10990*/  IADD3 R220, P4, R220, R12, RZ ;  /* 0x0000000cdcdc7210 */ /* 0x000fc80007f9e0ff */
[----:B------:R0:W-:Y:S04]  /*109a0*/  STL [R1+0x370], R238 ;  /* 0x000370ee01007387 */ /* 0x0001e80000100800 */
[----:B0-----:R-:W2:Y:S04]  /*109b0*/  LDL.LU R238, [R1+0x314] ;  /* 0x0003140001ee7983 */ /* 0x001ea80000300800 */
[----:B------:R-:W-:Y:S01]  /*109c0*/  STL [R1+0x34c], R18 ;  /* 0x00034c1201007387 */ /* 0x000fe20000100800 */
[----:B------:R-:W-:-:S03]  /*109d0*/  IMAD.X R246, R246, 0x1, R11, P5 ;  /* 0x00000001f6f67824 */ /* 0x000fc600028e060b */
[----:B------:R-:W2:Y:S04]  /*109e0*/  LDL.LU R19, [R1+0x338] ;  /* 0x0003380001137983 */ /* 0x000ea80000300800 */
[----:B------:R0:W-:Y:S04]  /*109f0*/  STL [R1+0x344], R220 ;  /* 0x000344dc01007387 */ /* 0x0001e80000100800 */
[----:B0-----:R-:W2:Y:S04]  /*10a00*/  LDL.LU R220, [R1+0x30c] ;  /* 0x00030c0001dc7983 */ /* 0x001ea80000300800 */
[----:B------:R0:W-:Y:S01]  /*10a10*/  STL [R1+0x368], R246 ;  /* 0x000368f601007387 */ /* 0x0001e20000100800 */
[----:B------:R-:W-:-:S03]  /*10a20*/  IADD3 R229, P5, R229, R12, RZ ;  /* 0x0000000ce5e57210 */ /* 0x000fc60007fbe0ff */
[----:B0-----:R-:W2:Y:S01]  /*10a30*/  LDL.LU R246, [R1+0x330] ;  /* 0x0003300001f67983 */ /* 0x001ea20000300800 */
[----:B------:R-:W-:-:S05]  /*10a40*/  IMAD.X R190, R190, 0x1, R11, P6 ;  /* 0x00000001bebe7824 */ /* 0x000fca00030e060b */
[----:B------:R0:W-:Y:S04]  /*10a50*/  STL [R1+0x360], R190 ;  /* 0x000360be01007387 */ /* 0x0001e80000100800 */
[----:B0-----:R-:W2:Y:S04]  /*10a60*/  LDL.LU R190, [R1+0x304] ;  /* 0x0003040001be7983 */ /* 0x001ea80000300800 */
[----:B------:R-:W-:Y:S04]  /*10a70*/  STL [R1+0x33c], R229 ;  /* 0x00033ce501007387 */ /* 0x000fe80000100800 */
[----:B------:R-:W2:Y:S01]  /*10a80*/  LDL.LU R16, [R1+0x328] ;  /* 0x0003280001107983 */ /* 0x000ea20000300800 */
[----:B------:R-:W-:-:S05]  /*10a90*/  IADD3 R191, P6, R191, R12, RZ ;  /* 0x0000000cbfbf7210 */ /* 0x000fca0007fde0ff */
[----:B------:R0:W-:Y:S04]  /*10aa0*/  STL [R1+0x334], R191 ;  /* 0x000334bf01007387 */ /* 0x0001e80000100800 */
[----:B0-----:R-:W2:Y:S01]  /*10ab0*/  LDL.LU R191, [R1+0x2fc] ;  /* 0x0002fc0001bf7983 */ /* 0x001ea20000300800 */
[----:B------:R-:W-:-:S05]  /*10ac0*/  IMAD.X R237, R237, 0x1, R11, P1 ;  /* 0x00000001eded7824 */ /* 0x000fca00008e060b */
[----:B------:R0:W-:Y:S01]  /*10ad0*/  STL [R1+0x358], R237 ;  /* 0x000358ed01007387 */ /* 0x0001e20000100800 */
[----:B------:R-:W-:-:S03]  /*10ae0*/  IADD3 R244, P1, R244, R12, RZ ;  /* 0x0000000cf4f47210 */ /* 0x000fc60007f3e0ff */
[----:B0-----:R-:W2:Y:S04]  /*10af0*/  LDL.LU R237, [R1+0x320] ;  /* 0x0003200001ed7983 */ /* 0x001ea80000300800 */
[----:B------:R-:W2:Y:S04]  /*10b00*/  LDL.LU R229, [R1+0x2f4] ;  /* 0x0002f40001e57983 */ /* 0x000ea80000300800 */
[----:B------:R0:W-:Y:S04]  /*10b10*/  STL [R1+0x32c], R244 ;  /* 0x00032cf401007387 */ /* 0x0001e80000100800 */
[----:B0-----:R-:W2:Y:S01]  /*10b20*/  LDL.LU R244, [R1+0x318] ;  /* 0x0003180001f47983 */ /* 0x001ea20000300800 */
[----:B---3--:R-:W-:Y:S01]  /*10b30*/  IMAD.X R212, R212, 0x1, R11, P2 ;  /* 0x00000001d4d47824 */ /* 0x008fe200010e060b */
[----:B------:R-:W-:-:S05]  /*10b40*/  IADD3 R17, P2, R17, R12, RZ ;  /* 0x0000000c11117210 */ /* 0x000fca0007f5e0ff */
[----:B------:R0:W-:Y:S01]  /*10b50*/  STL [R1+0x324], R17 ;  /* 0x0003241101007387 */ /* 0x0001e20000100800 */
[----:B------:R-:W-:-:S03]  /*10b60*/  IMAD.X R213, R213, 0x1, R11, P3 ;  /* 0x00000001d5d57824 */ /* 0x000fc600018e060b */
[----:B0-----:R-:W3:Y:S04]  /*10b70*/  LDL.LU R17, [R1+0x2ec] ;  /* 0x0002ec0001117983 */ /* 0x001ee80000300800 */
[----:B------:R-:W-:Y:S04]  /*10b80*/  STL [R1+0x350], R212 ;  /* 0x000350d401007387 */ /* 0x000fe80000100800 */
[----:B------:R-:W3:Y:S04]  /*10b90*/  LDL.LU R218, [R1+0x310] ;  /* 0x0003100001da7983 */ /* 0x000ee80000300800 */
[----:B------:R-:W3:Y:S04]  /*10ba0*/  LDL.LU R227, [R1+0x2e4] ;  /* 0x0002e40001e37983 */ /* 0x000ee80000300800 */
[----:B------:R-:W3:Y:S04]  /*10bb0*/  LDL.LU R236, [R1+0x308] ;  /* 0x0003080001ec7983 */ /* 0x000ee80000300800 */
[----:B------:R0:W-:Y:S04]  /*10bc0*/  STL [R1+0x348], R213 ;  /* 0x000348d501007387 */ /* 0x0001e80000100800 */
[----:B------:R-:W3:Y:S04]  /*10bd0*/  LDL.LU R243, [R1+0x2dc] ;  /* 0x0002dc0001f37983 */ /* 0x000ee80000300800 */
[----:B0-----:R-:W3:Y:S01]  /*10be0*/  LDL.LU R213, [R1+0x300] ;  /* 0x0003000001d57983 */ /* 0x001ee20000300800 */
[----:B----4-:R-:W-:-:S05]  /*10bf0*/  IADD3 R221, P3, R221, R12, RZ ;  /* 0x0000000cdddd7210 */ /* 0x010fca0007f7e0ff */
[----:B------:R0:W-:Y:S04]  /*10c00*/  STL [R1+0x31c], R221 ;  /* 0x00031cdd01007387 */ /* 0x0001e80000100800 */
[----:B0-----:R-:W4:Y:S04]  /*10c10*/  LDL.LU R221, [R1+0x2d4] ;  /* 0x0002d40001dd7983 */ /* 0x001f280000300800 */
[----:B------:R-:W4:Y:S01]  /*10c20*/  LDL.LU R18, [R1+0x2f8] ;  /* 0x0002f80001127983 */ /* 0x000f220000300800 */
[----:B------:R-:W-:-:S05]  /*10c30*/  IMAD.X R230, R230, 0x1, R11, P4 ;  /* 0x00000001e6e67824 */ /* 0x000fca00020e060b */
[----:B------:R0:W-:Y:S04]  /*10c40*/  STL [R1+0x340], R230 ;  /* 0x000340e601007387 */ /* 0x0001e80000100800 */
[----:B0-----:R-:W4:Y:S04]  /*10c50*/  LDL.LU R230, [R1+0x2cc] ;  /* 0x0002cc0001e67983 */ /* 0x001f280000300800 */
[----:B------:R-:W4:Y:S01]  /*10c60*/  LDL.LU R212, [R1+0x2f0] ;  /* 0x0002f00001d47983 */ /* 0x000f220000300800 */
[----:B--2---:R-:W-:Y:S01]  /*10c70*/  IADD3 R238, P4, R238, R12, RZ ;  /* 0x0000000ceeee7210 */ /* 0x004fe20007f9e0ff */
[----:B------:R-:W-:-:S04]  /*10c80*/  IMAD.X R19, R19, 0x1, R11, P5 ;  /* 0x0000000113137824 */ /* 0x000fc800028e060b */
[----:B------:R0:W-:Y:S04]  /*10c90*/  STL [R1+0x314], R238 ;  /* 0x000314ee01007387 */ /* 0x0001e80000100800 */
[----:B0-----:R-:W2:Y:S01]  /*10ca0*/  LDL.LU R238, [R1+0x2c4] ;  /* 0x0002c40001ee7983 */ /* 0x001ea20000300800 */
[----:B------:R-:W-:-:S05]  /*10cb0*/  IADD3 R220, P5, R220, R12, RZ ;  /* 0x0000000cdcdc7210 */ /* 0x000fca0007fbe0ff */
[----:B------:R0:W-:Y:S04]  /*10cc0*/  STL [R1+0x30c], R220 ;  /* 0x00030cdc01007387 */ /* 0x0001e80000100800 */
[----:B------:R-:W-:Y:S01]  /*10cd0*/  STL [R1+0x338], R19 ;  /* 0x0003381301007387 */ /* 0x000fe20000100800 */
[----:B------:R-:W-:-:S03]  /*10ce0*/  IMAD.X R246, R246, 0x1, R11, P6 ;  /* 0x00000001f6f67824 */ /* 0x000fc600030e060b */
[----:B0-----:R-:W2:Y:S04]  /*10cf0*/  LDL.LU R220, [R1+0x2e8] ;  /* 0x0002e80001dc7983 */ /* 0x001ea80000300800 */
[----:B------:R0:W-:Y:S04]  /*10d00*/  STL [R1+0x330], R246 ;  /* 0x000330f601007387 */ /* 0x0001e80000100800 */
[----:B0-----:R-:W2:Y:S01]  /*10d10*/  LDL.LU R246, [R1+0x2bc] ;  /* 0x0002bc0001f67983 */ /* 0x001ea20000300800 */
[----:B------:R-:W-:-:S05]  /*10d20*/  IADD3 R190, P6, R190, R12, RZ ;  /* 0x0000000cbebe7210 */ /* 0x000fca0007fde0ff */
[----:B------:R0:W-:Y:S01]  /*10d30*/  STL [R1+0x304], R190 ;  /* 0x000304be01007387 */ /* 0x0001e20000100800 */
[----:B------:R-:W-:-:S03]  /*10d40*/  IMAD.X R16, R16, 0x1, R11, P1 ;  /* 0x0000000110107824 */ /* 0x000fc600008e060b */
[----:B0-----:R-:W2:Y:S01]  /*10d50*/  LDL.LU R190, [R1+0x2e0] ;  /* 0x0002e00001be7983 */ /* 0x001ea20000300800 */
[----:B------:R-:W-:-:S05]  /*10d60*/  IADD3 R191, P1, R191, R12, RZ ;  /* 0x0000000cbfbf7210 */ /* 0x000fca0007f3e0ff */
[----:B------:R0:W-:Y:S04]  /*10d70*/  STL [R1+0x2fc], R191 ;  /* 0x0002fcbf01007387 */ /* 0x0001e80000100800 */
[----:B0-----:R-:W2:Y:S01]  /*10d80*/  LDL.LU R191, [R1+0x2b4] ;  /* 0x0002b40001bf7983 */ /* 0x001ea20000300800 */
[----:B------:R-:W-:-:S03]  /*10d90*/  IMAD.X R237, R237, 0x1, R11, P2 ;  /* 0x00000001eded7824 */ /* 0x000fc600010e060b */
[----:B------:R-:W-:Y:S01]  /*10da0*/  STL [R1+0x328], R16 ;  /* 0x0003281001007387 */ /* 0x000fe20000100800 */
[----:B------:R-:W-:-:S03]  /*10db0*/  IADD3 R229, P2, R229, R12, RZ ;  /* 0x0000000ce5e57210 */ /* 0x000fc60007f5e0ff */
[----:B------:R0:W-:Y:S04]  /*10dc0*/  STL [R1+0x320], R237 ;  /* 0x000320ed01007387 */ /* 0x0001e80000100800 */
[----:B0-----:R-:W2:Y:S01]  /*10dd0*/  LDL.LU R237, [R1+0x2d8] ;  /* 0x0002d80001ed7983 */ /* 0x001ea20000300800 */
[----:B------:R-:W-:-:S03]  /*10de0*/  IMAD.X R244, R244, 0x1, R11, P3 ;  /* 0x00000001f4f47824 */ /* 0x000fc600018e060b */
[----:B------:R0:W-:Y:S04]  /*10df0*/  STL [R1+0x2f4], R229 ;  /* 0x0002f4e501007387 */ /* 0x0001e80000100800 */
[----:B0-----:R-:W2:Y:S04]  /*10e00*/  LDL.LU R229, [R1+0x2ac] ;  /* 0x0002ac0001e57983 */ /* 0x001ea80000300800 */
[----:B------:R0:W-:Y:S04]  /*10e10*/  STL [R1+0x318], R244 ;  /* 0x000318f401007387 */ /* 0x0001e80000100800 */
[----:B0-----:R-:W2:Y:S01]  /*10e20*/  LDL.LU R244, [R1+0x2d0] ;  /* 0x0002d00001f47983 */ /* 0x001ea20000300800 */
[----:B---3--:R-:W-:-:S05]  /*10e30*/  IADD3 R17, P3, R17, R12, RZ ;  /* 0x0000000c11117210 */ /* 0x008fca0007f7e0ff */
[----:B------:R0:W-:Y:S01]  /*10e40*/  STL [R1+0x2ec], R17 ;  /* 0x0002ec1101007387 */ /* 0x0001e20000100800 */
[--C-:B------:R-:W-:Y:S01]  /*10e50*/  IMAD.X R218, R218, 0x1, R11.reuse, P4 ;  /* 0x00000001dada7824 */ /* 0x100fe200020e060b */
[----:B------:R-:W-:Y:S02]  /*10e60*/  IADD3 R227, P4, R227, R12, RZ ;  /* 0x0000000ce3e37210 */ /* 0x000fe40007f9e0ff */
[----:B0-----:R-:W3:Y:S01]  /*10e70*/  LDL.LU R17, [R1+0x2a4] ;  /* 0x0002a40001117983 */ /* 0x001ee20000300800 */
[----:B------:R-:W-:-:S03]  /*10e80*/  IMAD.X R236, R236, 0x1, R11, P5 ;  /* 0x00000001ecec7824 */ /* 0x000fc600028e060b */
[----:B------:R-:W-:Y:S04]  /*10e90*/  STL [R1+0x310], R218 ;  /* 0x000310da01007387 */ /* 0x000fe80000100800 */
[----:B------:R-:W-:Y:S01]  /*10ea0*/  STL [R1+0x2e4], R227 ;  /* 0x0002e4e301007387 */ /* 0x000fe20000100800 */
[----:B------:R-:W-:Y:S01]  /*10eb0*/  IADD3 R243, P5, R243, R12, RZ ;  /* 0x0000000cf3f37210 */ /* 0x000fe20007fbe0ff */
[----:B------:R-:W-:-:S05]  /*10ec0*/  IMAD.X R213, R213, 0x1, R11, P6 ;  /* 0x00000001d5d57824 */ /* 0x000fca00030e060b */
[----:B------:R0:W-:Y:S04]  /*10ed0*/  STL [R1+0x300], R213 ;  /* 0x000300d501007387 */ /* 0x0001e80000100800 */
[----:B------:R-:W-:Y:S04]  /*10ee0*/  STL [R1+0x308], R236 ;  /* 0x000308ec01007387 */ /* 0x000fe80000100800 */
[----:B0-----:R-:W3:Y:S04]  /*10ef0*/  LDL.LU R213, [R1+0x2c8] ;  /* 0x0002c80001d57983 */ /* 0x001ee80000300800 */
[----:B------:R-:W-:Y:S01]  /*10f00*/  STL [R1+0x2dc], R243 ;  /* 0x0002dcf301007387 */ /* 0x000fe20000100800 */
[----:B----4-:R-:W-:Y:S01]  /*10f10*/  IADD3 R221, P6, R221, R12, RZ ;  /* 0x0000000cdddd7210 */ /* 0x010fe20007fde0ff */
[----:B------:R-:W-:-:S04]  /*10f20*/  IMAD.X R18, R18, 0x1, R11, P1 ;  /* 0x0000000112127824 */ /* 0x000fc800008e060b */
[----:B------:R0:W-:Y:S04]  /*10f30*/  STL [R1+0x2d4], R221 ;  /* 0x0002d4dd01007387 */ /* 0x0001e80000100800 */
[----:B0-----:R-:W4:Y:S01]  /*10f40*/  LDL.LU R221, [R1+0x29c] ;  /* 0x00029c0001dd7983 */ /* 0x001f220000300800 */
[----:B------:R-:W-:Y:S01]  /*10f50*/  IADD3 R230, P1, R230, R12, RZ ;  /* 0x0000000ce6e67210 */ /* 0x000fe20007f3e0ff */
[----:B------:R-:W-:-:S04]  /*10f60*/  IMAD.X R212, R212, 0x1, R11, P2 ;  /* 0x00000001d4d47824 */ /* 0x000fc800010e060b */
[----:B------:R0:W-:Y:S04]  /*10f70*/  STL [R1+0x2cc], R230 ;  /* 0x0002cce601007387 */ /* 0x0001e80000100800 */
[----:B0-----:R-:W4:Y:S04]  /*10f80*/  LDL.LU R230, [R1+0x2c0] ;  /* 0x0002c00001e67983 */ /* 0x001f280000300800 */
[----:B------:R-:W-:Y:S04]  /*10f90*/  STL [R1+0x2f8], R18 ;  /* 0x0002f81201007387 */ /* 0x000fe80000100800 */
[----:B------:R-:W4:Y:S04]  /*10fa0*/  LDL.LU R19, [R1+0x294] ;  /* 0x0002940001137983 */ /* 0x000f280000300800 */
[----:B------:R0:W-:Y:S01]  /*10fb0*/  STL [R1+0x2f0], R212 ;  /* 0x0002f0d401007387 */ /* 0x0001e20000100800 */
[----:B--2---:R-:W-:-:S03]  /*10fc0*/  IADD3 R238, P2, R238, R12, RZ ;  /* 0x0000000ceeee7210 */ /* 0x004fc60007f5e0ff */
[----:B0-----:R-:W2:Y:S04]  /*10fd0*/  LDL.LU R212, [R1+0x2b8] ;  /* 0x0002b80001d47983 */ /* 0x001ea80000300800 */
[----:B------:R0:W-:Y:S01]  /*10fe0*/  STL [R1+0x2c4], R238 ;  /* 0x0002c4ee01007387 */ /* 0x0001e20000100800 */
[----:B------:R-:W-:-:S03]  /*10ff0*/  IMAD.X R220, R220, 0x1, R11, P3 ;  /* 0x00000001dcdc7824 */ /* 0x000fc600018e060b */
[----:B0-----:R-:W2:Y:S01]  /*11000*/  LDL.LU R238, [R1+0x28c] ;  /* 0x00028c0001ee7983 */ /* 0x001ea20000300800 */
[----:B------:R-:W-:-:S05]  /*11010*/  IADD3 R246, P3, R246, R12, RZ ;  /* 0x0000000cf6f67210 */ /* 0x000fca0007f7e0ff */
[----:B------:R0:W-:Y:S04]  /*11020*/  STL [R1+0x2bc], R246 ;  /* 0x0002bcf601007387 */ /* 0x0001e80000100800 */
[----:B0-----:R-:W2:Y:S04]  /*11030*/  LDL.LU R246, [R1+0x2b0] ;  /* 0x0002b00001f67983 */ /* 0x001ea80000300800 */
[----:B------:R-:W-:Y:S01]  /*11040*/  STL [R1+0x2e8], R220 ;  /* 0x0002e8dc01007387 */ /* 0x000fe20000100800 */
[----:B------:R-:W-:-:S03]  /*11050*/  IMAD.X R190, R190, 0x1, R11, P4 ;  /* 0x00000001bebe7824 */ /* 0x000fc600020e060b */
[----:B------:R-:W2:Y:S04]  /*11060*/  LDL.LU R16, [R1+0x284] ;  /* 0x0002840001107983 */ /* 0x000ea80000300800 */
[----:B------:R0:W-:Y:S04]  /*11070*/  STL [R1+0x2e0], R190 ;  /* 0x0002e0be01007387 */ /* 0x0001e80000100800 */
[----:B0-----:R-:W2:Y:S01]  /*11080*/  LDL.LU R190, [R1+0x2a8] ;  /* 0x0002a80001be7983 */ /* 0x001ea20000300800 */
[----:B------:R-:W-:-:S05]  /*11090*/  IADD3 R191, P4, R191, R12, RZ ;  /* 0x0000000cbfbf7210 */ /* 0x000fca0007f9e0ff */
[----:B------:R0:W-:Y:S04]  /*110a0*/  STL [R1+0x2b4], R191 ;  /* 0x0002b4bf01007387 */ /* 0x0001e80000100800 */
[----:B0-----:R-:W2:Y:S01]  /*110b0*/  LDL.LU R191, [R1+0x27c] ;  /* 0x00027c0001bf7983 */ /* 0x001ea20000300800 */
[----:B------:R-:W-:-:S03]  /*110c0*/  IMAD.X R237, R237, 0x1, R11, P5 ;  /* 0x00000001eded7824 */ /* 0x000fc600028e060b */
[----:B------:R-:W2:Y:S04]  /*110d0*/  LDL.LU R220, [R1+0x2a0] ;  /* 0x0002a00001dc7983 */ /* 0x000ea80000300800 */
[----:B------:R0:W-:Y:S04]  /*110e0*/  STL [R1+0x2d8], R237 ;  /* 0x0002d8ed01007387 */ /* 0x0001e80000100800 */
[----:B0-----:R-:W2:Y:S01]  /*110f0*/  LDL.LU R237, [R1+0x274] ;  /* 0x0002740001ed7983 */ /* 0x001ea20000300800 */
[----:B------:R-:W-:-:S05]  /*11100*/  IMAD.X R244, R244, 0x1, R11, P6 ;  /* 0x00000001f4f47824 */ /* 0x000fca00030e060b */
[----:B------:R0:W-:Y:S04]  /*11110*/  STL [R1+0x2d0], R244 ;  /* 0x0002d0f401007387 */ /* 0x0001e80000100800 */
[----:B0-----:R-:W2:Y:S01]  /*11120*/  LDL.LU R244, [R1+0x298] ;  /* 0x0002980001f47983 */ /* 0x001ea20000300800 */
[-C--:B------:R-:W-:Y:S02]  /*11130*/  IADD3 R229, P5, R229, R12.reuse, RZ ;  /* 0x0000000ce5e57210 */ /* 0x080fe40007fbe0ff */
[----:B---3--:R-:W-:-:S03]  /*11140*/  IADD3 R17, P6, R17, R12, RZ ;  /* 0x0000000c11117210 */ /* 0x008fc60007fde0ff */
[----:B------:R0:W-:Y:S04]  /*11150*/  STL [R1+0x2ac], R229 ;  /* 0x0002ace501007387 */ /* 0x0001e80000100800 */
[----:B------:R-:W3:Y:S04]  /*11160*/  LDL.LU R218, [R1+0x26c] ;  /* 0x00026c0001da7983 */ /* 0x000ee80000300800 */
[----:B------:R-:W3:Y:S04]  /*11170*/  LDL.LU R227, [R1+0x290] ;  /* 0x0002900001e37983 */ /* 0x000ee80000300800 */
[----:B------:R-:W3:Y:S04]  /*11180*/  LDL.LU R236, [R1+0x264] ;  /* 0x0002640001ec7983 */ /* 0x000ee80000300800 */
[----:B------:R1:W-:Y:S04]  /*11190*/  STL [R1+0x2a4], R17 ;  /* 0x0002a41101007387 */ /* 0x0003e80000100800 */
[----:B------:R-:W3:Y:S04]  /*111a0*/  LDL.LU R243, [R1+0x288] ;  /* 0x0002880001f37983 */ /* 0x000ee80000300800 */
[----:B0-----:R-:W3:Y:S01]  /*111b0*/  LDL.LU R229, [R1+0x25c] ;  /* 0x00025c0001e57983 */ /* 0x001ee20000300800 */
[----:B------:R-:W-:-:S03]  /*111c0*/  IMAD.X R213, R213, 0x1, R11, P1 ;  /* 0x00000001d5d57824 */ /* 0x000fc600008e060b */
[----:B-1----:R-:W3:Y:S04]  /*111d0*/  LDL.LU R17, [R1+0x280] ;  /* 0x0002800001117983 */ /* 0x002ee80000300800 */
[----:B------:R-:W3:Y:S04]  /*111e0*/  LDL.LU R18, [R1+0x254] ;  /* 0x0002540001127983 */ /* 0x000ee80000300800 */
[----:B------:R0:W-:Y:S04]  /*111f0*/  STL [R1+0x2c8], R213 ;  /* 0x0002c8d501007387 */ /* 0x0001e80000100800 */
[----:B0-----:R-:W3:Y:S01]  /*11200*/  LDL.LU R213, [R1+0x278] ;  /* 0x0002780001d57983 */ /* 0x001ee20000300800 */
[----:B----4-:R-:W-:-:S05]  /*11210*/  IADD3 R221, P1, R221, R12, RZ ;  /* 0x0000000cdddd7210 */ /* 0x010fca0007f3e0ff */
[----:B------:R0:W-:Y:S04]  /*11220*/  STL [R1+0x29c], R221 ;  /* 0x00029cdd01007387 */ /* 0x0001e80000100800 */
[----:B0-----:R-:W4:Y:S01]  /*11230*/  LDL.LU R221, [R1+0x24c] ;  /* 0x00024c0001dd7983 */ /* 0x001f220000300800 */
[----:B------:R-:W-:-:S05]  /*11240*/  IMAD.X R230, R230, 0x1, R11, P2 ;  /* 0x00000001e6e67824 */ /* 0x000fca00010e060b */
[----:B------:R0:W-:Y:S01]  /*11250*/  STL [R1+0x2c0], R230 ;  /* 0x0002c0e601007387 */ /* 0x0001e20000100800 */
[----:B------:R-:W-:-:S03]  /*11260*/  IADD3 R19, P2, R19, R12, RZ ;  /* 0x0000000c13137210 */ /* 0x000fc60007f5e0ff */
[----:B0-----:R-:W4:Y:S01]  /*11270*/  LDL.LU R230, [R1+0x270] ;  /* 0x0002700001e67983 */ /* 0x001f220000300800 */
[----:B--2---:R-:W-:-:S05]  /*11280*/  IMAD.X R212, R212, 0x1, R11, P3 ;  /* 0x00000001d4d47824 */ /* 0x004fca00018e060b */
[----:B------:R0:W-:Y:S04]  /*11290*/  STL [R1+0x2b8], R212 ;  /* 0x0002b8d401007387 */ /* 0x0001e80000100800 */
[----:B------:R-:W-:Y:S01]  /*112a0*/  STL [R1+0x294], R19 ;  /* 0x0002941301007387 */ /* 0x000fe20000100800 */
[----:B------:R-:W-:-:S03]  /*112b0*/  IADD3 R238, P3, R238, R12, RZ ;  /* 0x0000000ceeee7210 */ /* 0x000fc60007f7e0ff */
[----:B0-----:R-:W2:Y:S04]  /*112c0*/  LDL.LU R212, [R1+0x244] ;  /* 0x0002440001d47983 */ /* 0x001ea80000300800 */
[----:B------:R0:W-:Y:S04]  /*112d0*/  STL [R1+0x28c], R238 ;  /* 0x00028cee01007387 */ /* 0x0001e80000100800 */
[----:B0-----:R-:W2:Y:S01]  /*112e0*/  LDL.LU R238, [R1+0x268] ;  /* 0x0002680001ee7983 */ /* 0x001ea20000300800 */
[----:B------:R-:W-:-:S05]  /*112f0*/  IMAD.X R246, R246, 0x1, R11, P4 ;  /* 0x00000001f6f67824 */ /* 0x000fca00020e060b */
[----:B------:R0:W-:Y:S01]  /*11300*/  STL [R1+0x2b0], R246 ;  /* 0x0002b0f601007387 */ /* 0x0001e20000100800 */
[----:B------:R-:W-:-:S03]  /*11310*/  IADD3 R16, P4, R16, R12, RZ ;  /* 0x0000000c10107210 */ /* 0x000fc60007f9e0ff */
[----:B0-----:R-:W2:Y:S01]  /*11320*/  LDL.LU R246, [R1+0x23c] ;  /* 0x00023c0001f67983 */ /* 0x001ea20000300800 */
[----:B------:R-:W-:-:S05]  /*11330*/  IMAD.X R190, R190, 0x1, R11, P5 ;  /* 0x00000001bebe7824 */ /* 0x000fca00028e060b */
[----:B------:R0:W-:Y:S04]  /*11340*/  STL [R1+0x2a8], R190 ;  /* 0x0002a8be01007387 */ /* 0x0001e80000100800 */
[----:B0-----:R-:W2:Y:S04]  /*11350*/  LDL.LU R190, [R1+0x260] ;  /* 0x0002600001be7983 */ /* 0x001ea80000300800 */
[----:B------:R-:W-:Y:S01]  /*11360*/  STL [R1+0x284], R16 ;  /* 0x0002841001007387 */ /* 0x000fe20000100800 */
[----:B------:R-:W-:Y:S01]  /*11370*/  IADD3 R191, P5, R191, R12, RZ ;  /* 0x0000000cbfbf7210 */ /* 0x000fe20007fbe0ff */
[----:B------:R-:W-:-:S04]  /*11380*/  IMAD.X R220, R220, 0x1, R11, P6 ;  /* 0x00000001dcdc7824 */ /* 0x000fc800030e060b */
[----:B------:R0:W-:Y:S04]  /*11390*/  STL [R1+0x27c], R191 ;  /* 0x00027cbf01007387 */ /* 0x0001e80000100800 */
[----:B0-----:R-:W2:Y:S01]  /*113a0*/  LDL.LU R191, [R1+0x234] ;  /* 0x0002340001bf7983 */ /* 0x001ea20000300800 */
[----:B------:R-:W-:-:S03]  /*113b0*/  IADD3 R237, P6, R237, R12, RZ ;  /* 0x0000000ceded7210 */ /* 0x000fc60007fde0ff */
[----:B------:R0:W-:Y:S04]  /*113c0*/  STL [R1+0x2a0], R220 ;  /* 0x0002a0dc01007387 */ /* 0x0001e80000100800 */
[----:B0-----:R-:W2:Y:S04]  /*113d0*/  LDL.LU R220, [R1+0x258] ;  /* 0x0002580001dc7983 */ /* 0x001ea80000300800 */
[----:B------:R0:W-:Y:S04]  /*113e0*/  STL [R1+0x274], R237 ;  /* 0x000274ed01007387 */ /* 0x0001e80000100800 */
[----:B0-----:R-:W2:Y:S01]  /*113f0*/  LDL.LU R237, [R1+0x22c] ;  /* 0x00022c0001ed7983 */ /* 0x001ea20000300800 */
[----:B------:R-:W-:-:S05]  /*11400*/  IMAD.X R244, R244, 0x1, R11, P1 ;  /* 0x00000001f4f47824 */ /* 0x000fca00008e060b */
[----:B------:R0:W-:Y:S04]  /*11410*/  STL [R1+0x298], R244 ;  /* 0x000298f401007387 */ /* 0x0001e80000100800 */
[----:B0-----:R-:W2:Y:S01]  /*11420*/  LDL.LU R244, [R1+0x250] ;  /* 0x0002500001f47983 */ /* 0x001ea20000300800 */
[-C--:B---3--:R-:W-:Y:S01]  /*11430*/  IADD3 R218, P1, R218, R12.reuse, RZ ;  /* 0x0000000cdada7210 */ /* 0x088fe20007f3e0ff */
[----:B------:R-:W-:Y:S01]  /*11440*/  IMAD.X R227, R227, 0x1, R11, P2 ;  /* 0x00000001e3e37824 */ /* 0x000fe200010e060b */
[----:B------:R-:W-:-:S03]  /*11450*/  IADD3 R236, P2, R236, R12, RZ ;  /* 0x0000000cecec7210 */ /* 0x000fc60007f5e0ff */
[----:B------:R-:W-:Y:S01]  /*11460*/  STL [R1+0x26c], R218 ;  /* 0x00026cda01007387 */ /* 0x000fe20000100800 */
[--C-:B------:R-:W-:Y:S01]  /*11470*/  IMAD.X R243, R243, 0x1, R11.reuse, P3 ;  /* 0x00000001f3f37824 */ /* 0x100fe200018e060b */
[----:B------:R-:W-:Y:S02]  /*11480*/  IADD3 R229, P3, R229, R12, RZ ;  /* 0x0000000ce5e57210 */ /* 0x000fe40007f7e0ff */
[----:B------:R-:W-:Y:S01]  /*11490*/  STL [R1+0x290], R227 ;  /* 0x000290e301007387 */ /* 0x000fe20000100800 */
[----:B------:R-:W-:-:S03]  /*114a0*/  IMAD.X R17, R17, 0x1, R11, P4 ;  /* 0x0000000111117824 */ /* 0x000fc600020e060b */
[----:B------:R0:W-:Y:S04]  /*114b0*/  STL [R1+0x25c], R229 ;  /* 0x00025ce501007387 */ /* 0x0001e80000100800 */
[----:B------:R-:W-:Y:S01]  /*114c0*/  STL [R1+0x264], R236 ;  /* 0x000264ec01007387 */ /* 0x000fe20000100800 */
[----:B------:R-:W-:-:S03]  /*114d0*/  IADD3 R18, P4, R18, R12, RZ ;  /* 0x0000000c12127210 */ /* 0x000fc60007f9e0ff */
[----:B0-----:R-:W3:Y:S04]  /*114e0*/  LDL.LU R229, [R1+0x224] ;  /* 0x0002240001e57983 */ /* 0x001ee80000300800 */
[----:B------:R-:W-:Y:S01]  /*114f0*/  STL [R1+0x288], R243 ;  /* 0x000288f301007387 */ /* 0x000fe20000100800 */
[----:B------:R-:W-:-:S03]  /*11500*/  IMAD.X R213, R213, 0x1, R11, P5 ;  /* 0x00000001d5d57824 */ /* 0x000fc600028e060b */
[----:B------:R0:W-:Y:S04]  /*11510*/  STL [R1+0x280], R17 ;  /* 0x0002801101007387 */ /* 0x0001e80000100800 */
[----:B0-----:R-:W3:Y:S04]  /*11520*/  LDL.LU R17, [R1+0x248] ;  /* 0x0002480001117983 */ /* 0x001ee80000300800 */
[----:B------:R0:W-:Y:S04]  /*11530*/  STL [R1+0x278], R213 ;  /* 0x000278d501007387 */ /* 0x0001e80000100800 */
[----:B0-----:R-:W3:Y:S04]  /*11540*/  LDL.LU R213, [R1+0x21c] ;  /* 0x00021c0001d57983 */ /* 0x001ee80000300800 */
[----:B------:R-:W-:Y:S04]  /*11550*/  STL [R1+0x254], R18 ;  /* 0x0002541201007387 */ /* 0x000fe80000100800 */
[----:B------:R-:W3:Y:S01]  /*11560*/  LDL.LU R19, [R1+0x240] ;  /* 0x0002400001137983 */ /* 0x000ee20000300800 */
[----:B----4-:R-:W-:-:S05]  /*11570*/  IADD3 R221, P5, R221, R12, RZ ;  /* 0x0000000cdddd7210 */ /* 0x010fca0007fbe0ff */
[----:B------:R0:W-:Y:S04]  /*11580*/  STL [R1+0x24c], R221 ;  /* 0x00024cdd01007387 */ /* 0x0001e80000100800 */
[----:B0-----:R-:W4:Y:S01]  /*11590*/  LDL.LU R221, [R1+0x214] ;  /* 0x0002140001dd7983 */ /* 0x001f220000300800 */
[----:B------:R-:W-:-:S05]  /*115a0*/  IMAD.X R230, R230, 0x1, R11, P6 ;  /* 0x00000001e6e67824 */ /* 0x000fca00030e060b */
[----:B------:R0:W-:Y:S04]  /*115b0*/  STL [R1+0x270], R230 ;  /* 0x000270e601007387 */ /* 0x0001e80000100800 */
[----:B0-----:R-:W4:Y:S01]  /*115c0*/  LDL.LU R230, [R1+0x238] ;  /* 0x0002380001e67983 */ /* 0x001f220000300800 */
[----:B--2---:R-:W-:Y:S01]  /*115d0*/  IADD3 R212, P6, R212, R12, RZ ;  /* 0x0000000cd4d47210 */ /* 0x004fe20007fde0ff */
        /* <DEDUP_REMOVED lines=9> */
[----:B------:R0:W-:Y:S04]  /*11670*/  STL [R1+0x260], R190 ;  /* 0x000260be01007387 */ /* 0x0001e80000100800 */
[----:B0-----:R-:W2:Y:S04]  /*11680*/  LDL.LU R190, [R1+0x228] ;  /* 0x0002280001be7983 */ /* 0x001ea80000300800 */
[----:B------:R-:W2:Y:S01]  /*11690*/  LDL.LU R18, [R1+0x1fc] ;  /* 0x0001fc0001127983 */ /* 0x000ea20000300800 */
        /* <DEDUP_REMOVED lines=8> */
[----:B------:R-:W-:Y:S04]  /*11720*/  STL [R1+0x258], R220 ;  /* 0x000258dc01007387 */ /* 0x000fe80000100800 */
[----:B------:R-:W2:Y:S04]  /*11730*/  LDL.LU R218, [R1+0x218] ;  /* 0x0002180001da7983 */ /* 0x000ea80000300800 */
[----:B------:R-:W2:Y:S04]  /*11740*/  LDL.LU R227, [R1+0x1ec] ;  /* 0x0001ec0001e37983 */ /* 0x000ea80000300800 */
[----:B------:R-:W2:Y:S04]  /*11750*/  LDL.LU R236, [R1+0x210] ;  /* 0x0002100001ec7983 */ /* 0x000ea80000300800 */
[----:B------:R0:W-:Y:S04]  /*11760*/  STL [R1+0x250], R244 ;  /* 0x000250f401007387 */ /* 0x0001e80000100800 */
[----:B------:R-:W2:Y:S04]  /*11770*/  LDL.LU R243, [R1+0x1e4] ;  /* 0x0001e40001f37983 */ /* 0x000ea80000300800 */
[----:B0-----:R-:W2:Y:S01]  /*11780*/  LDL.LU R244, [R1+0x208] ;  /* 0x0002080001f47983 */ /* 0x001ea20000300800 */
[----:B---3--:R-:W-:-:S03]  /*11790*/  IADD3 R229, P4, R229, R12, RZ ;  /* 0x0000000ce5e57210 */ /* 0x008fc60007f9e0ff */
[----:B------:R-:W3:Y:S04]  /*117a0*/  LDL.LU R212, [R1+0x1dc] ;  /* 0x0001dc0001d47983 */ /* 0x000ee80000300800 */
[----:B------:R-:W3:Y:S04]  /*117b0*/  LDL.LU R220, [R1+0x200] ;  /* 0x0002000001dc7983 */ /* 0x000ee80000300800 */
[----:B------:R0:W-:Y:S01]  /*117c0*/  STL [R1+0x224], R229 ;  /* 0x000224e501007387 */ /* 0x0001e20000100800 */
[----:B------:R-:W-:-:S03]  /*117d0*/  IMAD.X R17, R17, 0x1, R11, P5 ;  /* 0x0000000111117824 */ /* 0x000fc600028e060b */
[----:B0-----:R-:W3:Y:S04]  /*117e0*/  LDL.LU R229, [R1+0x1d4] ;  /* 0x0001d40001e57983 */ /* 0x001ee80000300800 */
[----:B------:R0:W-:Y:S01]  /*117f0*/  STL [R1+0x248], R17 ;  /* 0x0002481101007387 */ /* 0x0001e20000100800 */
[----:B------:R-:W-:-:S03]  /*11800*/  IADD3 R213, P5, R213, R12, RZ ;  /* 0x0000000cd5d57210 */ /* 0x000fc60007fbe0ff */
[----:B0-----:R-:W3:Y:S01]  /*11810*/  LDL.LU R17, [R1+0x1f8] ;  /* 0x0001f80001117983 */ /* 0x001ee20000300800 */
[----:B------:R-:W-:-:S03]  /*11820*/  IMAD.X R19, R19, 0x1, R11, P6 ;  /* 0x0000000113137824 */ /* 0x000fc600030e060b */
[----:B------:R0:W-:Y:S04]  /*11830*/  STL [R1+0x21c], R213 ;  /* 0x00021cd501007387 */ /* 0x0001e80000100800 */
[----:B0-----:R-:W3:Y:S01]  /*11840*/  LDL.LU R213, [R1+0x1cc] ;  /* 0x0001cc0001d57983 */ /* 0x001ee20000300800 */
[----:B----4-:R-:W-:-:S05]  /*11850*/  IADD3 R221, P6, R221, UR41, RZ ;  /* 0x00000029dddd7c10 */ /* 0x010fca000ffde0ff */
[----:B------:R0:W-:Y:S04]  /*11860*/  STL [R1+0x214], R221 ;  /* 0x000214dd01007387 */ /* 0x0001e80000100800 */
[----:B------:R-:W-:Y:S04]  /*11870*/  STL [R1+0x240], R19 ;  /* 0x0002401301007387 */ /* 0x000fe80000100800 */
[----:B0-----:R-:W4:Y:S01]  /*11880*/  LDL.LU R221, [R1+0x1f0] ;  /* 0x0001f00001dd7983 */ /* 0x001f220000300800 */
[----:B------:R-:W-:-:S05]  /*11890*/  IMAD.X R230, R230, 0x1, R11, P1 ;  /* 0x00000001e6e67824 */ /* 0x000fca00008e060b */
[----:B------:R0:W-:Y:S04]  /*118a0*/  STL [R1+0x238], R230 ;  /* 0x000238e601007387 */ /* 0x0001e80000100800 */
[----:B0-----:R-:W4:Y:S01]  /*118b0*/  LDL.LU R230, [R1+0x1c4] ;  /* 0x0001c40001e67983 */ /* 0x001f220000300800 */
[----:B--2---:R-:W-:Y:S01]  /*118c0*/  IADD3 R238, P1, R238, UR41, RZ ;  /* 0x00000029eeee7c10 */ /* 0x004fe2000ff3e0ff */
[----:B------:R-:W-:-:S04]  /*118d0*/  IMAD.X R16, R16, 0x1, R11, P2 ;  /* 0x0000000110107824 */ /* 0x000fc800010e060b */
[----:B------:R0:W-:Y:S04]  /*118e0*/  STL [R1+0x20c], R238 ;  /* 0x00020cee01007387 */ /* 0x0001e80000100800 */
[----:B0-----:R-:W2:Y:S01]  /*118f0*/  LDL.LU R238, [R1+0x1e8] ;  /* 0x0001e80001ee7983 */ /* 0x001ea20000300800 */
[----:B------:R-:W-:-:S05]  /*11900*/  IADD3 R246, P2, R246, UR41, RZ ;  /* 0x00000029f6f67c10 */ /* 0x000fca000ff5e0ff */
[----:B------:R0:W-:Y:S04]  /*11910*/  STL [R1+0x204], R246 ;  /* 0x000204f601007387 */ /* 0x0001e80000100800 */
[----:B0-----:R-:W2:Y:S01]  /*11920*/  LDL.LU R246, [R1+0x1bc] ;  /* 0x0001bc0001f67983 */ /* 0x001ea20000300800 */
[----:B------:R-:W-:-:S03]  /*11930*/  IMAD.X R190, R190, 0x1, R11, P3 ;  /* 0x00000001bebe7824 */ /* 0x000fc600018e060b */
[----:B------:R-:W-:Y:S01]  /*11940*/  STL [R1+0x230], R16 ;  /* 0x0002301001007387 */ /* 0x000fe20000100800 */
[----:B------:R-:W-:-:S03]  /*11950*/  IADD3 R18, P3, R18, UR41, RZ ;  /* 0x0000002912127c10 */ /* 0x000fc6000ff7e0ff */
[----:B------:R0:W-:Y:S04]  /*11960*/  STL [R1+0x228], R190 ;  /* 0x000228be01007387 */ /* 0x0001e80000100800 */
[----:B0-----:R-:W2:Y:S04]  /*11970*/  LDL.LU R190, [R1+0x1e0] ;  /* 0x0001e00001be7983 */ /* 0x001ea80000300800 */
[----:B------:R0:W-:Y:S01]  /*11980*/  STL [R1+0x1fc], R18 ;  /* 0x0001fc1201007387 */ /* 0x0001e20000100800 */
[----:B------:R-:W-:-:S03]  /*11990*/  IMAD.X R191, R191, 0x1, R11, P4 ;  /* 0x00000001bfbf7824 */ /* 0x000fc600020e060b */
[----:B0-----:R-:W2:Y:S04]  /*119a0*/  LDL.LU R18, [R1+0x1b4] ;  /* 0x0001b40001127983 */ /* 0x001ea80000300800 */
[----:B------:R0:W-:Y:S04]  /*119b0*/  STL [R1+0x220], R191 ;  /* 0x000220bf01007387 */ /* 0x0001e80000100800 */
[----:B0-----:R-:W2:Y:S01]  /*119c0*/  LDL.LU R191, [R1+0x1d8] ;  /* 0x0001d80001bf7983 */ /* 0x001ea20000300800 */
[----:B------:R-:W-:-:S05]  /*119d0*/  IADD3 R237, P4, R237, UR41, RZ ;  /* 0x00000029eded7c10 */ /* 0x000fca000ff9e0ff */
[----:B------:R0:W-:Y:S01]  /*119e0*/  STL [R1+0x1f4], R237 ;  /* 0x0001f4ed01007387 */ /* 0x0001e20000100800 */
[----:B------:R-:W-:Y:S01]  /*119f0*/  IMAD.X R218, R218, 0x1, R11, P5 ;  /* 0x00000001dada7824 */ /* 0x000fe200028e060b */
[----:B------:R-:W-:Y:S02]  /*11a00*/  IADD3 R227, P5, R227, UR41, RZ ;  /* 0x00000029e3e37c10 */ /* 0x000fe4000ffbe0ff */
[----:B0-----:R-:W2:Y:S01]  /*11a10*/  LDL.LU R237, [R1+0x1ac] ;  /* 0x0001ac0001ed7983 */ /* 0x001ea20000300800 */
[----:B------:R-:W-:-:S03]  /*11a20*/  IADD3.X R236, R236, UR13, RZ, P6, !PT ;  /* 0x0000000decec7c10 */ /* 0x000fc6000b7fe4ff */
[----:B------:R-:W-:Y:S04]  /*11a30*/  STL [R1+0x218], R218 ;  /* 0x000218da01007387 */ /* 0x000fe80000100800 */
[----:B------:R-:W-:Y:S01]  /*11a40*/  STL [R1+0x1ec], R227 ;  /* 0x0001ece301007387 */ /* 0x000fe20000100800 */
[----:B------:R-:W-:-:S05]  /*11a50*/  IADD3.X R244, R244, UR13, RZ, P1, !PT ;  /* 0x0000000df4f47c10 */ /* 0x000fca0008ffe4ff */
[----:B------:R0:W-:Y:S04]  /*11a60*/  STL [R1+0x208], R244 ;  /* 0x000208f401007387 */ /* 0x0001e80000100800 */
[----:B------:R-:W-:Y:S04]  /*11a70*/  STL [R1+0x210], R236 ;  /* 0x000210ec01007387 */ /* 0x000fe80000100800 */
[----:B0-----:R-:W2:Y:S01]  /*11a80*/  LDL.LU R244, [R1+0x1d0] ;  /* 0x0001d00001f47983 */ /* 0x001ea20000300800 */
[----:B------:R-:W-:Y:S02]  /*11a90*/  IADD3 R243, P6, R243, UR41, RZ ;  /* 0x00000029f3f37c10 */ /* 0x000fe4000ffde0ff */
[----:B---3--:R-:W-:-:S02]  /*11aa0*/  IADD3 R212, P1, R212, UR41, RZ ;  /* 0x00000029d4d47c10 */ /* 0x008fc4000ff3e0ff */
[----:B------:R-:W-:Y:S01]  /*11ab0*/  IADD3.X R220, R220, UR13, RZ, P2, !PT ;  /* 0x0000000ddcdc7c10 */ /* 0x000fe200097fe4ff */
[----:B------:R-:W-:Y:S01]  /*11ac0*/  STL [R1+0x1e4], R243 ;  /* 0x0001e4f301007387 */ /* 0x000fe20000100800 */
[----:B------:R-:W-:-:S03]  /*11ad0*/  IADD3 R229, P2, R229, UR41, RZ ;  /* 0x00000029e5e57c10 */ /* 0x000fc6000ff5e0ff */
[----:B------:R0:W-:Y:S04]  /*11ae0*/  STL [R1+0x1dc], R212 ;  /* 0x0001dcd401007387 */ /* 0x0001e80000100800 */
[----:B0-----:R-:W3:Y:S01]  /*11af0*/  LDL.LU R212, [R1+0x1a4] ;  /* 0x0001a40001d47983 */ /* 0x001ee20000300800 */
[----:B------:R-:W-:-:S03]  /*11b00*/  IADD3.X R17, R17, UR13, RZ, P3, !PT ;  /* 0x0000000d11117c10 */ /* 0x000fc60009ffe4ff */
[----:B------:R0:W-:Y:S04]  /*11b10*/  STL [R1+0x200], R220 ;  /* 0x000200dc01007387 */ /* 0x0001e80000100800 */
[----:B0-----:R-:W3:Y:S04]  /*11b20*/  LDL.LU R220, [R1+0x1c8] ;  /* 0x0001c80001dc7983 */ /* 0x001ee80000300800 */
[----:B------:R-:W-:Y:S01]  /*11b30*/  STL [R1+0x1d4], R229 ;  /* 0x0001d4e501007387 */ /* 0x000fe20000100800 */
[----:B------:R-:W-:-:S03]  /*11b40*/  IADD3 R213, P3, R213, UR41, RZ ;  /* 0x00000029d5d57c10 */ /* 0x000fc6000ff7e0ff */
[----:B------:R0:W-:Y:S04]  /*11b50*/  STL [R1+0x1f8], R17 ;  /* 0x0001f81101007387 */ /* 0x0001e80000100800 */
[----:B0-----:R-:W3:Y:S04]  /*11b60*/  LDL.LU R17, [R1+0x19c] ;  /* 0x00019c0001117983 */ /* 0x001ee80000300800 */
[----:B------:R0:W-:Y:S04]  /*11b70*/  STL [R1+0x1cc], R213 ;  /* 0x0001ccd501007387 */ /* 0x0001e80000100800 */
[----:B0-----:R-:W3:Y:S01]  /*11b80*/  LDL.LU R213, [R1+0x1c0] ;  /* 0x0001c00001d57983 */ /* 0x001ee20000300800 */
[----:B----4-:R-:W-:-:S05]  /*11b90*/  IADD3.X R221, R221, UR13, RZ, P4, !PT ;  /* 0x0000000ddddd7c10 */ /* 0x010fca000a7fe4ff */
[----:B------:R0:W-:Y:S04]  /*11ba0*/  STL [R1+0x1f0], R221 ;  /* 0x0001f0dd01007387 */ /* 0x0001e80000100800 */
[----:B0-----:R-:W4:Y:S04]  /*11bb0*/  LDL.LU R221, [R1+0x194] ;  /* 0x0001940001dd7983 */ /* 0x001f280000300800 */
[----:B------:R-:W4:Y:S01]  /*11bc0*/  LDL.LU R229, [R1+0x1b8] ;  /* 0x0001b80001e57983 */ /* 0x000f220000300800 */
[----:B------:R-:W-:-:S05]  /*11bd0*/  IADD3 R230, P4, R230, UR41, RZ ;  /* 0x00000029e6e67c10 */ /* 0x000fca000ff9e0ff */
[----:B------:R0:W-:Y:S04]  /*11be0*/  STL [R1+0x1c4], R230 ;  /* 0x0001c4e601007387 */ /* 0x0001e80000100800 */
[----:B0-----:R-:W4:Y:S01]  /*11bf0*/  LDL.LU R230, [R1+0x18c] ;  /* 0x00018c0001e67983 */ /* 0x001f220000300800 */
[----:B--2---:R-:W-:-:S05]  /*11c00*/  IADD3.X R238, R238, UR13, RZ, P5, !PT ;  /* 0x0000000deeee7c10 */ /* 0x004fca000affe4ff */
[----:B------:R0:W-:Y:S04]  /*11c10*/  STL [R1+0x1e8], R238 ;  /* 0x0001e8ee01007387 */ /* 0x0001e80000100800 */
[----:B0-----:R-:W2:Y:S01]  /*11c20*/  LDL.LU R238, [R1+0x1b0] ;  /* 0x0001b00001ee7983 */ /* 0x001ea20000300800 */
[----:B------:R-:W-:-:S05]  /*11c30*/  IADD3 R246, P5, R246, UR41, RZ ;  /* 0x00000029f6f67c10 */ /* 0x000fca000ffbe0ff */
[----:B------:R0:W-:Y:S04]  /*11c40*/  STL [R1+0x1bc], R246 ;  /* 0x0001bcf601007387 */ /* 0x0001e80000100800 */
[----:B0-----:R-:W2:Y:S01]  /*11c50*/  LDL.LU R246, [R1+0x184] ;  /* 0x0001840001f67983 */ /* 0x001ea20000300800 */
[----:B------:R-:W-:-:S05]  /*11c60*/  IADD3.X R190, R190, UR13, RZ, P6, !PT ;  /* 0x0000000dbebe7c10 */ /* 0x000fca000b7fe4ff */
[----:B------:R0:W-:Y:S01]  /*11c70*/  STL [R1+0x1e0], R190 ;  /* 0x0001e0be01007387 */ /* 0x0001e20000100800 */
[----:B------:R-:W-:-:S03]  /*11c80*/  IADD3 R18, P6, R18, UR41, RZ ;  /* 0x0000002912127c10 */ /* 0x000fc6000ffde0ff */
[----:B0-----:R-:W2:Y:S01]  /*11c90*/  LDL.LU R190, [R1+0x1a8] ;  /* 0x0001a80001be7983 */ /* 0x001ea20000300800 */
[----:B------:R-:W-:-:S05]  /*11ca0*/  IADD3.X R191, R191, UR13, RZ, P1, !PT ;  /* 0x0000000dbfbf7c10 */ /* 0x000fca0008ffe4ff */
[----:B------:R0:W-:Y:S04]  /*11cb0*/  STL [R1+0x1d8], R191 ;  /* 0x0001d8bf01007387 */ /* 0x0001e80000100800 */
[----:B0-----:R-:W2:Y:S04]  /*11cc0*/  LDL.LU R191, [R1+0x17c] ;  /* 0x00017c0001bf7983 */ /* 0x001ea80000300800 */
[----:B------:R-:W-:Y:S04]  /*11cd0*/  STL [R1+0x1b4], R18 ;  /* 0x0001b41201007387 */ /* 0x000fe80000100800 */
[----:B------:R-:W2:Y:S01]  /*11ce0*/  LDL.LU R16, [R1+0x1a0] ;  /* 0x0001a00001107983 */ /* 0x000ea20000300800 */
[----:B------:R-:W-:-:S03]  /*11cf0*/  IADD3 R237, P1, R237, UR41, RZ ;  /* 0x00000029eded7c10 */ /* 0x000fc6000ff3e0ff */
[----:B------:R-:W2:Y:S04]  /*11d00*/  LDL.LU R218, [R1+0x174] ;  /* 0x0001740001da7983 */ /* 0x000ea80000300800 */
[----:B------:R-:W2:Y:S04]  /*11d10*/  LDL.LU R227, [R1+0x198] ;  /* 0x0001980001e37983 */ /* 0x000ea80000300800 */
[----:B------:R0:W-:Y:S04]  /*11d20*/  STL [R1+0x1ac], R237 ;  /* 0x0001aced01007387 */ /* 0x0001e80000100800 */
[----:B0-----:R-:W2:Y:S01]  /*11d30*/  LDL.LU R237, [R1+0x16c] ;  /* 0x00016c0001ed7983 */ /* 0x001ea20000300800 */
[----:B------:R-:W-:-:S05]  /*11d40*/  IADD3.X R244, R244, UR13, RZ, P2, !PT ;  /* 0x0000000df4f47c10 */ /* 0x000fca00097fe4ff */
[----:B------:R0:W-:Y:S04]  /*11d50*/  STL [R1+0x1d0], R244 ;  /* 0x0001d0f401007387 */ /* 0x0001e80000100800 */
[----:B0-----:R-:W2:Y:S04]  /*11d60*/  LDL.LU R244, [R1+0x190] ;  /* 0x0001900001f47983 */ /* 0x001ea80000300800 */
[----:B------:R-:W2:Y:S01]  /*11d70*/  LDL.LU R236, [R1+0x164] ;  /* 0x0001640001ec7983 */ /* 0x000ea20000300800 */
[----:B---3--:R-:W-:-:S03]  /*11d80*/  IADD3 R212, P2, R212, UR41, RZ ;  /* 0x00000029d4d47c10 */ /* 0x008fc6000ff5e0ff */
[----:B------:R-:W3:Y:S04]  /*11d90*/  LDL.LU R243, [R1+0x188] ;  /* 0x0001880001f37983 */ /* 0x000ee80000300800 */
[----:B------:R0:W-:Y:S04]  /*11da0*/  STL [R1+0x1a4], R212 ;  /* 0x0001a4d401007387 */ /* 0x0001e80000100800 */
[----:B------:R-:W3:Y:S01]  /*11db0*/  LDL.LU R18, [R1+0x180] ;  /* 0x0001800001127983 */ /* 0x000ee20000300800 */
[----:B------:R-:W-:-:S03]  /*11dc0*/  IADD3.X R220, R220, UR13, RZ, P3, !PT ;  /* 0x0000000ddcdc7c10 */ /* 0x000fc60009ffe4ff */
[----:B0-----:R-:W3:Y:S04]  /*11dd0*/  LDL.LU R212, [R1+0x154] ;  /* 0x0001540001d47983 */ /* 0x001ee80000300800 */
[----:B------:R-:W-:Y:S01]  /*11de0*/  STL [R1+0x1c8], R220 ;  /* 0x0001c8dc01007387 */ /* 0x000fe20000100800 */
[----:B------:R-:W-:-:S05]  /*11df0*/  IADD3 R17, P3, R17, UR41, RZ ;  /* 0x0000002911117c10 */ /* 0x000fca000ff7e0ff */
[----:B------:R0:W-:Y:S01]  /*11e00*/  STL [R1+0x19c], R17 ;  /* 0x00019c1101007387 */ /* 0x0001e20000100800 */
[----:B------:R-:W-:-:S03]  /*11e10*/  IADD3.X R213, R213, UR13, RZ, P4, !PT ;  /* 0x0000000dd5d57c10 */ /* 0x000fc6000a7fe4ff */
[----:B0-----:R-:W3:Y:S04]  /*11e20*/  LDL.LU R17, [R1+0x14c] ;  /* 0x00014c0001117983 */ /* 0x001ee80000300800 */
[----:B------:R-:W3:Y:S04]  /*11e30*/  LDL.LU R220, [R1+0x170] ;  /* 0x0001700001dc7983 */ /* 0x000ee80000300800 */
[----:B------:R0:W-:Y:S04]  /*11e40*/  STL [R1+0x1c0], R213 ;  /* 0x0001c0d501007387 */ /* 0x0001e80000100800 */
[----:B0-----:R-:W3:Y:S01]  /*11e50*/  LDL.LU R213, [R1+0x144] ;  /* 0x0001440001d57983 */ /* 0x001ee20000300800 */
[----:B----4-:R-:W-:-:S02]  /*11e60*/  IADD3 R221, P4, R221, UR41, RZ ;  /* 0x00000029dddd7c10 */ /* 0x010fc4000ff9e0ff */
[----:B------:R-:W-:-:S03]  /*11e70*/  IADD3.X R229, R229, UR13, RZ, P5, !PT ;  /* 0x0000000de5e57c10 */ /* 0x000fc6000affe4ff */
[----:B------:R0:W-:Y:S04]  /*11e80*/  STL [R1+0x194], R221 ;  /* 0x000194dd01007387 */ /* 0x0001e80000100800 */
[----:B0-----:R-:W4:Y:S01]  /*11e90*/  LDL.LU R221, [R1+0x168] ;  /* 0x0001680001dd7983 */ /* 0x001f220000300800 */
[----:B------:R-:W-:-:S05]  /*11ea0*/  IADD3 R230, P5, R230, UR41, RZ ;  /* 0x00000029e6e67c10 */ /* 0x000fca000ffbe0ff */
[----:B------:R0:W-:Y:S04]  /*11eb0*/  STL [R1+0x18c], R230 ;  /* 0x00018ce601007387 */ /* 0x0001e80000100800 */
[----:B0-----:R-:W4:Y:S04]  /*11ec0*/  LDL.LU R230, [R1+0x160] ;  /* 0x0001600001e67983 */ /* 0x001f280000300800 */
[----:B------:R-:W-:Y:S01]  /*11ed0*/  STL [R1+0x1b8], R229 ;  /* 0x0001b8e501007387 */ /* 0x000fe20000100800 */
[----:B--2---:R-:W-:-:S05]  /*11ee0*/  IADD3.X R238, R238, UR13, RZ, P6, !PT ;  /* 0x0000000deeee7c10 */ /* 0x004fca000b7fe4ff */
[----:B------:R0:W-:Y:S04]  /*11ef0*/  STL [R1+0x1b0], R238 ;  /* 0x0001b0ee01007387 */ /* 0x0001e80000100800 */
[----:B0-----:R-:W2:Y:S04]  /*11f00*/  LDL.LU R238, [R1+0x134] ;  /* 0x0001340001ee7983 */ /* 0x001ea80000300800 */
[----:B------:R-:W2:Y:S01]  /*11f10*/  LDL.LU R229, [R1+0x12c] ;  /* 0x00012c0001e57983 */ /* 0x000ea20000300800 */
[----:B------:R-:W-:-:S05]  /*11f20*/  IADD3 R246, P6, R246, UR41, RZ ;  /* 0x00000029f6f67c10 */ /* 0x000fca000ffde0ff */
[----:B------:R0:W-:Y:S04]  /*11f30*/  STL [R1+0x184], R246 ;  /* 0x000184f601007387 */ /* 0x0001e80000100800 */
[----:B0-----:R-:W2:Y:S01]  /*11f40*/  LDL.LU R246, [R1+0x150] ;  /* 0x0001500001f67983 */ /* 0x001ea20000300800 */
[----:B------:R-:W-:-:S05]  /*11f50*/  IADD3.X R190, R190, UR13, RZ, P1, !PT ;  /* 0x0000000dbebe7c10 */ /* 0x000fca0008ffe4ff */
[----:B------:R0:W-:Y:S04]  /*11f60*/  STL [R1+0x1a8], R190 ;  /* 0x0001a8be01007387 */ /* 0x0001e80000100800 */
[----:B0-----:R-:W2:Y:S01]  /*11f70*/  LDL.LU R190, [R1+0x124] ;  /* 0x0001240001be7983 */ /* 0x001ea20000300800 */
[----:B------:R-:W-:-:S05]  /*11f80*/  IADD3 R191, P1, R191, UR41, RZ ;  /* 0x00000029bfbf7c10 */ /* 0x000fca000ff3e0ff */
[----:B------:R0:W-:Y:S01]  /*11f90*/  STL [R1+0x17c], R191 ;  /* 0x00017cbf01007387 */ /* 0x0001e20000100800 */
[----:B------:R-:W-:Y:S02]  /*11fa0*/  IADD3.X R16, R16, UR13, RZ, P2, !PT ;  /* 0x0000000d10107c10 */ /* 0x000fe400097fe4ff */
[----:B------:R-:W-:Y:S01]  /*11fb0*/  IADD3 R218, P2, R218, UR41, RZ ;  /* 0x00000029dada7c10 */ /* 0x000fe2000ff5e0ff */
[----:B0-----:R-:W2:Y:S01]  /*11fc0*/  LDL.LU R191, [R1+0x148] ;  /* 0x0001480001bf7983 */ /* 0x001ea20000300800 */
[----:B------:R-:W-:-:S03]  /*11fd0*/  IADD3.X R227, R227, UR13, RZ, P3, !PT ;  /* 0x0000000de3e37c10 */ /* 0x000fc60009ffe4ff */
[----:B------:R-:W-:Y:S01]  /*11fe0*/  STL [R1+0x1a0], R16 ;  /* 0x0001a01001007387 */ /* 0x000fe20000100800 */
[----:B------:R-:W-:-:S05]  /*11ff0*/  IADD3 R237, P3, R237, UR41, RZ ;  /* 0x00000029eded7c10 */ /* 0x000fca000ff7e0ff */
[----:B------:R0:W-:Y:S04]  /*12000*/  STL [R1+0x16c], R237 ;  /* 0x00016ced01007387 */ /* 0x0001e80000100800 */
[----:B------:R-:W-:Y:S04]  /*12010*/  STL [R1+0x174], R218 ;  /* 0x000174da01007387 */ /* 0x000fe80000100800 */
[----:B0-----:R-:W2:Y:S04]  /*12020*/  LDL.LU R237, [R1+0x140] ;  /* 0x0001400001ed7983 */ /* 0x001ea80000300800 */
[----:B------:R-:W-:Y:S01]  /*12030*/  STL [R1+0x198], R227 ;  /* 0x000198e301007387 */ /* 0x000fe20000100800 */
[----:B------:R-:W-:-:S05]  /*12040*/  IADD3.X R244, R244, UR13, RZ, P4, !PT ;  /* 0x0000000df4f47c10 */ /* 0x000fca000a7fe4ff */
[----:B------:R0:W-:Y:S04]  /*12050*/  STL [R1+0x190], R244 ;  /* 0x000190f401007387 */ /* 0x0001e80000100800 */
[----:B0-----:R-:W2:Y:S01]  /*12060*/  LDL.LU R244, [R1+0x114] ;  /* 0x0001140001f47983 */ /* 0x001ea20000300800 */
[----:B------:R-:W-:-:S04]  /*12070*/  USHF.L.U32 UR4, UR40, 0x8, URZ ;  /* 0x0000000828047899 */ /* 0x000fc8000800063f */
[----:B------:R-:W-:-:S04]  /*12080*/  ULOP3.LUT UR4, UR4, 0x400, URZ, 0xc0, !UPT ;  /* 0x0000040004047892 */ /* 0x000fc8000f8ec03f */
[----:B------:R-:W-:Y:S01]  /*12090*/  ULEA.HI UR4, UR12, UR4, URZ, 0x1c ;  /* 0x000000040c047291 */ /* 0x000fe2000f8fe03f */
[----:B------:R-:W-:-:S03]  /*120a0*/  WARPGROUP.ARRIVE ;  /* 0x00000000000079c5 */ /* 0x000fc60000000000 */
[----:B------:R-:W-:Y:S01]  /*120b0*/  ULOP3.LUT UR8, UR4, 0x3fff, URZ, 0xc0, !UPT ;  /* 0x00003fff04087892 */ /* 0x000fe2000f8ec03f */
[----:B------:R-:W-:-:S08]  /*120c0*/  UMOV UR9, 0x40000040 ;  /* 0x4000004000097882 */ /* 0x000fd00000000000 */
[----:B------:R-:W-:Y:S01]  /*120d0*/  HGMMA.64x128x16.F32.BF16 R88, gdesc[UR8].tnspA, R88 ;  /* 0x21e00000085879f0 */ /* 0x000fe20008701858 */
[----:B---3--:R-:W-:Y:S02]  /*120e0*/  IADD3.X R243, R243, UR13, RZ, P5, !PT ;  /* 0x0000000df3f37c10 */ /* 0x008fe4000affe4ff */
[----:B------:R-:W-:Y:S02]  /*120f0*/  IADD3 R8, P5, R8, UR41, RZ ;  /* 0x0000002908087c10 */ /* 0x000fe4000ffbe0ff */
[----:B------:R-:W-:Y:S02]  /*12100*/  IADD3 R236, P4, R236, UR41, RZ ;  /* 0x00000029ecec7c10 */ /* 0x000fe4000ff9e0ff */
[----:B------:R-:W-:Y:S01]  /*12110*/  IADD3.X R5, R5, UR13, RZ, P1, !PT ;  /* 0x0000000d05057c10 */ /* 0x000fe20008ffe4ff */
[----:B------:R0:W-:Y:S01]  /*12120*/  STL [R1+0x15c], R8 ;  /* 0x00015c0801007387 */ /* 0x0001e20000100800 */
[----:B------:R-:W-:Y:S02]  /*12130*/  IADD3.X R18, R18, UR13, RZ, P6, !PT ;  /* 0x0000000d12127c10 */ /* 0x000fe4000b7fe4ff */
[----:B------:R-:W-:Y:S01]  /*12140*/  IADD3 R212, P6, R212, UR41, RZ ;  /* 0x00000029d4d47c10 */ /* 0x000fe2000ffde0ff */
[----:B------:R-:W-:Y:S01]  /*12150*/  STL [R1+0x164], R236 ;  /* 0x000164ec01007387 */ /* 0x000fe20000100800 */
[----:B------:R-:W-:-:S03]  /*12160*/  IADD3 R17, P1, R17, UR41, RZ ;  /* 0x0000002911117c10 */ /* 0x000fc6000ff3e0ff */
[----:B0-----:R-:W3:Y:S01]  /*12170*/  LDL.LU R8, [R1+0x6bc] ;  /* 0x0006bc0001087983 */ /* 0x001ee20000300800 */
[----:B------:R-:W-:-:S03]  /*12180*/  IADD3.X R220, R220, UR13, RZ, P2, !PT ;  /* 0x0000000ddcdc7c10 */ /* 0x000fc600097fe4ff */
[----:B------:R-:W-:Y:S04]  /*12190*/  STL [R1+0x188], R243 ;  /* 0x000188f301007387 */ /* 0x000fe80000100800 */
[----:B------:R0:W-:Y:S04]  /*121a0*/  STL [R1+0x178], R5 ;  /* 0x0001780501007387 */ /* 0x0001e80000100800 */
[----:B------:R-:W-:Y:S01]  /*121b0*/  STL [R1+0x180], R18 ;  /* 0x0001801201007387 */ /* 0x000fe20000100800 */
[----:B------:R-:W-:-:S03]  /*121c0*/  IADD3 R213, P2, R213, UR41, RZ ;  /* 0x00000029d5d57c10 */ /* 0x000fc6000ff5e0ff */
[----:B0-----:R-:W3:Y:S04]  /*121d0*/  LDL.LU R5, [R1+0x6b8] ;  /* 0x0006b80001057983 */ /* 0x001ee80000300800 */
[----:B------:R-:W-:Y:S04]  /*121e0*/  STL [R1+0x154], R212 ;  /* 0x000154d401007387 */ /* 0x000fe80000100800 */
[----:B------:R0:W-:Y:S01]  /*121f0*/  STL [R1+0x14c], R17 ;  /* 0x00014c1101007387 */ /* 0x0001e20000100800 */
[----:B------:R-:W-:-:S03]  /*12200*/  IADD3.X R226, R226, UR13, RZ, P5, !PT ;  /* 0x0000000de2e27c10 */ /* 0x000fc6000affe4ff */
[----:B0-----:R-:W3:Y:S04]  /*12210*/  LDL.LU R17, [R1+0x10c] ;  /* 0x00010c0001117983 */ /* 0x001ee80000300800 */
[----:B------:R0:W-:Y:S04]  /*12220*/  STL [R1+0x144], R213 ;  /* 0x000144d501007387 */ /* 0x0001e80000100800 */
[----:B0-----:R-:W3:Y:S04]  /*12230*/  LDL.LU R213, [R1+0x130] ;  /* 0x0001300001d57983 */ /* 0x001ee80000300800 */
[----:B------:R-:W-:Y:S01]  /*12240*/  STL [R1+0x170], R220 ;  /* 0x000170dc01007387 */ /* 0x000fe20000100800 */
[----:B----4-:R-:W-:-:S02]  /*12250*/  IADD3.X R221, R221, UR13, RZ, P3, !PT ;  /* 0x0000000ddddd7c10 */ /* 0x010fc40009ffe4ff */
[----:B------:R-:W-:-:S05]  /*12260*/  IADD3 R228, P3, R228, UR41, RZ ;  /* 0x00000029e4e47c10 */ /* 0x000fca000ff7e0ff */
[----:B------:R0:W-:Y:S04]  /*12270*/  STL [R1+0x13c], R228 ;  /* 0x00013ce401007387 */ /* 0x0001e80000100800 */
[----:B0-----:R-:W4:Y:S04]  /*12280*/  LDL.LU R228, [R1+0x6b4] ;  /* 0x0006b40001e47983 */ /* 0x001f280000300800 */
[----:B------:R0:W-:Y:S04]  /*12290*/  STL [R1+0x168], R221 ;  /* 0x000168dd01007387 */ /* 0x0001e80000100800 */
[----:B0-----:R-:W4:Y:S01]  /*122a0*/  LDL.LU R221, [R1+0x104] ;  /* 0x0001040001dd7983 */ /* 0x001f220000300800 */
[----:B------:R-:W-:-:S05]  /*122b0*/  IADD3.X R230, R230, UR13, RZ, P4, !PT ;  /* 0x0000000de6e67c10 */ /* 0x000fca000a7fe4ff */
[----:B------:R0:W-:Y:S04]  /*122c0*/  STL [R1+0x160], R230 ;  /* 0x000160e601007387 */ /* 0x0001e80000100800 */
[----:B0-----:R-:W4:Y:S04]  /*122d0*/  LDL.LU R230, [R1+0x128] ;  /* 0x0001280001e67983 */ /* 0x001f280000300800 */
[----:B------:R0:W-:Y:S04]  /*122e0*/  STL [R1+0x158], R226 ;  /* 0x000158e201007387 */ /* 0x0001e80000100800 */
[----:B0-----:R-:W4:Y:S01]  /*122f0*/  LDL.LU R226, [R1+0x6b0] ;  /* 0x0006b00001e27983 */ /* 0x001f220000300800 */
[----:B--2---:R-:W-:-:S02]  /*12300*/  IADD3 R238, P4, R238, UR41, RZ ;  /* 0x00000029eeee7c10 */ /* 0x004fc4000ff9e0ff */
[----:B------:R-:W-:-:S03]  /*12310*/  IADD3 R229, P5, R229, UR41, RZ ;  /* 0x00000029e5e57c10 */ /* 0x000fc6000ffbe0ff */
[----:B------:R0:W-:Y:S04]  /*12320*/  STL [R1+0x134], R238 ;  /* 0x000134ee01007387 */ /* 0x0001e80000100800 */
[----:B0-----:R-:W2:Y:S01]  /*12330*/  LDL.LU R238, [R1+0x120] ;  /* 0x0001200001ee7983 */ /* 0x001ea20000300800 */
[----:B------:R-:W-:-:S05]  /*12340*/  IADD3.X R246, R246, UR13, RZ, P6, !PT ;  /* 0x0000000df6f67c10 */ /* 0x000fca000b7fe4ff */
[----:B------:R0:W-:Y:S01]  /*12350*/  STL [R1+0x150], R246 ;  /* 0x000150f601007387 */ /* 0x0001e20000100800 */
[----:B------:R-:W-:-:S03]  /*12360*/  IADD3.X R251, R251, UR13, RZ, P3, !PT ;  /* 0x0000000dfbfb7c10 */ /* 0x000fc60009ffe4ff */
[----:B0-----:R-:W2:Y:S01]  /*12370*/  LDL.LU R246, [R1+0xf4] ;  /* 0x0000f40001f67983 */ /* 0x001ea20000300800 */
[----:B------:R-:W-:-:S03]  /*12380*/  IADD3 R190, P6, R190, UR41, RZ ;  /* 0x00000029bebe7c10 */ /* 0x000fc6000ffde0ff */
[----:B------:R-:W-:Y:S04]  /*12390*/  STL [R1+0x12c], R229 ;  /* 0x00012ce501007387 */ /* 0x000fe80000100800 */
[----:B------:R0:W-:Y:S04]  /*123a0*/  STL [R1+0x124], R190 ;  /* 0x000124be01007387 */ /* 0x0001e80000100800 */
[----:B0-----:R-:W2:Y:S01]  /*123b0*/  LDL.LU R190, [R1+0xec] ;  /* 0x0000ec0001be7983 */ /* 0x001ea20000300800 */
[----:B------:R-:W-:Y:S02]  /*123c0*/  IADD3.X R191, R191, UR13, RZ, P1, !PT ;  /* 0x0000000dbfbf7c10 */ /* 0x000fe40008ffe4ff */
[----:B------:R-:W-:-:S05]  /*123d0*/  IADD3 R4, P1, R4, UR41, RZ ;  /* 0x0000002904047c10 */ /* 0x000fca000ff3e0ff */
[----:B------:R0:W-:Y:S04]  /*123e0*/  STL [R1+0x11c], R4 ;  /* 0x00011c0401007387 */ /* 0x0001e80000100800 */
[----:B------:R1:W-:Y:S04]  /*123f0*/  STL [R1+0x148], R191 ;  /* 0x000148bf01007387 */ /* 0x0003e80000100800 */
[----:B0-----:R-:W2:Y:S04]  /*12400*/  LDL.LU R4, [R1+0x6ac] ;  /* 0x0006ac0001047983 */ /* 0x001ea80000300800 */
[----:B------:R-:W2:Y:S04]  /*12410*/  LDL.LU R16, [R1+0x110] ;  /* 0x0001100001107983 */ /* 0x000ea80000300800 */
[----:B-1----:R-:W2:Y:S04]  /*12420*/  LDL.LU R191, [R1+0xe4] ;  /* 0x0000e40001bf7983 */ /* 0x002ea80000300800 */
[----:B------:R-:W2:Y:S01]  /*12430*/  LDL.LU R218, [R1+0x108] ;  /* 0x0001080001da7983 */ /* 0x000ea20000300800 */
[----:B------:R-:W-:-:S03]  /*12440*/  IADD3.X R237, R237, UR13, RZ, P2, !PT ;  /* 0x0000000deded7c10 */ /* 0x000fc600097fe4ff */
[----:B------:R-:W2:Y:S04]  /*12450*/  LDL.LU R227, [R1+0x100] ;  /* 0x0001000001e37983 */ /* 0x000ea80000300800 */
[----:B------:R-:W-:Y:S04]  /*12460*/  STL [R1+0x140], R237 ;  /* 0x000140ed01007387 */ /* 0x000fe80000100800 */
[----:B------:R-:W2:Y:S01]  /*12470*/  LDL.LU R236, [R1+0xd4] ;  /* 0x0000d40001ec7983 */ /* 0x000ea20000300800 */
[----:B------:R-:W-:-:S05]  /*12480*/  IADD3 R244, P2, R244, UR41, RZ ;  /* 0x00000029f4f47c10 */ /* 0x000fca000ff5e0ff */
[----:B------:R-:W-:Y:S04]  /*12490*/  STL [R1+0x114], R244 ;  /* 0x000114f401007387 */ /* 0x000fe80000100800 */
[----:B------:R0:W-:Y:S01]  /*124a0*/  STL [R1+0x138], R251 ;  /* 0x000138fb01007387 */ /* 0x0001e20000100800 */
[----:B------:R-:W-:-:S03]  /*124b0*/  UIADD3 UR8, UP0, UR8, 0x80, URZ ;  /* 0x0000008008087890 */ /* 0x000fc6000ff1e03f */
[----:B0-----:R-:W2:Y:S04]  /*124c0*/  LDL.LU R251, [R1+0x6a8] ;  /* 0x0006a80001fb7983 */ /* 0x001ea80000300800 */
[----:B------:R-:W2:Y:S04]  /*124d0*/  LDL.LU R243, [R1+0xbc] ;  /* 0x0000bc0001f37983 */ /* 0x000ea80000300800 */
[----:B------:R-:W2:Y:S04]  /*124e0*/  LDL.LU R18, [R1+0xf0] ;  /* 0x0000f00001127983 */ /* 0x000ea80000300800 */
[----:B------:R-:W2:Y:S04]  /*124f0*/  LDL.LU R212, [R1+0xb4] ;  /* 0x0000b40001d47983 */ /* 0x000ea80000300800 */
[----:B------:R-:W2:Y:S01]  /*12500*/  LDL.LU R220, [R1+0xe8] ;  /* 0x0000e80001dc7983 */ /* 0x000ea20000300800 */
[----:B------:R-:W-:-:S02]  /*12510*/  UMOV UR4, URZ ;  /* 0x0000003f00047c82 */ /* 0x000fc40008000000 */
[----:B------:R-:W-:Y:S01]  /*12520*/  UIADD3.X UR5, UR4, 0x40000040, URZ, UP0, !UPT ;  /* 0x4000004004057890 */ /* 0x000fe200087fe43f */
[----:B------:R-:W2:Y:S02]  /*12530*/  LDL.LU R229, [R1+0xe0] ;  /* 0x0000e00001e57983 */ /* 0x000ea40000300800 */
[----:B------:R-:W-:Y:S02]  /*12540*/  UMOV UR4, UR8 ;  /* 0x0000000800047c82 */ /* 0x000fe40008000000 */
[----:B------:R-:W2:Y:S04]  /*12550*/  LDL.LU R237, [R1+0x94] ;  /* 0x0000940001ed7983 */ /* 0x000ea80000300800 */
[----:B------:R-:W-:Y:S01]  /*12560*/  HGMMA.64x128x16.F32.BF16 R88, gdesc[UR4].tnspA, R88 ;  /* 0x21e00000045879f0 */ /* 0x000fe20008701858 */
[----:B------:R-:W-:-:S02]  /*12570*/  UIADD3.64 UR36, UR4, 0x80, URZ ;  /* 0x0000008004247897 */ /* 0x000fc4000fffe03f */
[----:B------:R-:W-:-:S09]  /*12580*/  UIADD3.64 UR32, UR4, 0x100, URZ ;  /* 0x0000010004207897 */ /* 0x000fd2000fffe03f */
[----:B------:R-:W-:Y:S01]  /*12590*/  HGMMA.64x128x16.F32.BF16 R88, gdesc[UR36].tnspA, R88 ;  /* 0x21e00000245879f0 */ /* 0x000fe20008701858 */
[----:B---3--:R-:W-:Y:S02]  /*125a0*/  IADD3 R17, P3, R17, UR41, RZ ;  /* 0x0000002911117c10 */ /* 0x008fe4000ff7e0ff */
[----:B------:R-:W-:Y:S02]  /*125b0*/  IADD3.X R213, R213, UR13, RZ, P4, !PT ;  /* 0x0000000dd5d57c10 */ /* 0x000fe4000a7fe4ff */
[----:B----4-:R-:W-:Y:S01]  /*125c0*/  IADD3 R221, P4, R221, UR41, RZ ;  /* 0x00000029dddd7c10 */ /* 0x010fe2000ff9e0ff */
[----:B------:R0:W-:Y:S01]  /*125d0*/  STL [R1+0x10c], R17 ;  /* 0x00010c1101007387 */ /* 0x0001e20000100800 */
[----:B------:R-:W-:Y:S02]  /*125e0*/  IADD3.X R230, R230, UR13, RZ, P5, !PT ;  /* 0x0000000de6e67c10 */ /* 0x000fe4000affe4ff */
[----:B------:R-:W-:Y:S01]  /*125f0*/  IADD3 R0, P5, R0, UR41, RZ ;  /* 0x0000002900007c10 */ /* 0x000fe2000ffbe0ff */
[----:B------:R-:W3:Y:S04]  /*12600*/  LDL.LU R244, [R1+0x80] ;  /* 0x0000800001f47983 */ /* 0x000ee80000300800 */
[----:B0-----:R-:W4:Y:S04]  /*12610*/  LDL.LU R17, [R1+0xc0] ;  /* 0x0000c00001117983 */ /* 0x001f280000300800 */
[----:B------:R0:W-:Y:S01]  /*12620*/  STL [R1+0x130], R213 ;  /* 0x000130d501007387 */ /* 0x0001e20000100800 */
[----:B------:R-:W-:-:S03]  /*12630*/  IADD3.X R235, R235, UR13, RZ, P1, !PT ;  /* 0x0000000debeb7c10 */ /* 0x000fc60008ffe4ff */
[----:B0-----:R-:W3:Y:S01]  /*12640*/  LDL.LU R213, [R1+0xb8] ;  /* 0x0000b80001d57983 */ /* 0x001ee20000300800 */
[----:B--2---:R-:W-:-:S03]  /*12650*/  IADD3.X R238, R238, UR13, RZ, P6, !PT ;  /* 0x0000000deeee7c10 */ /* 0x004fc6000b7fe4ff */
[----:B------:R-:W-:Y:S04]  /*12660*/  STL [R1+0x104], R221 ;  /* 0x000104dd01007387 */ /* 0x000fe80000100800 */
[----:B------:R0:W-:Y:S04]  /*12670*/  STL [R1+0xfc], R0 ;  /* 0x0000fc0001007387 */ /* 0x0001e80000100800 */
[----:B0-----:R-:W2:Y:S04]  /*12680*/  LDL.LU R0, [R1+0x6a4] ;  /* 0x0006a40001007983 */ /* 0x001ea80000300800 */
[----:B------:R0:W-:Y:S01]  /*12690*/  STL [R1+0x128], R230 ;  /* 0x000128e601007387 */ /* 0x0001e20000100800 */
[----:B------:R-:W-:-:S03]  /*126a0*/  IADD3 R246, P6, R246, UR41, RZ ;  /* 0x00000029f6f67c10 */ /* 0x000fc6000ffde0ff */
[----:B------:R-:W2:Y:S04]  /*126b0*/  LDL.LU R221, [R1+0x50] ;  /* 0x0000500001dd7983 */ /* 0x000ea80000300800 */
[----:B0-----:R-:W2:Y:S01]  /*126c0*/  LDL.LU R230, [R1+0x48] ;  /* 0x0000480001e67983 */ /* 0x001ea20000300800 */
[----:B------:R-:W-:Y:S03]  /*126d0*/  HGMMA.64x128x16.F32.BF16 R88, gdesc[UR32].tnspA, R88 ;  /* 0x21e00000205879f0 */ /* 0x000fe60008701858 */
[----:B------:R0:W-:Y:S01]  /*126e0*/  STL [R1+0x120], R238 ;  /* 0x000120ee01007387 */ /* 0x0001e20000100800 */
[----:B------:R-:W-:Y:S02]  /*126f0*/  IADD3 R190, P1, R190, UR41, RZ ;  /* 0x00000029bebe7c10 */ /* 0x000fe4000ff3e0ff */
[----:B------:R-:W-:-:S02]  /*12700*/  IADD3.X R16, R16, UR13, RZ, P2, !PT ;  /* 0x0000000d10107c10 */ /* 0x000fc400097fe4ff */
[----:B------:R-:W-:Y:S01]  /*12710*/  IADD3 R191, P2, R191, UR41, RZ ;  /* 0x00000029bfbf7c10 */ /* 0x000fe2000ff5e0ff */
[----:B0-----:R-:W2:Y:S01]  /*12720*/  LDL.LU R238, [R1+0x84] ;  /* 0x0000840001ee7983 */ /* 0x001ea20000300800 */
[----:B------:R-:W-:-:S03]  /*12730*/  IADD3.X R218, R218, UR13, RZ, P3, !PT ;  /* 0x0000000ddada7c10 */ /* 0x000fc60009ffe4ff */
[----:B------:R0:W-:Y:S01]  /*12740*/  STL [R1+0xf4], R246 ;  /* 0x0000f4f601007387 */ /* 0x0001e20000100800 */
[----:B------:R-:W-:Y:S02]  /*12750*/  IADD3 R6, P3, R6, UR41, RZ ;  /* 0x0000002906067c10 */ /* 0x000fe4000ff7e0ff */
[----:B------:R-:W-:Y:S01]  /*12760*/  IADD3.X R2, R2, UR13, RZ, P5, !PT ;  /* 0x0000000d02027c10 */ /* 0x000fe2000affe4ff */
[----:B0-----:R-:W2:Y:S04]  /*12770*/  LDL.LU R246, [R1+0x7c] ;  /* 0x00007c0001f67983 */ /* 0x001ea80000300800 */
[----:B------:R0:W-:Y:S01]  /*12780*/  STL [R1+0x118], R235 ;  /* 0x000118eb01007387 */ /* 0x0001e20000100800 */
[----:B------:R-:W-:Y:S02]  /*12790*/  IADD3.X R227, R227, UR13, RZ, P4, !PT ;  /* 0x0000000de3e37c10 */ /* 0x000fe4000a7fe4ff */
[----:B------:R-:W-:Y:S01]  /*127a0*/  IADD3 R236, P4, R236, UR41, RZ ;  /* 0x00000029ecec7c10 */ /* 0x000fe2000ff9e0ff */
[----:B0-----:R-:W2:Y:S04]  /*127b0*/  LDL.LU R235, [R1+0x6a0] ;  /* 0x0006a00001eb7983 */ /* 0x001ea80000300800 */
[----:B------:R0:W-:Y:S04]  /*127c0*/  STL [R1+0xec], R190 ;  /* 0x0000ecbe01007387 */ /* 0x0001e80000100800 */
[----:B0-----:R-:W2:Y:S04]  /*127d0*/  LDL.LU R190, [R1+0x1c] ;  /* 0x00001c0001be7983 */ /* 0x001ea80000300800 */
[----:B------:R0:W-:Y:S01]  /*127e0*/  STL [R1+0xe4], R191 ;  /* 0x0000e4bf01007387 */ /* 0x0001e20000100800 */
[----:B------:R-:W-:-:S03]  /*127f0*/  IADD3 R243, P5, R243, UR41, RZ ;  /* 0x00000029f3f37c10 */ /* 0x000fc6000ffbe0ff */
[----:B0-----:R-:W2:Y:S04]  /*12800*/  LDL.LU R191, [R1+0x4c] ;  /* 0x00004c0001bf7983 */ /* 0x001ea80000300800 */
[----:B------:R-:W-:Y:S01]  /*12810*/  STL [R1+0x110], R16 ;  /* 0x0001101001007387 */ /* 0x000fe20000100800 */
[----:B------:R-:W-:-:S03]  /*12820*/  IADD3.X R18, R18, UR13, RZ, P6, !PT ;  /* 0x0000000d12127c10 */ /* 0x000fc6000b7fe4ff */
[----:B------:R0:W-:Y:S01]  /*12830*/  STL [R1+0xdc], R6 ;  /* 0x0000dc0601007387 */ /* 0x0001e20000100800 */
[----:B------:R-:W-:Y:S02]  /*12840*/  IADD3.X R220, R220, UR13, RZ, P1, !PT ;  /* 0x0000000ddcdc7c10 */ /* 0x000fe40008ffe4ff */
[----:B------:R-:W-:Y:S02]  /*12850*/  IADD3 R233, P1, R233, UR41, RZ ;  /* 0x00000029e9e97c10 */ /* 0x000fe4000ff3e0ff */
[----:B------:R-:W-:Y:S01]  /*12860*/  IADD3 R212, P6, R212, UR41, RZ ;  /* 0x00000029d4d47c10 */ /* 0x000fe2000ffde0ff */
[----:B0-----:R-:W2:Y:S04]  /*12870*/  LDL.LU R6, [R1+0x69c] ;  /* 0x00069c0001067983 */ /* 0x001ea80000300800 */
[----:B------:R-:W-:Y:S04]  /*12880*/  STL [R1+0x108], R218 ;  /* 0x000108da01007387 */ /* 0x000fe80000100800 */
[----:B------:R0:W-:Y:S04]  /*12890*/  STL [R1+0xf8], R2 ;  /* 0x0000f80201007387 */ /* 0x0001e80000100800 */
[----:B------:R-:W-:Y:S04]  /*128a0*/  STL [R1+0x100], R227 ;  /* 0x000100e301007387 */ /* 0x000fe80000100800 */
[----:B0-----:R-:W2:Y:S04]  /*128b0*/  LDL.LU R2, [R1+0x698] ;  /* 0x0006980001027983 */ /* 0x001ea80000300800 */
[----:B------:R-:W-:Y:S04]  /*128c0*/  STL [R1+0xd4], R236 ;  /* 0x0000d4ec01007387 */ /* 0x000fe80000100800 */
[----:B------:R-:W-:Y:S04]  /*128d0*/  STL [R1+0xbc], R243 ;  /* 0x0000bcf301007387 */ /* 0x000fe80000100800 */
[----:B------:R-:W-:Y:S04]  /*128e0*/  STL [R1+0xf0], R18 ;  /* 0x0000f01201007387 */ /* 0x000fe80000100800 */
[----:B------:R0:W-:Y:S04]  /*128f0*/  STL [R1+0x9c], R233 ;  /* 0x00009ce901007387 */ /* 0x0001e80000100800 */
[----:B------:R-:W-:Y:S04]  /*12900*/  STL [R1+0xb4], R212 ;  /* 0x0000b4d401007387 */ /* 0x000fe80000100800 */
[----:B0-----:R-:W2:Y:S01]  /*12910*/  LDL.LU R233, [R1+0x694] ;  /* 0x0006940001e97983 */ /* 0x001ea20000300800 */
[----:B------:R-:W-:-:S09]  /*12920*/  UIADD3.64 UR28, UR4, 0x180, URZ ;  /* 0x00000180041c7897 */ /* 0x000fd2000fffe03f */
[----:B------:R-:W-:Y:S01]  /*12930*/  HGMMA.64x128x16.F32.BF16 R88, gdesc[UR28].tnspA, R88 ;  /* 0x21e000001c5879f0 */ /* 0x000fe20008701858 */
[----:B------:R-:W-:Y:S02]  /*12940*/  UIADD3.64 UR24, UR4, 0x200, URZ ;  /* 0x0000020004187897 */ /* 0x000fe4000fffe03f */
[----:B------:R-:W-:-:S09]  /*12950*/  UIADD3.64 UR20, UR4, 0x280, URZ ;  /* 0x0000028004147897 */ /* 0x000fd2000fffe03f */
[----:B------:R-:W-:Y:S01]  /*12960*/  HGMMA.64x128x16.F32.BF16 R88, gdesc[UR24].tnspA, R88 ;  /* 0x21e00000185879f0 */ /* 0x000fe20008701858 */
[----:B------:R-:W-:Y:S02]  /*12970*/  IADD3.X R215, R215, UR13, RZ, P3, !PT ;  /* 0x0000000dd7d77c10 */ /* 0x000fe40009ffe4ff */
[----:B------:R-:W-:Y:S01]  /*12980*/  IADD3.X R229, R229, UR13, RZ, P2, !PT ;  /* 0x0000000de5e57c10 */ /* 0x000fe200097fe4ff */
[----:B------:R-:W-:Y:S01]  /*12990*/  STL [R1+0xe8], R220 ;  /* 0x0000e8dc01007387 */ /* 0x000fe20000100800 */
[----:B------:R-:W-:Y:S02]  /*129a0*/  IADD3 R237, P2, R237, UR41, RZ ;  /* 0x00000029eded7c10 */ /* 0x000fe4000ff5e0ff */
[----:B----4-:R-:W-:Y:S01]  /*129b0*/  IADD3.X R17, R17, UR13, RZ, P4, !PT ;  /* 0x0000000d11117c10 */ /* 0x010fe2000a7fe4ff */
[----:B------:R0:W-:Y:S01]  /*129c0*/  STL [R1+0xd8], R215 ;  /* 0x0000d8d701007387 */ /* 0x0001e20000100800 */
[----:B---3--:R-:W-:Y:S02]  /*129d0*/  IADD3 R244, P3, R244, UR41, RZ ;  /* 0x00000029f4f47c10 */ /* 0x008fe4000ff7e0ff */
[----:B------:R-:W-:Y:S01]  /*129e0*/  IADD3.X R213, R213, UR13, RZ, P5, !PT ;  /* 0x0000000dd5d57c10 */ /* 0x000fe2000affe4ff */
[----:B------:R-:W-:Y:S01]  /*129f0*/  STL [R1+0xe0], R229 ;  /* 0x0000e0e501007387 */ /* 0x000fe20000100800 */
[----:B------:R-:W-:-:S03]  /*12a00*/  IADD3 R234, P5, R234, UR41, RZ ;  /* 0x00000029eaea7c10 */ /* 0x000fc6000ffbe0ff */
[----:B0-----:R-:W3:Y:S04]  /*12a10*/  LDL.LU R215, [R1+0x690] ;  /* 0x0006900001d77983 */ /* 0x001ee80000300800 */
[----:B------:R-:W-:Y:S01]  /*12a20*/  STL [R1+0x94], R237 ;  /* 0x000094ed01007387 */ /* 0x000fe20000100800 */
[----:B------:R-:W-:Y:S01]  /*12a30*/  IADD3.X R239, R239, UR13, RZ, P1, !PT ;  /* 0x0000000defef7c10 */ /* 0x000fe20008ffe4ff */
[----:B------:R-:W-:Y:S01]  /*12a40*/  HGMMA.64x128x16.F32.BF16 R88, gdesc[UR20].tnspA, R88 ;  /* 0x21e00000145879f0 */ /* 0x000fe20008701858 */
[----:B--2---:R-:W-:-:S05]  /*12a50*/  IADD3 R6, P4, R6, UR41, RZ ;  /* 0x0000002906067c10 */ /* 0x004fca000ff9e0ff */
[----:B------:R0:W-:Y:S04]  /*12a60*/  STL [R1+0x78], R6 ;  /* 0x0000780601007387 */ /* 0x0001e80000100800 */
[----:B------:R-:W-:Y:S04]  /*12a70*/  STL [R1+0x80], R244 ;  /* 0x000080f401007387 */ /* 0x000fe80000100800 */
[----:B0-----:R-:W2:Y:S04]  /*12a80*/  LDL.LU R6, [R1+0x68c] ;  /* 0x00068c0001067983 */ /* 0x001ea80000300800 */
[----:B------:R-:W-:Y:S04]  /*12a90*/  STL [R1+0xc0], R17 ;  /* 0x0000c01101007387 */ /* 0x000fe80000100800 */
[----:B------:R0:W-:Y:S04]  /*12aa0*/  STL [R1+0x64], R234 ;  /* 0x000064ea01007387 */ /* 0x0001e80000100800 */
[----:B0-----:R-:W4:Y:S04]  /*12ab0*/  LDL.LU R234, [R1+0x688] ;  /* 0x0006880001ea7983 */ /* 0x001f280000300800 */
[----:B------:R-:W-:Y:S01]  /*12ac0*/  STL [R1+0xb8], R213 ;  /* 0x0000b8d501007387 */ /* 0x000fe20000100800 */
[----:B------:R-:W-:-:S05]  /*12ad0*/  IADD3.X R233, R233, UR13, RZ, P6, !PT ;  /* 0x0000000de9e97c10 */ /* 0x000fca000b7fe4ff */
[----:B------:R0:W-:Y:S04]  /*12ae0*/  STL [R1+0xa8], R233 ;  /* 0x0000a8e901007387 */ /* 0x0001e80000100800 */
[----:B0-----:R-:W3:Y:S04]  /*12af0*/  LDL.LU R233, [R1+0x684] ;  /* 0x0006840001e97983 */ /* 0x001ee80000300800 */
[----:B------:R0:W-:Y:S04]  /*12b00*/  STL [R1+0x98], R239 ;  /* 0x000098ef01007387 */ /* 0x0001e80000100800 */
[----:B0-----:R-:W2:Y:S01]  /*12b10*/  LDL.LU R239, [R1+0x680] ;  /* 0x0006800001ef7983 */ /* 0x001ea20000300800 */
[----:B------:R-:W-:-:S02]  /*12b20*/  UIADD3.64 UR16, UR4, 0x300, URZ ;  /* 0x0000030004107897 */ /* 0x000fc4000fffe03f */
[----:B------:R-:W-:-:S07]  /*12b30*/  UIADD3.64 UR8, UR4, 0x780, URZ ;  /* 0x0000078004087897 */ /* 0x000fce000fffe03f */
[----:B------:R-:W-:-:S12]  /*12b40*/  HGMMA.64x128x16.F32.BF16 R88, gdesc[UR16].tnspA, R88 ;  /* 0x21e00000105879f0 */ /* 0x000fd80008701858 */
[----:B------:R-:W-:Y:S01]  /*12b50*/  HGMMA.64x128x16.F32.BF16 R24, gdesc[UR8].tnspA, R24 ;  /* 0x21e00000081879f0 */ /* 0x000fe20008701818 */
[----:B------:R-:W-:Y:S01]  /*12b60*/  UIADD3.64 UR44, UR4, 0x800, URZ ;  /* 0x00000800042c7897 */ /* 0x000fe2000fffe03f */
[----:B------:R-:W-:Y:S01]  /*12b70*/  UMOV UR46, UR6 ;  /* 0x00000006002e7c82 */ /* 0x000fe20008000000 */
[----:B------:R-:W-:Y:S01]  /*12b80*/  UMOV UR47, UR7 ;  /* 0x00000007002f7c82 */ /* 0x000fe20008000000 */
[----:B------:R-:W-:-:S08]  /*12b90*/  UIADD3.64 UR36, UR4, 0x880, URZ ;  /* 0x0000088004247897 */ /* 0x000fd0000fffe03f */
[----:B------:R-:W-:Y:S01]  /*12ba0*/  HGMMA.64x128x16.F32.BF16 R24, gdesc[UR44].tnspA, R24 ;  /* 0x21e000002c1879f0 */ /* 0x000fe20008701818 */
[----:B------:R-:W-:Y:S02]  /*12bb0*/  IADD3 R221, P6, R221, UR41, RZ ;  /* 0x00000029dddd7c10 */ /* 0x000fe4000ffde0ff */
[----:B------:R-:W-:Y:S02]  /*12bc0*/  IADD3.X R238, R238, UR13, RZ, P2, !PT ;  /* 0x0000000deeee7c10 */ /* 0x000fe400097fe4ff */
[----:B------:R-:W-:Y:S02]  /*12bd0*/  IADD3 R0, P2, R0, UR41, RZ ;  /* 0x0000002900007c10 */ /* 0x000fe4000ff5e0ff */
[----:B------:R-:W-:Y:S01]  /*12be0*/  IADD3 R230, P1, R230, UR41, RZ ;  /* 0x00000029e6e67c10 */ /* 0x000fe2000ff3e0ff */
[----:B------:R-:W-:Y:S01]  /*12bf0*/  STL [R1+0x50], R221 ;  /* 0x000050dd01007387 */ /* 0x000fe20000100800 */
[----:B------:R-:W-:Y:S02]  /*12c00*/  IADD3.X R246, R246, UR13, RZ, P3, !PT ;  /* 0x0000000df6f67c10 */ /* 0x000fe40009ffe4ff */
[----:B------:R-:W-:Y:S01]  /*12c10*/  IADD3 R217, P3, R217, UR41, RZ ;  /* 0x00000029d9d97c10 */ /* 0x000fe2000ff7e0ff */
[----:B------:R0:W-:Y:S01]  /*12c20*/  STL [R1+0x34], R0 ;  /* 0x0000340001007387 */ /* 0x0001e20000100800 */
[----:B------:R-:W-:-:S03]  /*12c30*/  IADD3.X R2, R2, UR13, RZ, P4, !PT ;  /* 0x0000000d02027c10 */ /* 0x000fc6000a7fe4ff */
[----:B------:R-:W-:Y:S01]  /*12c40*/  STL [R1+0x48], R230 ;  /* 0x000048e601007387 */ /* 0x000fe20000100800 */
[----:B------:R-:W-:-:S03]  /*12c50*/  IADD3.X R219, R219, UR13, RZ, P5, !PT ;  /* 0x0000000ddbdb7c10 */ /* 0x000fc6000affe4ff */
[----:B0-----:R-:W4:Y:S01]  /*12c60*/  LDL.LU R0, [R1+0x67c] ;  /* 0x00067c0001007983 */ /* 0x001f220000300800 */
[----:B------:R-:W-:-:S03]  /*12c70*/  IADD3 R190, P4, R190, UR41, RZ ;  /* 0x00000029bebe7c10 */ /* 0x000fc6000ff9e0ff */
[----:B------:R-:W-:Y:S04]  /*12c80*/  STL [R1+0x84], R238 ;  /* 0x000084ee01007387 */ /* 0x000fe80000100800 */
[----:B------:R0:W-:Y:S01]  /*12c90*/  STL [R1+0x24], R217 ;  /* 0x000024d901007387 */ /* 0x0001e20000100800 */
[----:B------:R-:W-:Y:S02]  /*12ca0*/  IADD3.X R191, R191, UR13, RZ, P6, !PT ;  /* 0x0000000dbfbf7c10 */ /* 0x000fe4000b7fe4ff */
[----:B------:R-:W-:Y:S01]  /*12cb0*/  IADD3 R4, P6, R4, UR41, RZ ;  /* 0x0000002904047c10 */ /* 0x000fe2000ffde0ff */
[----:B0-----:R-:W3:Y:S04]  /*12cc0*/  LDL.LU R217, [R1+0x678] ;  /* 0x0006780001d97983 */ /* 0x001ee80000300800 */
[----:B------:R-:W-:Y:S04]  /*12cd0*/  STL [R1+0x7c], R246 ;  /* 0x00007cf601007387 */ /* 0x000fe80000100800 */
[----:B------:R0:W-:Y:S04]  /*12ce0*/  STL [R1+0x68], R2 ;  /* 0x0000680201007387 */ /* 0x0001e80000100800 */
[----:B0-----:R0:W5:Y:S04]  /*12cf0*/  LDL.LU R2, [R1+0x674] ;  /* 0x0006740001027983 */ /* 0x0011680000300800 */
[----:B------:R1:W-:Y:S04]  /*12d00*/  STL [R1+0x60], R219 ;  /* 0x000060db01007387 */ /* 0x0003e80000100800 */
[----:B-1----:R-:W4:Y:S01]  /*12d10*/  LDL.LU R219, [R1+0x670] ;  /* 0x0006700001db7983 */ /* 0x002f220000300800 */
[----:B------:R-:W-:Y:S03]  /*12d20*/  HGMMA.64x128x16.F32.BF16 R24, gdesc[UR36].tnspA, R24 ;  /* 0x21e00000241879f0 */ /* 0x000fe60008701818 */
[----:B------:R-:W-:Y:S01]  /*12d30*/  STL [R1+0x1c], R190 ;  /* 0x00001cbe01007387 */ /* 0x000fe20000100800 */
[----:B--2---:R-:W-:-:S05]  /*12d40*/  IADD3 R239, P5, R239, UR41, RZ ;  /* 0x00000029efef7c10 */ /* 0x004fca000ffbe0ff */
[----:B------:R1:W-:Y:S04]  /*12d50*/  STL [R1+0xc], R239 ;  /* 0x00000cef01007387 */ /* 0x0003e80000100800 */
[----:B-1----:R-:W2:Y:S04]  /*12d60*/  LDL.LU R239, [R1+0x66c] ;  /* 0x00066c0001ef7983 */ /* 0x002ea80000300800 */
[----:B------:R1:W-:Y:S04]  /*12d70*/  STL [R1], R4 ;  /* 0x0000000401007387 */ /* 0x0003e80000100800 */
[----:B-1----:R-:W2:Y:S01]  /*12d80*/  LDL.LU R4, [R1+0x668] ;  /* 0x0006680001047983 */ /* 0x002ea20000300800 */
[----:B------:R-:W-:-:S09]  /*12d90*/  UIADD3.64 UR32, UR4, 0x900, URZ ;  /* 0x0000090004207897 */ /* 0x000fd2000fffe03f */
[----:B------:R-:W-:Y:S01]  /*12da0*/  HGMMA.64x128x16.F32.BF16 R24, gdesc[UR32].tnspA, R24 ;  /* 0x21e00000201879f0 */ /* 0x000fe20008701818 */
[----:B------:R-:W-:Y:S02]  /*12db0*/  UIADD3.64 UR28, UR4, 0x980, URZ ;  /* 0x00000980041c7897 */ /* 0x000fe4000fffe03f */
[----:B------:R-:W-:-:S09]  /*12dc0*/  UIADD3.64 UR24, UR4, 0xa00, URZ ;  /* 0x00000a0004187897 */ /* 0x000fd2000fffe03f */
[----:B------:R-:W-:Y:S01]  /*12dd0*/  HGMMA.64x128x16.F32.BF16 R24, gdesc[UR28].tnspA, R24 ;  /* 0x21e000001c1879f0 */ /* 0x000fe20008701818 */
[----:B------:R-:W-:Y:S01]  /*12de0*/  IADD3.X R235, R235, UR13, RZ, P2, !PT ;  /* 0x0000000debeb7c10 */ /* 0x000fe200097fe4ff */
[----:B------:R-:W-:Y:S01]  /*12df0*/  STL [R1+0x4c], R191 ;  /* 0x00004cbf01007387 */ /* 0x000fe20000100800 */
[----:B------:R-:W-:Y:S02]  /*12e00*/  IADD3.X R7, R7, UR13, RZ, P3, !PT ;  /* 0x0000000d07077c10 */ /* 0x000fe40009ffe4ff */
[----:B---3--:R-:W-:-:S05]  /*12e10*/  IADD3.X R217, R217, UR13, RZ, P1, !PT ;  /* 0x0000000dd9d97c10 */ /* 0x008fca0008ffe4ff */
[----:B------:R1:W-:Y:S01]  /*12e20*/  STL [R1+0x3c], R217 ;  /* 0x00003cd901007387 */ /* 0x0003e20000100800 */
[----:B----4-:R-:W-:-:S03]  /*12e30*/  IADD3.X R0, R0, UR13, RZ, P5, !PT ;  /* 0x0000000d00007c10 */ /* 0x010fc6000affe4ff */
[----:B-1----:R-:W3:Y:S04]  /*12e40*/  LDL.LU R217, [R1+0x664] ;  /* 0x0006640001d97983 */ /* 0x002ee80000300800 */
[----:B------:R1:W-:Y:S04]  /*12e50*/  STL [R1+0x30], R235 ;  /* 0x000030eb01007387 */ /* 0x0003e80000100800 */
[----:B-1----:R-:W4:Y:S04]  /*12e60*/  LDL.LU R235, [R1+0x660] ;  /* 0x0006600001eb7983 */ /* 0x002f280000300800 */
[----:B------:R1:W-:Y:S04]  /*12e70*/  STL [R1+0x20], R7 ;  /* 0x0000200701007387 */ /* 0x0003e80000100800 */
[----:B-1----:R-:W3:Y:S01]  /*12e80*/  LDL.LU R7, [R1+0x65c] ;  /* 0x00065c0001077983 */ /* 0x002ee20000300800 */
[----:B------:R-:W-:Y:S01]  /*12e90*/  HGMMA.64x128x16.F32.BF16 R24, gdesc[UR24].tnspA, R24 ;  /* 0x21e00000181879f0 */ /* 0x000fe20008701818 */
[----:B--2---:R-:W-:-:S05]  /*12ea0*/  IADD3.X R4, R4, UR13, RZ, P4, !PT ;  /* 0x0000000d04047c10 */ /* 0x004fca000a7fe4ff */
[----:B------:R1:W-:Y:S04]  /*12eb0*/  STL [R1+0x10], R4 ;  /* 0x0000100401007387 */ /* 0x0003e80000100800 */
[----:B-1----:R-:W2:Y:S04]  /*12ec0*/  LDL.LU R4, [R1+0x658] ;  /* 0x0006580001047983 */ /* 0x002ea80000300800 */
[----:B------:R1:W-:Y:S04]  /*12ed0*/  STL [R1+0x8], R0 ;  /* 0x0000080001007387 */ /* 0x0003e80000100800 */
[----:B-1----:R0:W5:Y:S01]  /*12ee0*/  LDL.LU R0, [R1+0x654] ;  /* 0x0006540001007983 */ /* 0x0021620000300800 */
[----:B------:R-:W-:-:S09]  /*12ef0*/  UIADD3.64 UR20, UR4, 0xa80, URZ ;  /* 0x00000a8004147897 */ /* 0x000fd2000fffe03f */
[----:B------:R-:W-:Y:S01]  /*12f00*/  HGMMA.64x128x16.F32.BF16 R24, gdesc[UR20].tnspA, R24 ;  /* 0x21e00000141879f0 */ /* 0x000fe20008701818 */
[----:B------:R-:W-:Y:S01]  /*12f10*/  UIADD3.64 UR16, UR4, 0xb00, URZ ;  /* 0x00000b0004107897 */ /* 0x000fe2000fffe03f */
[----:B------:R-:W-:Y:S01]  /*12f20*/  VIADD R13, R13, 0x1 ;  /* 0x000000010d0d7836 */ /* 0x000fe20000000000 */
[----:B------:R-:W-:-:S04]  /*12f30*/  IADD3 R247, P1, R247, UR41, RZ ;  /* 0x00000029f7f77c10 */ /* 0x000fc8000ff3e0ff */
[----:B------:R-:W-:Y:S02]  /*12f40*/  ISETP.NE.U32.AND P0, PT, R13, R14, PT ;  /* 0x0000000e0d00720c */ /* 0x000fe40003f05070 */
[----:B------:R-:W-:-:S03]  /*12f50*/  IADD3 R239, P2, R239, UR41, RZ ;  /* 0x00000029efef7c10 */ /* 0x000fc6000ff5e0ff */
[----:B------:R-:W-:Y:S01]  /*12f60*/  HGMMA.64x128x16.F32.BF16 R24, gdesc[UR16].tnspA, R24, gsb0 ;  /* 0x21e00000101879f0 */ /* 0x000fe20008001818 */
[----:B------:R-:W-:Y:S02]  /*12f70*/  IADD3 R234, P3, R234, UR41, RZ ;  /* 0x00000029eaea7c10 */ /* 0x000fe4000ff7e0ff */
[----:B------:R-:W-:Y:S02]  /*12f80*/  IADD3.X R251, R251, UR13, RZ, P6, !PT ;  /* 0x0000000dfbfb7c10 */ /* 0x000fe4000b7fe4ff */
[----:B------:R-:W-:Y:S02]  /*12f90*/  IADD3.X R241, R241, UR13, RZ, P1, !PT ;  /* 0x0000000df1f17c10 */ /* 0x000fe40008ffe4ff */
[----:B------:R-:W-:Y:S02]  /*12fa0*/  IADD3.X R233, R233, UR13, RZ, P3, !PT ;  /* 0x0000000de9e97c10 */ /* 0x000fe40009ffe4ff */
[----:B------:R-:W-:Y:S02]  /*12fb0*/  IADD3 R228, P4, R228, UR41, RZ ;  /* 0x00000029e4e47c10 */ /* 0x000fe4000ff9e0ff */
[----:B------:R-:W-:-:S02]  /*12fc0*/  IADD3 R224, P5, R224, UR41, RZ ;  /* 0x00000029e0e07c10 */ /* 0x000fc4000ffbe0ff */
[----:B------:R-:W-:Y:S02]  /*12fd0*/  IADD3 R219, P6, R219, UR41, RZ ;  /* 0x00000029dbdb7c10 */ /* 0x000fe4000ffde0ff */
[----:B------:R-:W-:Y:S02]  /*12fe0*/  IADD3 R215, P1, R215, UR41, RZ ;  /* 0x00000029d7d77c10 */ /* 0x000fe4000ff3e0ff */
[----:B----4-:R-:W-:Y:S02]  /*12ff0*/  IADD3.X R235, R235, UR13, RZ, P2, !PT ;  /* 0x0000000debeb7c10 */ /* 0x010fe400097fe4ff */
[----:B------:R-:W-:Y:S02]  /*13000*/  IADD3 R8, P2, R8, UR41, RZ ;  /* 0x0000002908087c10 */ /* 0x000fe4000ff5e0ff */
[----:B------:R-:W-:Y:S02]  /*13010*/  IADD3.X R226, R226, UR13, RZ, P4, !PT ;  /* 0x0000000de2e27c10 */ /* 0x000fe4000a7fe4ff */
[----:B------:R-:W-:-:S02]  /*13020*/  IADD3.X R222, R222, UR13, RZ, P5, !PT ;  /* 0x0000000ddede7c10 */ /* 0x000fc4000affe4ff */
[----:B---3--:R-:W-:Y:S02]  /*13030*/  IADD3.X R217, R217, UR13, RZ, P6, !PT ;  /* 0x0000000dd9d97c10 */ /* 0x008fe4000b7fe4ff */
[----:B------:R-:W-:Y:S02]  /*13040*/  IADD3.X R6, R6, UR13, RZ, P1, !PT ;  /* 0x0000000d06067c10 */ /* 0x000fe40008ffe4ff */
[----:B------:R-:W-:Y:S02]  /*13050*/  IADD3 R7, P3, R7, UR41, RZ ;  /* 0x0000002907077c10 */ /* 0x000fe4000ff7e0ff */
[----:B------:R-:W-:Y:S01]  /*13060*/  IADD3.X R5, R5, UR13, RZ, P2, !PT ;  /* 0x0000000d05057c10 */ /* 0x000fe200097fe4ff */
[----:B------:R-:W-:Y:S02]  /*13070*/  WARPGROUP.DEPBAR.LE gsb0, 0x0 ;  /* 0x00008000000079c5 */ /* 0x000fe40000010000 */
[----:B--2---:R-:W-:Y:S01]  /*13080*/  IADD3.X R4, R4, UR13, RZ, P3, !PT ;  /* 0x0000000d04047c10 */ /* 0x004fe20009ffe4ff */
[----:B0-----:R-:W-:Y:S07]  /*13090*/  @P0 BRA `(.L_x_1) ;  /* 0xffffff4c00fc0947 */ /* 0x001fee000383ffff */
[----:B------:R-:W-:Y:S02]  /*130a0*/  F2FP.BF16.F32.PACK_AB R67, R67, R66 ;  /* 0x000000424343723e */ /* 0x000fe400000010ff */
[----:B------:R-:W-:Y:S02]  /*130b0*/  F2FP.BF16.F32.PACK_AB R66, R65, R64 ;  /* 0x000000404142723e */ /* 0x000fe400000010ff */
[----:B------:R-:W-:Y:S02]  /*130c0*/  F2FP.BF16.F32.PACK_AB R64, R129, R128 ;  /* 0x000000808140723e */ /* 0x000fe400000010ff */
[----:B------:R-:W-:Y:S02]  /*130d0*/  F2FP.BF16.F32.PACK_AB R87, R87, R86 ;  /* 0x000000565757723e */ /* 0x000fe400000010ff */
[----:B------:R-:W-:Y:S02]  /*130e0*/  F2FP.BF16.F32.PACK_AB R83, R83, R82 ;  /* 0x000000525353723e */ /* 0x000fe400000010ff */
[----:B------:R-:W-:-:S02]  /*130f0*/  F2FP.BF16.F32.PACK_AB R79, R79, R78 ;  /* 0x0000004e4f4f723e */ /* 0x000fc400000010ff */
        /* <DEDUP_REMOVED lines=57> */
[----:B------:R-:W-:-:S07]  /*13490*/  F2FP.BF16.F32.PACK_AB R24, R89, R88 ;  /* 0x000000585918723e */ /* 0x000fce00000010ff */
.L_x_0:
[----:B------:R-:W2:Y:S01]  /*134a0*/  LDL.LU R152, [R1+0x650] ;  /* 0x0006500001987983 */ /* 0x000ea20000300800 */
[----:B------:R-:W-:Y:S01]  /*134b0*/  ULDC.64 UR4, c[0x0][0x228] ;  /* 0x00008a0000047ab9 */ /* 0x000fe20000000a00 */
[----:B------:R-:W1:Y:S01]  /*134c0*/  S2R R6, SR_TID.X ;  /* 0x0000000000067919 */ /* 0x000e620000002100 */
[----:B-----5:R-:W-:Y:S01]  /*134d0*/  VIADD R4, R0, 0x1 ;  /* 0x0000000100047836 */ /* 0x020fe20000000000 */
[----:B------:R-:W-:Y:S01]  /*134e0*/  ULDC.64 UR6, c[0x0][0x220] ;  /* 0x0000880000067ab9 */ /* 0x000fe20000000a00 */
[C---:B-1----:R-:W-:Y:S02]  /*134f0*/  IMAD.SHL.U32 R2, R6.reuse, 0x10, RZ ;  /* 0x0000001006027824 */ /* 0x042fe400078e00ff */
[----:B------:R-:W-:-:S03]  /*13500*/  IMAD.SHL.U32 R3, R6, 0x80, RZ ;  /* 0x0000008006037824 */ /* 0x000fc600078e00ff */
[----:B------:R-:W-:Y:S02]  /*13510*/  LOP3.LUT R2, R2, 0xf0, RZ, 0xc0, !PT ;  /* 0x000000f002027812 */ /* 0x000fe400078ec0ff */
[----:B------:R-:W-:-:S04]  /*13520*/  LOP3.LUT R3, R3, 0x800, RZ, 0xc0, !PT ;  /* 0x0000080003037812 */ /* 0x000fc800078ec0ff */
[----:B------:R-:W-:Y:S01]  /*13530*/  IADD3 R3, R3, UR12, R2 ;  /* 0x0000000c03037c10 */ /* 0x000fe2000fffe002 */
[----:B------:R-:W-:-:S05]  /*13540*/  IMAD.SHL.U32 R2, R6, 0x8, RZ ;  /* 0x0000000806027824 */ /* 0x000fca00078e00ff */
[----:B------:R-:W-:-:S05]  /*13550*/  LOP3.LUT R2, R2, 0x700, RZ, 0xc0, !PT ;  /* 0x0000070002027812 */ /* 0x000fca00078ec0ff */
[----:B------:R-:W-:Y:S01]  /*13560*/  IMAD.IADD R92, R2, 0x1, R3 ;  /* 0x00000001025c7824 */ /* 0x000fe200078e0203 */
[----:B------:R-:W-:Y:S01]  /*13570*/  BAR.SYNC.DEFER_BLOCKING 0x0 ;  /* 0x0000000000007b1d */ /* 0x000fe20000010000 */
[----:B------:R-:W-:-:S05]  /*13580*/  VIADD R5, R0, 0x2 ;  /* 0x0000000200057836 */ /* 0x000fca0000000000 */
[----:B------:R-:W-:Y:S02]  /*13590*/  STSM.16.M88.4 [R92], R24 ;  /* 0x000000185c007844 */ /* 0x000fe40000000200 */
[----:B------:R-:W-:Y:S01]  /*135a0*/  BAR.SYNC.DEFER_BLOCKING 0x0 ;  /* 0x0000000000007b1d */ /* 0x000fe20000010000 */
[----:B--2---:R-:W-:-:S05]  /*135b0*/  ISETP.GE.AND P0, PT, R152, UR4, PT ;  /* 0x0000000498007c0c */ /* 0x004fca000bf06270 */
[----:B------:R-:W-:Y:S02]  /*135c0*/  ULDC UR4, c[0x0][0x22c] ;  /* 0x00008b0000047ab9 */ /* 0x000fe40000000800 */
[----:B------:R-:W-:Y:S01]  /*135d0*/  ISETP.LT.AND P4, PT, R4, UR4, !P0 ;  /* 0x0000000404007c0c */ /* 0x000fe2000c781270 */
[----:B------:R-:W-:Y:S01]  /*135e0*/  ULDC UR4, c[0x0][0x22c] ;  /* 0x00008b0000047ab9 */ /* 0x000fe20000000800 */
[----:B------:R-:W-:Y:S01]  /*135f0*/  VIADD R4, R0, 0x3 ;  /* 0x0000000300047836 */ /* 0x000fe20000000000 */
[----:B------:R-:W-:Y:S01]  /*13600*/  ISETP.LT.AND P2, PT, R5, UR4, !P0 ;  /* 0x0000000405007c0c */ /* 0x000fe2000c741270 */
[----:B------:R-:W-:-:S03]  /*13610*/  ULDC UR4, c[0x0][0x22c] ;  /* 0x00008b0000047ab9 */ /* 0x000fc60000000800 */
[----:B------:R-:W-:Y:S01]  /*13620*/  ISETP.LT.AND P1, PT, R4, UR4, !P0 ;  /* 0x0000000404007c0c */ /* 0x000fe2000c721270 */
[----:B------:R-:W-:Y:S01]  /*13630*/  VIADD R5, R0, 0x4 ;  /* 0x0000000400057836 */ /* 0x000fe20000000000 */
[----:B------:R-:W-:Y:S01]  /*13640*/  LOP3.LUT R4, R6, 0xff, RZ, 0xc0, !PT ;  /* 0x000000ff06047812 */ /* 0x000fe200078ec0ff */
[----:B------:R-:W-:-:S03]  /*13650*/  ULDC UR4, c[0x0][0x22c] ;  /* 0x00008b0000047ab9 */ /* 0x000fc60000000800 */
[----:B------:R-:W-:-:S05]  /*13660*/  LEA R2, R4, UR12, 0x4 ;  /* 0x0000000c04027c11 */ /* 0x000fca000f8e20ff */
[----:B------:R-:W1:Y:S01]  /*13670*/  LDS.128 R88, [R2] ;  /* 0x0000000002587984 */ /* 0x000e620000000c00 */
[----:B------:R-:W-:Y:S06]  /*13680*/  BAR.SYNC.DEFER_BLOCKING 0x0 ;  /* 0x0000000000007b1d */ /* 0x000fec0000010000 */
[----:B------:R-:W-:Y:S02]  /*13690*/  STSM.16.M88.4 [R92], R28 ;  /* 0x0000001c5c007844 */ /* 0x000fe40000000200 */
[----:B------:R-:W-:Y:S06]  /*136a0*/  BAR.SYNC.DEFER_BLOCKING 0x0 ;  /* 0x0000000000007b1d */ /* 0x000fec0000010000 */
[----:B------:R-:W2:Y:S02]  /*136b0*/  LDS.128 R60, [R2] ;  /* 0x00000000023c7984 */ /* 0x000ea40000000c00 */
[----:B------:R-:W-:Y:S06]  /*136c0*/  BAR.SYNC.DEFER_BLOCKING 0x0 ;  /* 0x0000000000007b1d */ /* 0x000fec0000010000 */
[----:B------:R-:W-:Y:S02]  /*136d0*/  STSM.16.M88.4 [R92], R32 ;  /* 0x000000205c007844 */ /* 0x000fe40000000200 */
[----:B------:R-:W-:Y:S06]  /*136e0*/  BAR.SYNC.DEFER_BLOCKING 0x0 ;  /* 0x0000000000007b1d */ /* 0x000fec0000010000 */
[----:B------:R-:W3:Y:S02]  /*136f0*/  LDS.128 R56, [R2] ;  /* 0x0000000002387984 */ /* 0x000ee40000000c00 */
[----:B------:R-:W-:Y:S06]  /*13700*/  BAR.SYNC.DEFER_BLOCKING 0x0 ;  /* 0x0000000000007b1d */ /* 0x000fec0000010000 */
[----:B------:R-:W-:Y:S02]  /*13710*/  STSM.16.M88.4 [R92], R36 ;  /* 0x000000245c007844 */ /* 0x000fe40000000200 */
[----:B------:R-:W-:Y:S06]  /*13720*/  BAR.SYNC.DEFER_BLOCKING 0x0 ;  /* 0x0000000000007b1d */ /* 0x000fec0000010000 */
[----:B------:R-:W4:Y:S02]  /*13730*/  LDS.128 R52, [R2] ;  /* 0x0000000002347984 */ /* 0x000f240000000c00 */
[----:B------:R-:W-:Y:S06]  /*13740*/  BAR.SYNC.DEFER_BLOCKING 0x0 ;  /* 0x0000000000007b1d */ /* 0x000fec0000010000 */
[----:B------:R-:W-:Y:S02]  /*13750*/  STSM.16.M88.4 [R92], R40 ;  /* 0x000000285c007844 */ /* 0x000fe40000000200 */
[----:B------:R-:W-:Y:S06]  /*13760*/  BAR.SYNC.DEFER_BLOCKING 0x0 ;  /* 0x0000000000007b1d */ /* 0x000fec0000010000 */
[----:B------:R-:W4:Y:S02]  /*13770*/  LDS.128 R20, [R2] ;  /* 0x0000000002147984 */ /* 0x000f240000000c00 */
[----:B------:R-:W-:Y:S06]  /*13780*/  BAR.SYNC.DEFER_BLOCKING 0x0 ;  /* 0x0000000000007b1d */ /* 0x000fec0000010000 */
[----:B------:R-:W-:Y:S02]  /*13790*/  STSM.16.M88.4 [R92], R44 ;  /* 0x0000002c5c007844 */ /* 0x000fe40000000200 */
[----:B------:R-:W-:Y:S06]  /*137a0*/  BAR.SYNC.DEFER_BLOCKING 0x0 ;  /* 0x0000000000007b1d */ /* 0x000fec0000010000 */
[----:B0-----:R-:W0:Y:S02]  /*137b0*/  LDS.128 R16, [R2] ;  /* 0x0000000002107984 */ /* 0x001e240000000c00 */
[----:B------:R-:W-:Y:S06]  /*137c0*/  BAR.SYNC.DEFER_BLOCKING 0x0 ;  /* 0x0000000000007b1d */ /* 0x000fec0000010000 */
[----:B------:R1:W-:Y:S02]  /*137d0*/  STSM.16.M88.4 [R92], R48 ;  /* 0x000000305c007844 */ /* 0x0003e40000000200 */
[----:B------:R-:W-:Y:S06]  /*137e0*/  BAR.SYNC.DEFER_BLOCKING 0x0 ;  /* 0x0000000000007b1d */ /* 0x000fec0000010000 */
[----:B------:R-:W0:Y:S02]  /*137f0*/  LDS.128 R12, [R2] ;  /* 0x00000000020c7984 */ /* 0x000e240000000c00 */
[----:B------:R-:W-:Y:S06]  /*13800*/  BAR.SYNC.DEFER_BLOCKING 0x0 ;  /* 0x0000000000007b1d */ /* 0x000fec0000010000 */
[----:B------:R-:W-:Y:S02]  /*13810*/  STSM.16.M88.4 [R92], R120 ;  /* 0x000000785c007844 */ /* 0x000fe40000000200 */
[----:B------:R-:W-:Y:S06]  /*13820*/  BAR.SYNC.DEFER_BLOCKING 0x0 ;  /* 0x0000000000007b1d */ /* 0x000fec0000010000 */
[----:B------:R-:W0:Y:S02]  /*13830*/  LDS.128 R8, [R2] ;  /* 0x0000000002087984 */ /* 0x000e240000000c00 */
[----:B------:R-:W-:Y:S06]  /*13840*/  BAR.SYNC.DEFER_BLOCKING 0x0 ;  /* 0x0000000000007b1d */ /* 0x000fec0000010000 */
[----:B------:R-:W-:Y:S02]  /*13850*/  STSM.16.M88.4 [R92], R124 ;  /* 0x0000007c5c007844 */ /* 0x000fe40000000200 */
[----:B------:R-:W-:Y:S01]  /*13860*/  BAR.SYNC.DEFER_BLOCKING 0x0 ;  /* 0x0000000000007b1d */ /* 0x000fe20000010000 */
[----:B------:R-:W-:-:S05]  /*13870*/  ISETP.LT.AND P3, PT, R5, UR4, !P0 ;  /* 0x0000000405007c0c */ /* 0x000fca000c761270 */
[----:B------:R-:W-:Y:S01]  /*13880*/  ULDC UR4, c[0x0][0x244] ;  /* 0x0000910000047ab9 */ /* 0x000fe20000000800 */
[----:B------:R-:W0:Y:S01]  /*13890*/  LDS.128 R4, [R2] ;  /* 0x0000000002047984 */ /* 0x000e220000000c00 */
[----:B------:R-:W-:Y:S06]  /*138a0*/  BAR.SYNC.DEFER_BLOCKING 0x0 ;  /* 0x0000000000007b1d */ /* 0x000fec0000010000 */
[----:B------:R-:W-:Y:S02]  /*138b0*/  STSM.16.M88.4 [R92], R128 ;  /* 0x000000805c007844 */ /* 0x000fe40000000200 */
[----:B------:R-:W-:Y:S06]  /*138c0*/  BAR.SYNC.DEFER_BLOCKING 0x0 ;  /* 0x0000000000007b1d */ /* 0x000fec0000010000 */
[----:B------:R-:W0:Y:S02]  /*138d0*/  LDS.128 R24, [R2] ;  /* 0x0000000002187984 */ /* 0x000e240000000c00 */
[----:B------:R-:W-:Y:S06]  /*138e0*/  BAR.SYNC.DEFER_BLOCKING 0x0 ;  /* 0x0000000000007b1d */ /* 0x000fec0000010000 */
[----:B------:R2:W-:Y:S02]  /*138f0*/  STSM.16.M88.4 [R92], R64 ;  /* 0x000000405c007844 */ /* 0x0005e40000000200 */
[----:B------:R-:W-:Y:S06]  /*13900*/  BAR.SYNC.DEFER_BLOCKING 0x0 ;  /* 0x0000000000007b1d */ /* 0x000fec0000010000 */
[----:B------:R-:W0:Y:S02]  /*13910*/  LDS.128 R28, [R2] ;  /* 0x00000000021c7984 */ /* 0x000e240000000c00 */
        /* <DEDUP_REMOVED lines=16> */
[----:B------:R-:W-:Y:S01]  /*13a20*/  BAR.SYNC.DEFER_BLOCKING 0x0 ;  /* 0x0000000000007b1d */ /* 0x000fe20000010000 */
[----:B-1----:R-:W-:-:S05]  /*13a30*/  IMAD R48, R152, UR4, RZ ;  /* 0x0000000498307c24 */ /* 0x002fca000f8e02ff */
[----:B------:R-:W-:Y:S01]  /*13a40*/  ULDC UR4, c[0x0][0x248] ;  /* 0x0000920000047ab9 */ /* 0x000fe20000000800 */
[----:B------:R-:W-:Y:S01]  /*13a50*/  LEA R3, P6, R48, UR6, 0x1 ;  /* 0x0000000630037c11 */ /* 0x000fe2000f8c08ff */
[C---:B------:R-:W-:Y:S01]  /*13a60*/  IMAD R49, R0.reuse, UR4, RZ ;  /* 0x0000000400317c24 */ /* 0x040fe2000f8e02ff */
[----:B------:R-:W-:Y:S01]  /*13a70*/  ISETP.LT.AND P5, PT, R0, UR5, !P0 ;  /* 0x0000000500007c0c */ /* 0x000fe2000c7a1270 */
[----:B------:R-:W-:Y:S01]  /*13a80*/  ULDC UR5, c[0x0][0x22c] ;  /* 0x00008b0000057ab9 */ /* 0x000fe20000000800 */
[----:B------:R-:W-:Y:S01]  /*13a90*/  LEA.HI.X.SX32 R48, R48, UR7, 0x1, P6 ;  /* 0x0000000730307c11 */ /* 0x000fe2000b0f0eff */
[C---:B--2---:R-:W-:Y:S01]  /*13aa0*/  VIADD R65, R49.reuse, UR4 ;  /* 0x0000000431417c36 */ /* 0x044fe20008000000 */
[CC--:B------:R-:W-:Y:S01]  /*13ab0*/  LEA R50, P6, R49.reuse, R3.reuse, 0x1 ;  /* 0x0000000331327211 */ /* 0x0c0fe200078c08ff */
[----:B------:R-:W-:Y:S01]  /*13ac0*/  ULDC UR6, c[0x0][0x248] ;  /* 0x0000920000067ab9 */ /* 0x000fe20000000800 */
[----:B------:R-:W-:Y:S01]  /*13ad0*/  ULDC UR7, c[0x0][0x22c] ;  /* 0x00008b0000077ab9 */ /* 0x000fe20000000800 */
[----:B------:R-:W-:Y:S01]  /*13ae0*/  STSM.16.M88.4 [R92], R84 ;  /* 0x000000545c007844 */ /* 0x000fe20000000200 */
[----:B------:R-:W-:Y:S01]  /*13af0*/  LEA.HI.X.SX32 R51, R49, R48, 0x1, P6 ;  /* 0x0000003031337211 */ /* 0x000fe200030f0eff */
[----:B------:R-:W-:Y:S01]  /*13b00*/  BAR.SYNC.DEFER_BLOCKING 0x0 ;  /* 0x0000000000007b1d */ /* 0x000fe20000010000 */
[C---:B---3--:R-:W-:Y:S01]  /*13b10*/  VIADD R68, R65.reuse, UR4 ;  /* 0x0000000441447c36 */ /* 0x048fe20008000000 */
[----:B------:R-:W-:Y:S01]  /*13b20*/  LEA R64, P6, R65, R3, 0x1 ;  /* 0x0000000341407211 */ /* 0x000fe200078c08ff */
[----:B------:R-:W-:-:S03]  /*13b30*/  VIADD R49, R0, 0x5 ;  /* 0x0000000500317836 */ /* 0x000fc60000000000 */
[----:B------:R-:W-:Y:S02]  /*13b40*/  LEA.HI.X.SX32 R65, R65, R48, 0x1, P6 ;  /* 0x0000003041417211 */ /* 0x000fe400030f0eff */
[----:B------:R-:W-:-:S04]  /*13b50*/  LEA R66, P6, R68, R3, 0x1 ;  /* 0x0000000344427211 */ /* 0x000fc800078c08ff */
[C---:B------:R-:W-:Y:S01]  /*13b60*/  LEA.HI.X.SX32 R67, R68.reuse, R48, 0x1, P6 ;  /* 0x0000003044437211 */ /* 0x040fe200030f0eff */
[----:B------:R-:W-:-:S04]  /*13b70*/  VIADD R68, R68, UR4 ;  /* 0x0000000444447c36 */ /* 0x000fc80008000000 */
[----:B------:R-:W-:Y:S01]  /*13b80*/  VIADD R69, R68, UR4 ;  /* 0x0000000444457c36 */ /* 0x000fe20008000000 */
[----:B------:R1:W-:Y:S01]  /*13b90*/  @P5 STG.E.U16 desc[UR14][R50.64], R88 ;  /* 0x0000005832005986 */ /* 0x0003e2000c10150e */
[----:B------:R-:W-:Y:S01]  /*13ba0*/  ISETP.LT.AND P5, PT, R49, UR5, !P0 ;  /* 0x0000000531007c0c */ /* 0x000fe2000c7a1270 */
[----:B------:R-:W-:Y:S01]  /*13bb0*/  VIADD R49, R0, 0x6 ;  /* 0x0000000600317836 */ /* 0x000fe20000000000 */
[----:B------:R-:W-:Y:S01]  /*13bc0*/  ULDC UR5, c[0x0][0x22c] ;  /* 0x00008b0000057ab9 */ /* 0x000fe20000000800 */
[----:B-1----:R-:W-:Y:S02]  /*13bd0*/  PRMT R51, R88, 0x7632, R51 ;  /* 0x0000763258337816 */ /* 0x002fe40000000033 */
[----:B------:R-:W-:-:S03]  /*13be0*/  LEA R50, P6, R68, R3, 0x1 ;  /* 0x0000000344327211 */ /* 0x000fc600078c08ff */
[----:B------:R1:W-:Y:S01]  /*13bf0*/  @P4 STG.E.U16 desc[UR14][R64.64], R51 ;  /* 0x0000003340004986 */ /* 0x0003e2000c10150e */
[----:B------:R-:W-:Y:S01]  /*13c00*/  ISETP.LT.AND P4, PT, R49, UR5, !P0 ;  /* 0x0000000531007c0c */ /* 0x000fe2000c781270 */
[----:B------:R-:W-:Y:S01]  /*13c10*/  VIADD R49, R0, 0x7 ;  /* 0x0000000700317836 */ /* 0x000fe20000000000 */
[----:B------:R-:W-:Y:S01]  /*13c20*/  ULDC UR5, c[0x0][0x22c] ;  /* 0x00008b0000057ab9 */ /* 0x000fe20000000800 */
[----:B------:R2:W-:Y:S03]  /*13c30*/  @P2 STG.E.U16 desc[UR14][R66.64], R89 ;  /* 0x0000005942002986 */ /* 0x0005e6000c10150e */
[----:B------:R-:W-:Y:S02]  /*13c40*/  ISETP.LT.AND P2, PT, R49, UR5, !P0 ;  /* 0x0000000531007c0c */ /* 0x000fe4000c741270 */
[-C--:B-1----:R-:W-:Y:S01]  /*13c50*/  LEA.HI.X.SX32 R51, R68, R48.reuse, 0x1, P6 ;  /* 0x0000003044337211 */ /* 0x082fe200030f0eff */
[C---:B------:R-:W-:Y:S01]  /*13c60*/  VIADD R68, R69.reuse, UR4 ;  /* 0x0000000445447c36 */ /* 0x040fe20008000000 */
[----:B------:R-:W-:Y:S01]  /*13c70*/  LEA R64, P6, R69, R3, 0x1 ;  /* 0x0000000345407211 */ /* 0x000fe200078c08ff */
[----:B------:R-:W-:Y:S01]  /*13c80*/  VIADD R49, R0, 0x8 ;  /* 0x0000000800317836 */ /* 0x000fe20000000000 */
[----:B--2---:R-:W-:Y:S01]  /*13c90*/  PRMT R67, R89, 0x7632, R67 ;  /* 0x0000763259437816 */ /* 0x004fe20000000043 */
[----:B------:R-:W-:Y:S01]  /*13ca0*/  ULDC UR5, c[0x0][0x22c] ;  /* 0x00008b0000057ab9 */ /* 0x000fe20000000800 */
[----:B------:R-:W-:-:S02]  /*13cb0*/  LEA.HI.X.SX32 R65, R69, R48, 0x1, P6 ;  /* 0x0000003045417211 */ /* 0x000fc400030f0eff */
[-C--:B------:R-:W-:Y:S01]  /*13cc0*/  LEA R66, P6, R68, R3.reuse, 0x1 ;  /* 0x0000000344427211 */ /* 0x080fe200078c08ff */
[----:B------:R1:W-:Y:S01]  /*13cd0*/  @P1 STG.E.U16 desc[UR14][R50.64], R67 ;  /* 0x0000004332001986 */ /* 0x0003e2000c10150e */
[----:B------:R-:W-:Y:S01]  /*13ce0*/  ISETP.LT.AND P1, PT, R49, UR5, !P0 ;  /* 0x0000000531007c0c */ /* 0x000fe2000c721270 */
[----:B------:R-:W-:Y:S01]  /*13cf0*/  VIADD R49, R0, 0x9 ;  /* 0x0000000900317836 */ /* 0x000fe20000000000 */
[----:B------:R-:W-:Y:S01]  /*13d00*/  ULDC UR5, c[0x0][0x22c] ;  /* 0x00008b0000057ab9 */ /* 0x000fe20000000800 */
[----:B------:R2:W-:Y:S01]  /*13d10*/  @P3 STG.E.U16 desc[UR14][R64.64], R90 ;  /* 0x0000005a40003986 */ /* 0x0005e2000c10150e */
[CC--:B-1----:R-:W-:Y:S01]  /*13d20*/  LEA.HI.X.SX32 R67, R68.reuse, R48.reuse, 0x1, P6 ;  /* 0x0000003044437211 */ /* 0x0c2fe200030f0eff */
[----:B------:R-:W-:Y:S01]  /*13d30*/  VIADD R68, R68, UR4 ;  /* 0x0000000444447c36 */ /* 0x000fe20008000000 */
[----:B------:R-:W-:Y:S02]  /*13d40*/  PRMT R51, R90, 0x7632, R51 ;  /* 0x000076325a337816 */ /* 0x000fe40000000033 */
[----:B------:R-:W-:Y:S01]  /*13d50*/  ISETP.LT.AND P3, PT, R49, UR5, !P0 ;  /* 0x0000000531007c0c */ /* 0x000fe2000c761270 */
[C---:B--2---:R-:W-:Y:S01]  /*13d60*/  VIADD R65, R68.reuse, UR4 ;  /* 0x0000000444417c36 */ /* 0x044fe20008000000 */
[----:B------:R-:W-:Y:S01]  /*13d70*/  ULDC UR5, c[0x0][0x22c] ;  /* 0x00008b0000057ab9 */ /* 0x000fe20000000800 */
[----:B------:R1:W-:Y:S01]  /*13d80*/  @P5 STG.E.U16 desc[UR14][R66.64], R51 ;  /* 0x0000003342005986 */ /* 0x0003e2000c10150e */
[-C--:B------:R-:W-:Y:S01]  /*13d90*/  LEA R50, P5, R68, R3.reuse, 0x1 ;  /* 0x0000000344327211 */ /* 0x080fe200078a08ff */
[----:B------:R-:W-:Y:S01]  /*13da0*/  VIADD R49, R0, 0xa ;  /* 0x0000000a00317836 */ /* 0x000fe20000000000 */
[C---:B------:R-:W-:Y:S01]  /*13db0*/  LEA R64, P6, R65.reuse, R3, 0x1 ;  /* 0x0000000341407211 */ /* 0x040fe200078c08ff */
[----:B-1----:R-:W-:Y:S01]  /*13dc0*/  VIADD R67, R65, UR4 ;  /* 0x0000000441437c36 */ /* 0x002fe20008000000 */
[----:B------:R-:W-:-:S02]  /*13dd0*/  LEA.HI.X.SX32 R51, R68, R48, 0x1, P5 ;  /* 0x0000003044337211 */ /* 0x000fc400028f0eff */
[----:B------:R-:W-:Y:S01]  /*13de0*/  ISETP.LT.AND P5, PT, R49, UR5, !P0 ;  /* 0x0000000531007c0c */ /* 0x000fe2000c7a1270 */
[C---:B------:R-:W-:Y:S01]  /*13df0*/  VIADD R49, R0.reuse, 0xb ;  /* 0x0000000b00317836 */ /* 0x040fe20000000000 */
[-C--:B------:R-:W-:Y:S01]  /*13e00*/  LEA.HI.X.SX32 R65, R65, R48.reuse, 0x1, P6 ;  /* 0x0000003041417211 */ /* 0x080fe200030f0eff */
[C---:B------:R-:W-:Y:S01]  /*13e10*/  VIADD R68, R67.reuse, UR4 ;  /* 0x0000000443447c36 */ /* 0x040fe20008000000 */
[----:B------:R-:W-:Y:S01]  /*13e20*/  LEA R66, P6, R67, R3, 0x1 ;  /* 0x0000000343427211 */ /* 0x000fe200078c08ff */
[----:B------:R-:W-:Y:S01]  /*13e30*/  ULDC UR5, c[0x0][0x22c] ;  /* 0x00008b0000057ab9 */ /* 0x000fe20000000800 */
[----:B------:R1:W-:Y:S01]  /*13e40*/  @P4 STG.E.U16 desc[UR14][R50.64], R91 ;  /* 0x0000005b32004986 */ /* 0x0003e2000c10150e */
[----:B------:R-:W-:Y:S01]  /*13e50*/  ISETP.LT.AND P4, PT, R49, UR5, !P0 ;  /* 0x0000000531007c0c */ /* 0x000fe2000c781270 */
[----:B------:R-:W-:Y:S01]  /*13e60*/  VIADD R49, R0, 0xc ;  /* 0x0000000c00317836 */ /* 0x000fe20000000000 */
[----:B------:R-:W-:Y:S01]  /*13e70*/  LEA.HI.X.SX32 R67, R67, R48, 0x1, P6 ;  /* 0x0000003043437211 */ /* 0x000fe200030f0eff */
[----:B------:R-:W-:Y:S01]  /*13e80*/  VIADD R69, R68, UR4 ;  /* 0x0000000444457c36 */ /* 0x000fe20008000000 */
[----:B------:R-:W-:Y:S01]  /*13e90*/  ULDC UR5, c[0x0][0x22c] ;  /* 0x00008b0000057ab9 */ /* 0x000fe20000000800 */
[----:B-1----:R-:W-:-:S02]  /*13ea0*/  PRMT R51, R91, 0x7632, R51 ;  /* 0x000076325b337816 */ /* 0x002fc40000000033 */
[----:B------:R-:W-:-:S03]  /*13eb0*/  LEA R50, P6, R68, R3, 0x1 ;  /* 0x0000000344327211 */ /* 0x000fc600078c08ff */
[----:B------:R1:W-:Y:S01]  /*13ec0*/  @P2 STG.E.U16 desc[UR14][R64.64], R51 ;  /* 0x0000003340002986 */ /* 0x0003e2000c10150e */
[----:B------:R-:W-:Y:S01]  /*13ed0*/  ISETP.LT.AND P2, PT, R49, UR5, !P0 ;  /* 0x0000000531007c0c */ /* 0x000fe2000c741270 */
[----:B------:R-:W-:Y:S01]  /*13ee0*/  VIADD R49, R0, 0xd ;  /* 0x0000000d00317836 */ /* 0x000fe20000000000 */
[----:B------:R-:W-:Y:S01]  /*13ef0*/  ULDC UR5, c[0x0][0x22c] ;  /* 0x00008b0000057ab9 */ /* 0x000fe20000000800 */
[----:B------:R2:W-:Y:S01]  /*13f00*/  @P1 STG.E.U16 desc[UR14][R66.64], R60 ;  /* 0x0000003c42001986 */ /* 0x0005e2000c10150e */
[-C--:B-1----:R-:W-:Y:S02]  /*13f10*/  LEA.HI.X.SX32 R51, R68, R48.reuse, 0x1, P6 ;  /* 0x0000003044337211 */ /* 0x082fe400030f0eff */
[-C--:B------:R-:W-:Y:S02]  /*13f20*/  LEA R64, P6, R69, R3.reuse, 0x1 ;  /* 0x0000000345407211 */ /* 0x080fe400078c08ff */
[----:B------:R-:W-:Y:S02]  /*13f30*/  ISETP.LT.AND P1, PT, R49, UR5, !P0 ;  /* 0x0000000531007c0c */ /* 0x000fe4000c721270 */
[C---:B------:R-:W-:Y:S01]  /*13f40*/  LEA.HI.X.SX32 R65, R69.reuse, R48, 0x1, P6 ;  /* 0x0000003045417211 */ /* 0x040fe200030f0eff */
[----:B------:R-:W-:Y:S01]  /*13f50*/  VIADD R69, R69, UR4 ;  /* 0x0000000445457c36 */ /* 0x000fe20008000000 */
[----:B--2---:R-:W-:Y:S01]  /*13f60*/  PRMT R67, R60, 0x7632, R67 ;  /* 0x000076323c437816 */ /* 0x004fe20000000043 */
[C---:B------:R-:W-:Y:S01]  /*13f70*/  VIADD R49, R0.reuse, 0xe ;  /* 0x0000000e00317836 */ /* 0x040fe20000000000 */
[----:B------:R-:W-:Y:S01]  /*13f80*/  ULDC UR5, c[0x0][0x22c] ;  /* 0x00008b0000057ab9 */ /* 0x000fe20000000800 */
[C---:B------:R-:W-:Y:S01]  /*13f90*/  VIADD R60, R69.reuse, UR4 ;  /* 0x00000004453c7c36 */ /* 0x040fe20008000000 */
[----:B------:R-:W-:Y:S01]  /*13fa0*/  LEA R66, P6, R69, R3, 0x1 ;  /* 0x0000000345427211 */ /* 0x000fe200078c08ff */
[----:B------:R1:W-:Y:S01]  /*13fb0*/  @P3 STG.E.U16 desc[UR14][R50.64], R67 ;  /* 0x0000004332003986 */ /* 0x0003e2000c10150e */
[----:B------:R-:W-:Y:S01]  /*13fc0*/  ISETP.LT.AND P3, PT, R49, UR5, !P0 ;  /* 0x0000000531007c0c */ /* 0x000fe2000c761270 */
[----:B------:R-:W-:Y:S01]  /*13fd0*/  VIADD R49, R0, 0xf ;  /* 0x0000000f00317836 */ /* 0x000fe20000000000 */
[----:B------:R-:W-:Y:S01]  /*13fe0*/  ULDC UR5, c[0x0][0x22c] ;  /* 0x00008b0000057ab9 */ /* 0x000fe20000000800 */
[----:B------:R2:W-:Y:S01]  /*13ff0*/  @P5 STG.E.U16 desc[UR14][R64.64], R61 ;  /* 0x0000003d40005986 */ /* 0x0005e2000c10150e */
[----:B------:R-:W-:-:S02]  /*14000*/  PRMT R68, R61, 0x7632, R68 ;  /* 0x000076323d447816 */ /* 0x000fc40000000044 */
[----:B------:R-:W-:Y:S01]  /*14010*/  ISETP.LT.AND P5, PT, R49, UR5, !P0 ;  /* 0x0000000531007c0c */ /* 0x000fe2000c7a1270 */
[----:B------:R-:W-:Y:S01]  /*14020*/  VIADD R49, R0, 0x10 ;  /* 0x0000001000317836 */ /* 0x000fe20000000000 */
[----:B------:R-:W-:Y:S01]  /*14030*/  ULDC UR5, c[0x0][0x22c] ;  /* 0x00008b0000057ab9 */ /* 0x000fe20000000800 */
[----:B-1----:R-:W-:Y:S02]  /*14040*/  LEA.HI.X.SX32 R67, R69, R48, 0x1, P6 ;  /* 0x0000003045437211 */ /* 0x002fe400030f0eff */
[C---:B------:R-:W-:Y:S01]  /*14050*/  LEA R50, P6, R60.reuse, R3, 0x1 ;  /* 0x000000033c327211 */ /* 0x040fe200078c08ff */
[----:B--2---:R-:W-:-:S03]  /*14060*/  VIADD R64, R60, UR4 ;  /* 0x000000043c407c36 */ /* 0x004fc60008000000 */
[-C--:B------:R-:W-:Y:S01]  /*14070*/  LEA.HI.X.SX32 R51, R60, R48.reuse, 0x1, P6 ;  /* 0x000000303c337211 */ /* 0x080fe200030f0eff */
[----:B------:R1:W-:Y:S01]  /*14080*/  @P4 STG.E.U16 desc[UR14][R66.64], R68 ;  /* 0x0000004442004986 */ /* 0x0003e2000c10150e */
[CC--:B------:R-:W-:Y:S01]  /*14090*/  LEA R60, P6, R64.reuse, R3.reuse, 0x1 ;  /* 0x00000003403c7211 */ /* 0x0c0fe200078c08ff */
[----:B------:R-:W-:Y:S01]  /*140a0*/  VIADD R65, R64, UR4 ;  /* 0x0000000440417c36 */ /* 0x000fe20008000000 */
[----:B------:R-:W-:Y:S01]  /*140b0*/  ISETP.LT.AND P4, PT, R49, UR5, !P0 ;  /* 0x0000000531007c0c */ /* 0x000fe2000c781270 */
[----:B------:R-:W-:Y:S01]  /*140c0*/  VIADD R49, R0, 0x11 ;  /* 0x0000001100317836 */ /* 0x000fe20000000000 */
[----:B------:R-:W-:Y:S01]  /*140d0*/  LEA.HI.X.SX32 R61, R64, R48, 0x1, P6 ;  /* 0x00000030403d7211 */ /* 0x000fe200030f0eff */
[----:B------:R2:W-:Y:S01]  /*140e0*/  @P2 STG.E.U16 desc[UR14][R50.64], R62 ;  /* 0x0000003e32002986 */ /* 0x0005e2000c10150e */
[----:B------:R-:W-:Y:S01]  /*140f0*/  ULDC UR5, c[0x0][0x22c] ;  /* 0x00008b0000057ab9 */ /* 0x000fe20000000800 */
[----:B-1----:R-:W-:Y:S02]  /*14100*/  PRMT R67, R62, 0x7632, R67 ;  /* 0x000076323e437816 */ /* 0x002fe40000000043 */
[----:B------:R-:W-:Y:S01]  /*14110*/  ISETP.LT.AND P2, PT, R49, UR5, !P0 ;  /* 0x0000000531007c0c */ /* 0x000fe2000c741270 */
[----:B------:R-:W-:Y:S01]  /*14120*/  VIADD R49, R0, 0x12 ;  /* 0x0000001200317836 */ /* 0x000fe20000000000 */
[----:B------:R-:W-:Y:S01]  /*14130*/  ULDC UR5, c[0x0][0x22c] ;  /* 0x00008b0000057ab9 */ /* 0x000fe20000000800 */
[----:B------:R1:W-:Y:S01]  /*14140*/  @P1 STG.E.U16 desc[UR14][R60.64], R67 ;  /* 0x000000433c001986 */ /* 0x0003e2000c10150e */
[C---:B--2---:R-:W-:Y:S01]  /*14150*/  VIADD R51, R65.reuse, UR4 ;  /* 0x0000000441337c36 */ /* 0x044fe20008000000 */
[----:B------:R-:W-:-:S04]  /*14160*/  LEA R64, P1, R65, R3, 0x1 ;  /* 0x0000000341407211 */ /* 0x000fc800078208ff */
[-C--:B------:R-:W-:Y:S02]  /*14170*/  LEA R50, P6, R51, R3.reuse, 0x1 ;  /* 0x0000000333327211 */ /* 0x080fe400078c08ff */
[-C--:B------:R-:W-:Y:S01]  /*14180*/  LEA.HI.X.SX32 R65, R65, R48.reuse, 0x1, P1 ;  /* 0x0000003041417211 */ /* 0x080fe200008f0eff */
[----:B-1----:R-:W-:Y:S01]  /*14190*/  VIADD R61, R51, UR4 ;  /* 0x00000004333d7c36 */ /* 0x002fe20008000000 */
[----:B------:R-:W-:Y:S01]  /*141a0*/  ISETP.LT.AND P1, PT, R49, UR5, !P0 ;  /* 0x0000000531007c0c */ /* 0x000fe2000c721270 */
[C---:B------:R-:W-:Y:S01]  /*141b0*/  VIADD R49, R0.reuse, 0x13 ;  /* 0x0000001300317836 */ /* 0x040fe20000000000 */
[-C--:B------:R-:W-:Y:S01]  /*141c0*/  LEA.HI.X.SX32 R51, R51, R48.reuse, 0x1, P6 ;  /* 0x0000003033337211 */ /* 0x080fe200030f0eff */
[C---:B------:R-:W-:Y:S01]  /*141d0*/  VIADD R66, R61.reuse, UR4 ;  /* 0x000000043d427c36 */ /* 0x040fe20008000000 */
[-C--:B------:R-:W-:Y:S01]  /*141e0*/  LEA R60, P6, R61, R3.reuse, 0x1 ;  /* 0x000000033d3c7211 */ /* 0x080fe200078c08ff */
[----:B------:R-:W-:Y:S01]  /*141f0*/  ULDC UR5, c[0x0][0x22c] ;  /* 0x00008b0000057ab9 */ /* 0x000fe20000000800 */
[----:B------:R1:W-:Y:S01]  /*14200*/  @P3 STG.E.U16 desc[UR14][R64.64], R63 ;  /* 0x0000003f40003986 */ /* 0x0003e2000c10150e */
[----:B------:R-:W-:Y:S01]  /*14210*/  ISETP.LT.AND P3, PT, R49, UR5, !P0 ;  /* 0x0000000531007c0c */ /* 0x000fe2000c761270 */
[----:B------:R-:W-:Y:S01]  /*14220*/  VIADD R49, R0, 0x14 ;  /* 0x0000001400317836 */ /* 0x000fe20000000000 */
[----:B------:R-:W-:Y:S01]  /*14230*/  LEA.HI.X.SX32 R61, R61, R48, 0x1, P6 ;  /* 0x000000303d3d7211 */ /* 0x000fe200030f0eff */
[----:B------:R-:W-:Y:S01]  /*14240*/  ULDC UR5, c[0x0][0x22c] ;  /* 0x00008b0000057ab9 */ /* 0x000fe20000000800 */
[----:B------:R-:W-:-:S02]  /*14250*/  LEA R62, P6, R66, R3, 0x1 ;  /* 0x00000003423e7211 */ /* 0x000fc400078c08ff */
[----:B-1----:R-:W-:Y:S01]  /*14260*/  PRMT R65, R63, 0x7632, R65 ;  /* 0x000076323f417816 */ /* 0x002fe20000000041 */
[C---:B------:R-:W-:Y:S01]  /*14270*/  VIADD R64, R66.reuse, UR4 ;  /* 0x0000000442407c36 */ /* 0x040fe20008000000 */
[----:B------:R-:W-:-:S03]  /*14280*/  LEA.HI.X.SX32 R63, R66, R48, 0x1, P6 ;  /* 0x00000030423f7211 */ /* 0x000fc600030f0eff */
[----:B------:R1:W-:Y:S01]  /*14290*/  @P5 STG.E.U16 desc[UR14][R50.64], R65 ;  /* 0x0000004132005986 */ /* 0x0003e2000c10150e */
[----:B------:R-:W-:Y:S01]  /*142a0*/  ISETP.LT.AND P5, PT, R49, UR5, !P0 ;  /* 0x0000000531007c0c */ /* 0x000fe2000c7a1270 */
[----:B------:R-:W-:Y:S01]  /*142b0*/  VIADD R49, R0, 0x15 ;  /* 0x0000001500317836 */ /* 0x000fe20000000000 */
[----:B------:R-:W-:Y:S01]  /*142c0*/  ULDC UR5, c[0x0][0x22c] ;  /* 0x00008b0000057ab9 */ /* 0x000fe20000000800 */
[----:B------:R2:W-:Y:S01]  /*142d0*/  @P4 STG.E.U16 desc[UR14][R60.64], R56 ;  /* 0x000000383c004986 */ /* 0x0005e2000c10150e */
[CC--:B-1----:R-:W-:Y:S02]  /*142e0*/  LEA R50, P6, R64.reuse, R3.reuse, 0x1 ;  /* 0x0000000340327211 */ /* 0x0c2fe400078c08ff */
[----:B------:R-:W-:Y:S02]  /*142f0*/  ISETP.LT.AND P4, PT, R49, UR5, !P0 ;  /* 0x0000000531007c0c */ /* 0x000fe4000c781270 */
[C---:B------:R-:W-:Y:S01]  /*14300*/  LEA.HI.X.SX32 R51, R64.reuse, R48, 0x1, P6 ;  /* 0x0000003040337211 */ /* 0x040fe200030f0eff */
[----:B------:R-:W-:Y:S01]  /*14310*/  VIADD R64, R64, UR4 ;  /* 0x0000000440407c36 */ /* 0x000fe20008000000 */
[----:B--2---:R-:W-:Y:S01]  /*14320*/  PRMT R61, R56, 0x7632, R61 ;  /* 0x00007632383d7816 */ /* 0x004fe2000000003d */
[----:B------:R-:W-:Y:S01]  /*14330*/  VIADD R49, R0, 0x16 ;  /* 0x0000001600317836 */ /* 0x000fe20000000000 */
[----:B------:R-:W-:Y:S01]  /*14340*/  ULDC UR5, c[0x0][0x22c] ;  /* 0x00008b0000057ab9 */ /* 0x000fe20000000800 */
[C---:B------:R-:W-:Y:S01]  /*14350*/  VIADD R56, R64.reuse, UR4 ;  /* 0x0000000440387c36 */ /* 0x040fe20008000000 */
[----:B------:R-:W-:Y:S01]  /*14360*/  LEA R60, P6, R64, R3, 0x1 ;  /* 0x00000003403c7211 */ /* 0x000fe200078c08ff */
[----:B------:R1:W-:Y:S01]  /*14370*/  @P2 STG.E.U16 desc[UR14][R62.64], R61 ;  /* 0x0000003d3e002986 */ /* 0x0003e2000c10150e */
[----:B------:R-:W-:Y:S01]  /*14380*/  ISETP.LT.AND P2, PT, R49, UR5, !P0 ;  /* 0x0000000531007c0c */ /* 0x000fe2000c741270 */
[----:B------:R-:W-:Y:S01]  /*14390*/  VIADD R49, R0, 0x17 ;  /* 0x0000001700317836 */ /* 0x000fe20000000000 */
[----:B------:R-:W-:Y:S01]  /*143a0*/  ULDC UR5, c[0x0][0x22c] ;  /* 0x00008b0000057ab9 */ /* 0x000fe20000000800 */
[----:B------:R2:W-:Y:S03]  /*143b0*/  @P1 STG.E.U16 desc[UR14][R50.64], R57 ;  /* 0x0000003932001986 */ /* 0x0005e6000c10150e */
[----:B------:R-:W-:-:S02]  /*143c0*/  ISETP.LT.AND P1, PT, R49, UR5, !P0 ;  /* 0x0000000531007c0c */ /* 0x000fc4000c721270 */
[-C--:B-1----:R-:W-:Y:S02]  /*143d0*/  LEA.HI.X.SX32 R61, R64, R48.reuse, 0x1, P6 ;  /* 0x00000030403d7211 */ /* 0x082fe400030f0eff */
[----:B--2---:R-:W-:Y:S01]  /*143e0*/  PRMT R51, R57, 0x7632, R51 ;  /* 0x0000763239337816 */ /* 0x004fe20000000033 */
[C---:B------:R-:W-:Y:S01]  /*143f0*/  VIADD R57, R56.reuse, UR4 ;  /* 0x0000000438397c36 */ /* 0x040fe20008000000 */
[-C--:B------:R-:W-:Y:S01]  /*14400*/  LEA R62, P6, R56, R3.reuse, 0x1 ;  /* 0x00000003383e7211 */ /* 0x080fe200078c08ff */
[----:B------:R-:W-:Y:S01]  /*14410*/  VIADD R49, R0, 0x18 ;  /* 0x0000001800317836 */ /* 0x000fe20000000000 */
[----:B------:R-:W-:Y:S02]  /*14420*/  ULDC UR5, c[0x0][0x22c] ;  /* 0x00008b0000057ab9 */ /* 0x000fe40000000800 */
[-C--:B------:R-:W-:Y:S02]  /*14430*/  LEA.HI.X.SX32 R63, R56, R48.reuse, 0x1, P6 ;  /* 0x00000030383f7211 */ /* 0x080fe400030f0eff */
[----:B------:R-:W-:Y:S01]  /*14440*/  LEA R50, P6, R57, R3, 0x1 ;  /* 0x0000000339327211 */ /* 0x000fe200078c08ff */
[----:B------:R1:W-:Y:S01]  /*14450*/  @P3 STG.E.U16 desc[UR14][R60.64], R51 ;  /* 0x000000333c003986 */ /* 0x0003e2000c10150e */
[----:B------:R-:W-:Y:S01]  /*14460*/  ISETP.LT.AND P3, PT, R49, UR5, !P0 ;  /* 0x0000000531007c0c */ /* 0x000fe2000c761270 */
[----:B------:R-:W-:Y:S01]  /*14470*/  VIADD R49, R0, 0x19 ;  /* 0x0000001900317836 */ /* 0x000fe20000000000 */
[----:B------:R-:W-:Y:S01]  /*14480*/  ULDC UR5, c[0x0][0x22c] ;  /* 0x00008b0000057ab9 */ /* 0x000fe20000000800 */
[----:B------:R2:W-:Y:S01]  /*14490*/  @P5 STG.E.U16 desc[UR14][R62.64], R58 ;  /* 0x0000003a3e005986 */ /* 0x0005e2000c10150e */
[C---:B-1----:R-:W-:Y:S01]  /*144a0*/  LEA.HI.X.SX32 R51, R57.reuse, R48, 0x1, P6 ;  /* 0x0000003039337211 */ /* 0x042fe200030f0eff */
[----:B------:R-:W-:Y:S01]  /*144b0*/  VIADD R57, R57, UR4 ;  /* 0x0000000439397c36 */ /* 0x000fe20008000000 */
[----:B------:R-:W-:-:S02]  /*144c0*/  PRMT R61, R58, 0x7632, R61 ;  /* 0x000076323a3d7816 */ /* 0x000fc4000000003d */
[----:B------:R-:W-:Y:S01]  /*144d0*/  ISETP.LT.AND P5, PT, R49, UR5, !P0 ;  /* 0x0000000531007c0c */ /* 0x000fe2000c7a1270 */
[C---:B--2---:R-:W-:Y:S01]  /*144e0*/  VIADD R58, R57.reuse, UR4 ;  /* 0x00000004393a7c36 */ /* 0x044fe20008000000 */
[----:B------:R-:W-:Y:S01]  /*144f0*/  ULDC UR5, c[0x0][0x22c] ;  /* 0x00008b0000057ab9 */ /* 0x000fe20000000800 */
[----:B------:R1:W-:Y:S01]  /*14500*/  @P4 STG.E.U16 desc[UR14][R50.64], R61 ;  /* 0x0000003d32004986 */ /* 0x0003e2000c10150e */
[CC--:B------:R-:W-:Y:S01]  /*14510*/  LEA R56, P4, R57.reuse, R3.reuse, 0x1 ;  /* 0x0000000339387211 */ /* 0x0c0fe200078808ff */
[----:B------:R-:W-:Y:S01]  /*14520*/  VIADD R49, R0, 0x1a ;  /* 0x0000001a00317836 */ /* 0x000fe20000000000 */
[-C--:B------:R-:W-:Y:S02]  /*14530*/  LEA R60, P6, R58, R3.reuse, 0x1 ;  /* 0x000000033a3c7211 */ /* 0x080fe400078c08ff */
[-C--:B------:R-:W-:Y:S02]  /*14540*/  LEA.HI.X.SX32 R57, R57, R48.reuse, 0x1, P4 ;  /* 0x0000003039397211 */ /* 0x080fe400020f0eff */
[----:B------:R-:W-:Y:S01]  /*14550*/  ISETP.LT.AND P4, PT, R49, UR5, !P0 ;  /* 0x0000000531007c0c */ /* 0x000fe2000c781270 */
[----:B------:R-:W-:Y:S01]  /*14560*/  VIADD R49, R0, 0x1b ;  /* 0x0000001b00317836 */ /* 0x000fe20000000000 */
[----:B------:R-:W-:Y:S01]  /*14570*/  ULDC UR5, c[0x0][0x22c] ;  /* 0x00008b0000057ab9 */ /* 0x000fe20000000800 */
[C---:B-1----:R-:W-:Y:S01]  /*14580*/  VIADD R51, R58.reuse, UR4 ;  /* 0x000000043a337c36 */ /* 0x042fe20008000000 */
[----:B------:R-:W-:Y:S01]  /*14590*/  LEA.HI.X.SX32 R61, R58, R48, 0x1, P6 ;  /* 0x000000303a3d7211 */ /* 0x000fe200030f0eff */
[----:B------:R1:W-:Y:S02]  /*145a0*/  @P2 STG.E.U16 desc[UR14][R56.64], R59 ;  /* 0x0000003b38002986 */ /* 0x0003e4000c10150e */
[C---:B------:R-:W-:Y:S01]  /*145b0*/  VIADD R58, R51.reuse, UR4 ;  /* 0x00000004333a7c36 */ /* 0x040fe20008000000 */
[----:B------:R-:W-:-:S02]  /*145c0*/  LEA R50, P6, R51, R3, 0x1 ;  /* 0x0000000333327211 */ /* 0x000fc400078c08ff */
[----:B------:R-:W-:Y:S01]  /*145d0*/  ISETP.LT.AND P2, PT, R49, UR5, !P0 ;  /* 0x0000000531007c0c */ /* 0x000fe2000c741270 */
[----:B------:R-:W-:Y:S01]  /*145e0*/  VIADD R49, R0, 0x1c ;  /* 0x0000001c00317836 */ /* 0x000fe20000000000 */
[----:B------:R-:W-:Y:S01]  /*145f0*/  LEA.HI.X.SX32 R51, R51, R48, 0x1, P6 ;  /* 0x0000003033337211 */ /* 0x000fe200030f0eff */
[C---:B------:R-:W-:Y:S01]  /*14600*/  VIADD R62, R58.reuse, UR4 ;  /* 0x000000043a3e7c36 */ /* 0x040fe20008000000 */
[----:B------:R-:W-:Y:S01]  /*14610*/  ULDC UR5, c[0x0][0x22c] ;  /* 0x00008b0000057ab9 */ /* 0x000fe20000000800 */
[----:B-1----:R-:W-:Y:S02]  /*14620*/  PRMT R57, R59, 0x7632, R57 ;  /* 0x000076323b397816 */ /* 0x002fe40000000039 */
[----:B------:R-:W-:-:S03]  /*14630*/  LEA R56, P6, R58, R3, 0x1 ;  /* 0x000000033a387211 */ /* 0x000fc600078c08ff */
[----:B------:R1:W-:Y:S01]  /*14640*/  @P1 STG.E.U16 desc[UR14][R60.64], R57 ;  /* 0x000000393c001986 */ /* 0x0003e2000c10150e */
[----:B------:R-:W-:Y:S01]  /*14650*/  ISETP.LT.AND P1, PT, R49, UR5, !P0 ;  /* 0x0000000531007c0c */ /* 0x000fe2000c721270 */
[----:B------:R-:W-:Y:S01]  /*14660*/  VIADD R49, R0, 0x1d ;  /* 0x0000001d00317836 */ /* 0x000fe20000000000 */
[----:B------:R-:W-:Y:S01]  /*14670*/  ULDC UR5, c[0x0][0x22c] ;  /* 0x00008b0000057ab9 */ /* 0x000fe20000000800 */
[----:B----4-:R2:W-:Y:S01]  /*14680*/  @P3 STG.E.U16 desc[UR14][R50.64], R52 ;  /* 0x0000003432003986 */ /* 0x0105e2000c10150e */
[-C--:B-1----:R-:W-:Y:S02]  /*14690*/  LEA.HI.X.SX32 R57, R58, R48.reuse, 0x1, P6 ;  /* 0x000000303a397211 */ /* 0x082fe400030f0eff */
[CC--:B------:R-:W-:Y:S02]  /*146a0*/  LEA R58, P6, R62.reuse, R3.reuse, 0x1 ;  /* 0x000000033e3a7211 */ /* 0x0c0fe400078c08ff */
[----:B------:R-:W-:Y:S02]  /*146b0*/  ISETP.LT.AND P3, PT, R49, UR5, !P0 ;  /* 0x0000000531007c0c */ /* 0x000fe4000c761270 */
[CC--:B------:R-:W-:Y:S01]  /*146c0*/  LEA.HI.X.SX32 R59, R62.reuse, R48.reuse, 0x1, P6 ;  /* 0x000000303e3b7211 */ /* 0x0c0fe200030f0eff */
        /* <DEDUP_REMOVED lines=8> */
[C---:B------:R-:W-:Y:S01]  /*14750*/  VIADD R49, R0.reuse, 0x1f ;  /* 0x0000001f00317836 */ /* 0x040fe20000000000 */
[----:B------:R-:W-:Y:S01]  /*14760*/  ULDC UR5, c[0x0][0x22c] ;  /* 0x00008b0000057ab9 */ /* 0x000fe20000000800 */
[----:B------:R2:W-:Y:S03]  /*14770*/  @P4 STG.E.U16 desc[UR14][R58.64], R53 ;  /* 0x000000353a004986 */ /* 0x0005e6000c10150e */
[----:B------:R-:W-:Y:S01]  /*14780*/  ISETP.LT.AND P4, PT, R49, UR5, !P0 ;  /* 0x0000000531007c0c */ /* 0x000fe2000c781270 */
[----:B------:R-:W-:Y:S01]  /*14790*/  VIADD R49, R0, 0x20 ;  /* 0x0000002000317836 */ /* 0x000fe20000000000 */
[----:B------:R-:W-:Y:S01]  /*147a0*/  ULDC UR5, c[0x0][0x22c] ;  /* 0x00008b0000057ab9 */ /* 0x000fe20000000800 */
[----:B-1----:R-:W-:-:S02]  /*147b0*/  LEA.HI.X.SX32 R51, R62, R48, 0x1, P6 ;  /* 0x000000303e337211 */ /* 0x002fc400030f0eff */
[CC--:B------:R-:W-:Y:S01]  /*147c0*/  LEA R56, P6, R52.reuse, R3.reuse, 0x1 ;  /* 0x0000000334387211 */ /* 0x0c0fe200078c08ff */
[C---:B--2---:R-:W-:Y:S01]  /*147d0*/  VIADD R58, R52.reuse, UR4 ;  /* 0x00000004343a7c36 */ /* 0x044fe20008000000 */
[----:B------:R-:W-:Y:S02]  /*147e0*/  PRMT R59, R53, 0x7632, R59 ;  /* 0x00007632353b7816 */ /* 0x000fe4000000003b */
[-C--:B------:R-:W-:Y:S02]  /*147f0*/  LEA.HI.X.SX32 R57, R52, R48.reuse, 0x1, P6 ;  /* 0x0000003034397211 */ /* 0x080fe400030f0eff */
[----:B------:R-:W-:Y:S01]  /*14800*/  LEA R52, P6, R58, R3, 0x1 ;  /* 0x000000033a347211 */ /* 0x000fe200078c08ff */
[----:B------:R1:W-:Y:S01]  /*14810*/  @P2 STG.E.U16 desc[UR14][R50.64], R59 ;  /* 0x0000003b32002986 */ /* 0x0003e2000c10150e */
[----:B------:R-:W-:Y:S01]  /*14820*/  ISETP.LT.AND P2, PT, R49, UR5, !P0 ;  /* 0x0000000531007c0c */ /* 0x000fe2000c741270 */
[----:B------:R-:W-:Y:S01]  /*14830*/  VIADD R49, R0, 0x21 ;  /* 0x0000002100317836 */ /* 0x000fe20000000000 */
[C---:B------:R-:W-:Y:S01]  /*14840*/  LEA.HI.X.SX32 R53, R58.reuse, R48, 0x1, P6 ;  /* 0x000000303a357211 */ /* 0x040fe200030f0eff */
[----:B------:R-:W-:Y:S01]  /*14850*/  VIADD R58, R58, UR4 ;  /* 0x000000043a3a7c36 */ /* 0x000fe20008000000 */
[----:B------:R-:W-:Y:S01]  /*14860*/  ULDC UR5, c[0x0][0x22c] ;  /* 0x00008b0000057ab9 */ /* 0x000fe20000000800 */
[----:B------:R2:W-:Y:S01]  /*14870*/  @P1 STG.E.U16 desc[UR14][R56.64], R54 ;  /* 0x0000003638001986 */ /* 0x0005e2000c10150e */
[----:B------:R-:W-:-:S02]  /*14880*/  ISETP.LT.AND P1, PT, R49, UR5, !P0 ;  /* 0x0000000531007c0c */ /* 0x000fc4000c721270 */
[----:B-1----:R-:W-:Y:S01]  /*14890*/  PRMT R51, R54, 0x7632, R51 ;  /* 0x0000763236337816 */ /* 0x002fe20000000033 */
[----:B------:R-:W-:Y:S01]  /*148a0*/  VIADD R49, R0, 0x22 ;  /* 0x0000002200317836 */ /* 0x000fe20000000000 */
[----:B------:R-:W-:-:S03]  /*148b0*/  ULDC UR5, c[0x0][0x22c] ;  /* 0x00008b0000057ab9 */ /* 0x000fc60000000800 */
[----:B------:R1:W-:Y:S01]  /*148c0*/  @P3 STG.E.U16 desc[UR14][R52.64], R51 ;  /* 0x0000003334003986 */ /* 0x0003e2000c10150e */
[C---:B--2---:R-:W-:Y:S01]  /*148d0*/  VIADD R54, R58.reuse, UR4 ;  /* 0x000000043a367c36 */ /* 0x044fe20008000000 */
[----:B------:R-:W-:-:S04]  /*148e0*/  LEA R50, P3, R58, R3, 0x1 ;  /* 0x000000033a327211 */ /* 0x000fc800078608ff */
[-C--:B------:R-:W-:Y:S02]  /*148f0*/  LEA R56, P6, R54, R3.reuse, 0x1 ;  /* 0x0000000336387211 */ /* 0x080fe400078c08ff */
[-C--:B-1----:R-:W-:Y:S01]  /*14900*/  LEA.HI.X.SX32 R51, R58, R48.reuse, 0x1, P3 ;  /* 0x000000303a337211 */ /* 0x082fe200018f0eff */
[----:B------:R-:W-:Y:S01]  /*14910*/  VIADD R53, R54, UR4 ;  /* 0x0000000436357c36 */ /* 0x000fe20008000000 */
[----:B------:R-:W-:Y:S01]  /*14920*/  ISETP.LT.AND P3, PT, R49, UR5, !P0 ;  /* 0x0000000531007c0c */ /* 0x000fe2000c761270 */
[----:B------:R-:W-:Y:S01]  /*14930*/  VIADD R49, R0, 0x23 ;  /* 0x0000002300317836 */ /* 0x000fe20000000000 */
[-C--:B------:R-:W-:Y:S01]  /*14940*/  LEA.HI.X.SX32 R57, R54, R48.reuse, 0x1, P6 ;  /* 0x0000003036397211 */ /* 0x080fe200030f0eff */
[----:B------:R-:W-:Y:S01]  /*14950*/  ULDC UR5, c[0x0][0x22c] ;  /* 0x00008b0000057ab9 */ /* 0x000fe20000000800 */
[C---:B------:R-:W-:Y:S01]  /*14960*/  LEA R52, P6, R53.reuse, R3, 0x1 ;  /* 0x0000000335347211 */ /* 0x040fe200078c08ff */
[----:B------:R-:W-:Y:S01]  /*14970*/  VIADD R54, R53, UR4 ;  /* 0x0000000435367c36 */ /* 0x000fe20008000000 */
        /* <DEDUP_REMOVED lines=12> */
[----:B------:R2:W-:Y:S03]  /*14a40*/  @P2 STG.E.U16 desc[UR14][R52.64], R20 ;  /* 0x0000001434002986 */ /* 0x0005e6000c10150e */
[----:B------:R-:W-:Y:S02]  /*14a50*/  ISETP.LT.AND P2, PT, R49, UR5, !P0 ;  /* 0x0000000531007c0c */ /* 0x000fe4000c741270 */
[----:B-1----:R-:W-:Y:S01]  /*14a60*/  LEA.HI.X.SX32 R51, R54, R48, 0x1, P6 ;  /* 0x0000003036337211 */ /* 0x002fe200030f0eff */
[----:B------:R-:W-:Y:S01]  /*14a70*/  VIADD R49, R0, 0x26 ;  /* 0x0000002600317836 */ /* 0x000fe20000000000 */
[----:B------:R-:W-:Y:S01]  /*14a80*/  LEA R54, P6, R58, R3, 0x1 ;  /* 0x000000033a367211 */ /* 0x000fe200078c08ff */
[----:B------:R-:W-:Y:S01]  /*14a90*/  ULDC UR5, c[0x0][0x22c] ;  /* 0x00008b0000057ab9 */ /* 0x000fe20000000800 */
[----:B--2---:R-:W-:-:S02]  /*14aa0*/  PRMT R53, R20, 0x7632, R53 ;  /* 0x0000763214357816 */ /* 0x004fc40000000035 */
[CC--:B------:R-:W-:Y:S01]  /*14ab0*/  LEA.HI.X.SX32 R55, R58.reuse, R48.reuse, 0x1, P6 ;  /* 0x000000303a377211 */ /* 0x0c0fe200030f0eff */
[----:B------:R-:W-:Y:S02]  /*14ac0*/  VIADD R58, R58, UR4 ;  /* 0x000000043a3a7c36 */ /* 0x000fe40008000000 */
[----:B------:R1:W-:Y:S01]  /*14ad0*/  @P1 STG.E.U16 desc[UR14][R50.64], R53 ;  /* 0x0000003532001986 */ /* 0x0003e2000c10150e */
[----:B------:R-:W-:Y:S01]  /*14ae0*/  VIADD R20, R0, 0x27 ;  /* 0x0000002700147836 */ /* 0x000fe20000000000 */
[----:B------:R-:W-:Y:S01]  /*14af0*/  ISETP.LT.AND P1, PT, R49, UR5, !P0 ;  /* 0x0000000531007c0c */ /* 0x000fe2000c721270 */
[C---:B------:R-:W-:Y:S01]  /*14b00*/  VIADD R49, R58.reuse, UR4 ;  /* 0x000000043a317c36 */ /* 0x040fe20008000000 */
[----:B------:R-:W-:Y:S01]  /*14b10*/  LEA R52, P6, R58, R3, 0x1 ;  /* 0x000000033a347211 */ /* 0x000fe200078c08ff */
[----:B------:R-:W-:Y:S01]  /*14b20*/  ULDC UR5, c[0x0][0x22c] ;  /* 0x00008b0000057ab9 */ /* 0x000fe20000000800 */
[----:B------:R2:W-:Y:S01]  /*14b30*/  @P3 STG.E.U16 desc[UR14][R54.64], R21 ;  /* 0x0000001536003986 */ /* 0x0005e2000c10150e */
[----:B------:R-:W-:Y:S01]  /*14b40*/  ISETP.LT.AND P3, PT, R20, UR5, !P0 ;  /* 0x0000000514007c0c */ /* 0x000fe2000c761270 */
[----:B------:R-:W-:Y:S01]  /*14b50*/  VIADD R20, R0, 0x28 ;  /* 0x0000002800147836 */ /* 0x000fe20000000000 */
[----:B------:R-:W-:Y:S01]  /*14b60*/  ULDC UR5, c[0x0][0x22c] ;  /* 0x00008b0000057ab9 */ /* 0x000fe20000000800 */
[----:B-1----:R-:W-:-:S02]  /*14b70*/  LEA.HI.X.SX32 R53, R58, R48, 0x1, P6 ;  /* 0x000000303a357211 */ /* 0x002fc400030f0eff */
[----:B------:R-:W-:Y:S02]  /*14b80*/  LEA R50, P6, R49, R3, 0x1 ;  /* 0x0000000331327211 */ /* 0x000fe400078c08ff */
[----:B--2---:R-:W-:Y:S01]  /*14b90*/  PRMT R55, R21, 0x7632, R55 ;  /* 0x0000763215377816 */ /* 0x004fe20000000037 */
[C---:B------:R-:W-:Y:S01]  /*14ba0*/  VIADD R54, R49.reuse, UR4 ;  /* 0x0000000431367c36 */ /* 0x040fe20008000000 */
[----:B------:R-:W-:-:S03]  /*14bb0*/  LEA.HI.X.SX32 R51, R49, R48, 0x1, P6 ;  /* 0x0000003031337211 */ /* 0x000fc600030f0eff */
[----:B------:R1:W-:Y:S01]  /*14bc0*/  @P5 STG.E.U16 desc[UR14][R52.64], R55 ;  /* 0x0000003734005986 */ /* 0x0003e2000c10150e */
[----:B------:R-:W-:Y:S01]  /*14bd0*/  ISETP.LT.AND P5, PT, R20, UR5, !P0 ;  /* 0x0000000514007c0c */ /* 0x000fe2000c7a1270 */
[----:B------:R-:W-:Y:S01]  /*14be0*/  VIADD R49, R0, 0x29 ;  /* 0x0000002900317836 */ /* 0x000fe20000000000 */
[C---:B------:R-:W-:Y:S01]  /*14bf0*/  LEA R20, P6, R54.reuse, R3, 0x1 ;  /* 0x0000000336147211 */ /* 0x040fe200078c08ff */
[----:B------:R2:W-:Y:S01]  /*14c00*/  @P4 STG.E.U16 desc[UR14][R50.64], R22 ;  /* 0x0000001632004986 */ /* 0x0005e2000c10150e */
[----:B------:R-:W-:Y:S02]  /*14c10*/  ULDC UR5, c[0x0][0x22c] ;  /* 0x00008b0000057ab9 */ /* 0x000fe40000000800 */
[C---:B------:R-:W-:Y:S01]  /*14c20*/  LEA.HI.X.SX32 R21, R54.reuse, R48, 0x1, P6 ;  /* 0x0000003036157211 */ /* 0x040fe200030f0eff */
[----:B------:R-:W-:Y:S01]  /*14c30*/  VIADD R54, R54, UR4 ;  /* 0x0000000436367c36 */ /* 0x000fe20008000000 */
[----:B-1----:R-:W-:Y:S02]  /*14c40*/  PRMT R53, R22, 0x7632, R53 ;  /* 0x0000763216357816 */ /* 0x002fe40000000035 */
[----:B------:R-:W-:-:S03]  /*14c50*/  ISETP.LT.AND P4, PT, R49, UR5, !P0 ;  /* 0x0000000531007c0c */ /* 0x000fc6000c781270 */
[----:B------:R1:W-:Y:S01]  /*14c60*/  @P2 STG.E.U16 desc[UR14][R20.64], R53 ;  /* 0x0000003514002986 */ /* 0x0003e2000c10150e */
[-C--:B------:R-:W-:Y:S01]  /*14c70*/  LEA R52, P2, R54, R3.reuse, 0x1 ;  /* 0x0000000336347211 */ /* 0x080fe200078408ff */
[----:B------:R-:W-:Y:S01]  /*14c80*/  VIADD R49, R0, 0x2a ;  /* 0x0000002a00317836 */ /* 0x000fe20000000000 */
[----:B------:R-:W-:Y:S01]  /*14c90*/  ULDC UR5, c[0x0][0x22c] ;  /* 0x00008b0000057ab9 */ /* 0x000fe20000000800 */
[----:B--2---:R-:W-:Y:S02]  /*14ca0*/  VIADD R51, R54, UR4 ;  /* 0x0000000436337c36 */ /* 0x004fe40008000000 */
[----:B------:R-:W-:Y:S01]  /*14cb0*/  VIADD R22, R0, 0x2b ;  /* 0x0000002b00167836 */ /* 0x000fe20000000000 */
[-C--:B-1----:R-:W-:Y:S02]  /*14cc0*/  LEA.HI.X.SX32 R53, R54, R48.reuse, 0x1, P2 ;  /* 0x0000003036357211 */ /* 0x082fe400010f0eff */
[----:B------:R-:W-:Y:S01]  /*14cd0*/  ISETP.LT.AND P2, PT, R49, UR5, !P0 ;  /* 0x0000000531007c0c */ /* 0x000fe2000c741270 */
[----:B------:R-:W-:Y:S01]  /*14ce0*/  ULDC UR5, c[0x0][0x22c] ;  /* 0x00008b0000057ab9 */ /* 0x000fe20000000800 */
[C---:B------:R-:W-:Y:S01]  /*14cf0*/  LEA R50, P6, R51.reuse, R3, 0x1 ;  /* 0x0000000333327211 */ /* 0x040fe200078c08ff */
[----:B------:R1:W-:Y:S01]  /*14d00*/  @P1 STG.E.U16 desc[UR14][R52.64], R23 ;  /* 0x0000001734001986 */ /* 0x0003e2000c10150e */
[----:B------:R-:W-:Y:S01]  /*14d10*/  ISETP.LT.AND P1, PT, R22, UR5, !P0 ;  /* 0x0000000516007c0c */ /* 0x000fe2000c721270 */
[C---:B------:R-:W-:Y:S01]  /*14d20*/  VIADD R22, R51.reuse, UR4 ;  /* 0x0000000433167c36 */ /* 0x040fe20008000000 */
[----:B------:R-:W-:Y:S01]  /*14d30*/  LEA.HI.X.SX32 R51, R51, R48, 0x1, P6 ;  /* 0x0000003033337211 */ /* 0x000fe200030f0eff */
[----:B------:R-:W-:Y:S01]  /*14d40*/  VIADD R21, R0, 0x2c ;  /* 0x0000002c00157836 */ /* 0x000fe20000000000 */
[----:B------:R-:W-:-:S02]  /*14d50*/  ULDC UR5, c[0x0][0x22c] ;  /* 0x00008b0000057ab9 */ /* 0x000fc40000000800 */
[C---:B------:R-:W-:Y:S02]  /*14d60*/  LEA R20, P6, R22.reuse, R3, 0x1 ;  /* 0x0000000316147211 */ /* 0x040fe400078c08ff */
[----:B-1----:R-:W-:Y:S01]  /*14d70*/  PRMT R53, R23, 0x7632, R53 ;  /* 0x0000763217357816 */ /* 0x002fe20000000035 */
[----:B------:R-:W-:-:S04]  /*14d80*/  VIADD R49, R22, UR4 ;  /* 0x0000000416317c36 */ /* 0x000fc80008000000 */
[----:B------:R1:W-:Y:S01]  /*14d90*/  @P3 STG.E.U16 desc[UR14][R50.64], R53 ;  /* 0x0000003532003986 */ /* 0x0003e2000c10150e */
[----:B------:R-:W-:Y:S01]  /*14da0*/  ISETP.LT.AND P3, PT, R21, UR5, !P0 ;  /* 0x0000000515007c0c */ /* 0x000fe2000c761270 */
[----:B------:R-:W-:Y:S01]  /*14db0*/  VIADD R23, R0, 0x2d ;  /* 0x0000002d00177836 */ /* 0x000fe20000000000 */
[-C--:B------:R-:W-:Y:S01]  /*14dc0*/  LEA.HI.X.SX32 R21, R22, R48.reuse, 0x1, P6 ;  /* 0x0000003016157211 */ /* 0x080fe200030f0eff */
[C---:B------:R-:W-:Y:S01]  /*14dd0*/  VIADD R52, R49.reuse, UR4 ;  /* 0x0000000431347c36 */ /* 0x040fe20008000000 */
[----:B------:R-:W-:Y:S01]  /*14de0*/  LEA R22, P6, R49, R3, 0x1 ;  /* 0x0000000331167211 */ /* 0x000fe200078c08ff */
[----:B------:R-:W-:Y:S02]  /*14df0*/  ULDC UR5, c[0x0][0x22c] ;  /* 0x00008b0000057ab9 */ /* 0x000fe40000000800 */
[----:B0-----:R0:W-:Y:S01]  /*14e00*/  @P5 STG.E.U16 desc[UR14][R20.64], R16 ;  /* 0x0000001014005986 */ /* 0x0011e2000c10150e */
[----:B------:R-:W-:Y:S01]  /*14e10*/  ISETP.LT.AND P5, PT, R23, UR5, !P0 ;  /* 0x0000000517007c0c */ /* 0x000fe2000c7a1270 */
[----:B------:R-:W-:Y:S01]  /*14e20*/  ULDC UR5, c[0x0][0x22c] ;  /* 0x00008b0000057ab9 */ /* 0x000fe20000000800 */
[----:B------:R-:W-:-:S02]  /*14e30*/  LEA.HI.X.SX32 R23, R49, R48, 0x1, P6 ;  /* 0x0000003031177211 */ /* 0x000fc400030f0eff */
[----:B-1----:R-:W-:Y:S01]  /*14e40*/  LEA R50, P6, R52, R3, 0x1 ;  /* 0x0000000334327211 */ /* 0x002fe200078c08ff */
[----:B------:R-:W-:-:S03]  /*14e50*/  VIADD R49, R0, 0x2e ;  /* 0x0000002e00317836 */ /* 0x000fc60000000000 */
[C---:B------:R-:W-:Y:S01]  /*14e60*/  LEA.HI.X.SX32 R51, R52.reuse, R48, 0x1, P6 ;  /* 0x0000003034337211 */ /* 0x040fe200030f0eff */
[----:B------:R-:W-:Y:S01]  /*14e70*/  VIADD R52, R52, UR4 ;  /* 0x0000000434347c36 */ /* 0x000fe20008000000 */
[----:B0-----:R-:W-:Y:S01]  /*14e80*/  PRMT R21, R16, 0x7632, R21 ;  /* 0x0000763210157816 */ /* 0x001fe20000000015 */
[----:B------:R-:W-:-:S03]  /*14e90*/  VIADD R16, R0, 0x2f ;  /* 0x0000002f00107836 */ /* 0x000fc60000000000 */
[CC--:B------:R-:W-:Y:S01]  /*14ea0*/  LEA R20, P6, R52.reuse, R3.reuse, 0x1 ;  /* 0x0000000334147211 */ /* 0x0c0fe200078c08ff */
[----:B------:R0:W-:Y:S01]  /*14eb0*/  @P4 STG.E.U16 desc[UR14][R22.64], R21 ;  /* 0x0000001516004986 */ /* 0x0001e2000c10150e */
[----:B------:R-:W-:Y:S01]  /*14ec0*/  ISETP.LT.AND P4, PT, R49, UR5, !P0 ;  /* 0x0000000531007c0c */ /* 0x000fe2000c781270 */
[----:B------:R-:W-:Y:S01]  /*14ed0*/  VIADD R49, R52, UR4 ;  /* 0x0000000434317c36 */ /* 0x000fe20008000000 */
[----:B------:R-:W-:Y:S01]  /*14ee0*/  ULDC UR5, c[0x0][0x22c] ;  /* 0x00008b0000057ab9 */ /* 0x000fe20000000800 */
[----:B------:R1:W-:Y:S01]  /*14ef0*/  @P2 STG.E.U16 desc[UR14][R50.64], R17 ;  /* 0x0000001132002986 */ /* 0x0003e2000c10150e */
[----:B------:R-:W-:Y:S01]  /*14f00*/  ISETP.LT.AND P2, PT, R16, UR5, !P0 ;  /* 0x0000000510007c0c */ /* 0x000fe2000c741270 */
[----:B------:R-:W-:Y:S01]  /*14f10*/  VIADD R16, R0, 0x30 ;  /* 0x0000003000107836 */ /* 0x000fe20000000000 */
[----:B------:R-:W-:Y:S01]  /*14f20*/  ULDC UR5, c[0x0][0x22c] ;  /* 0x00008b0000057ab9 */ /* 0x000fe20000000800 */
[----:B0-----:R-:W-:Y:S02]  /*14f30*/  LEA.HI.X.SX32 R21, R52, R48, 0x1, P6 ;  /* 0x0000003034157211 */ /* 0x001fe400030f0eff */
[----:B------:R-:W-:-:S02]  /*14f40*/  LEA R22, P6, R49, R3, 0x1 ;  /* 0x0000000331167211 */ /* 0x000fc400078c08ff */
[----:B-1----:R-:W-:Y:S01]  /*14f50*/  PRMT R51, R17, 0x7632, R51 ;  /* 0x0000763211337816 */ /* 0x002fe20000000033 */
        /* <DEDUP_REMOVED lines=10> */
[----:B0-----:R-:W-:Y:S02]  /*15000*/  PRMT R21, R18, 0x7632, R21 ;  /* 0x0000763212157816 */ /* 0x001fe40000000015 */
[----:B------:R-:W-:-:S03]  /*15010*/  ISETP.LT.AND P3, PT, R49, UR5, !P0 ;  /* 0x0000000531007c0c */ /* 0x000fc6000c761270 */
[----:B------:R0:W-:Y:S01]  /*15020*/  @P5 STG.E.U16 desc[UR14][R16.64], R21 ;  /* 0x0000001510005986 */ /* 0x0001e2000c10150e */
[-C--:B------:R-:W-:Y:S01]  /*15030*/  LEA R20, P5, R50, R3.reuse, 0x1 ;  /* 0x0000000332147211 */ /* 0x080fe200078a08ff */
[----:B------:R-:W-:Y:S01]  /*15040*/  VIADD R49, R0, 0x32 ;  /* 0x0000003200317836 */ /* 0x000fe20000000000 */
[----:B------:R-:W-:Y:S01]  /*15050*/  ULDC UR5, c[0x0][0x22c] ;  /* 0x00008b0000057ab9 */ /* 0x000fe20000000800 */
[----:B-1----:R-:W-:Y:S02]  /*15060*/  VIADD R23, R50, UR4 ;  /* 0x0000000432177c36 */ /* 0x002fe40008000000 */
[----:B------:R-:W-:Y:S01]  /*15070*/  VIADD R18, R0, 0x33 ;  /* 0x0000003300127836 */ /* 0x000fe20000000000 */
[-C--:B0-----:R-:W-:Y:S02]  /*15080*/  LEA.HI.X.SX32 R21, R50, R48.reuse, 0x1, P5 ;  /* 0x0000003032157211 */ /* 0x081fe400028f0eff */
        /* <DEDUP_REMOVED lines=10> */
[----:B0-----:R-:W-:Y:S01]  /*15130*/  PRMT R21, R19, 0x7632, R21 ;  /* 0x0000763213157816 */ /* 0x001fe20000000015 */
        /* <DEDUP_REMOVED lines=8> */
[----:B------:R1:W-:Y:S01]  /*151c0*/  @P1 STG.E.U16 desc[UR14][R16.64], R12 ;  /* 0x0000000c10001986 */ /* 0x0003e2000c10150e */
[----:B------:R-:W-:Y:S01]  /*151d0*/  ISETP.LT.AND P1, PT, R19, UR5, !P0 ;  /* 0x0000000513007c0c */ /* 0x000fe2000c721270 */
[----:B------:R-:W-:Y:S01]  /*151e0*/  ULDC UR5, c[0x0][0x22c] ;  /* 0x00008b0000057ab9 */ /* 0x000fe20000000800 */
[----:B------:R-:W-:-:S02]  /*151f0*/  LEA.HI.X.SX32 R19, R49, R48, 0x1, P6 ;  /* 0x0000003031137211 */ /* 0x000fc400030f0eff */
[----:B------:R-:W-:Y:S01]  /*15200*/  LEA R20, P6, R50, R3, 0x1 ;  /* 0x0000000332147211 */ /* 0x000fe200078c08ff */
[----:B0-----:R-:W-:-:S03]  /*15210*/  VIADD R22, R0, 0x36 ;  /* 0x0000003600167836 */ /* 0x001fc60000000000 */
[C---:B------:R-:W-:Y:S01]  /*15220*/  LEA.HI.X.SX32 R21, R50.reuse, R48, 0x1, P6 ;  /* 0x0000003032157211 */ /* 0x040fe200030f0eff */
[----:B------:R-:W-:Y:S01]  /*15230*/  VIADD R50, R50, UR4 ;  /* 0x0000000432327c36 */ /* 0x000fe20008000000 */
[----:B-1----:R-:W-:Y:S01]  /*15240*/  PRMT R17, R12, 0x7632, R17 ;  /* 0x000076320c117816 */ /* 0x002fe20000000011 */
[----:B------:R-:W-:-:S03]  /*15250*/  VIADD R12, R0, 0x37 ;  /* 0x00000037000c7836 */ /* 0x000fc60000000000 */
[----:B------:R-:W-:Y:S01]  /*15260*/  LEA R16, P6, R50, R3, 0x1 ;  /* 0x0000000332107211 */ /* 0x000fe200078c08ff */
[----:B------:R0:W-:Y:S01]  /*15270*/  @P3 STG.E.U16 desc[UR14][R18.64], R17 ;  /* 0x0000001112003986 */ /* 0x0001e2000c10150e */
[----:B------:R-:W-:Y:S01]  /*15280*/  ISETP.LT.AND P3, PT, R22, UR5, !P0 ;  /* 0x0000000516007c0c */ /* 0x000fe2000c761270 */
[----:B------:R-:W-:Y:S01]  /*15290*/  VIADD R22, R50, UR4 ;  /* 0x0000000432167c36 */ /* 0x000fe20008000000 */
[----:B------:R-:W-:Y:S01]  /*152a0*/  ULDC UR5, c[0x0][0x22c] ;  /* 0x00008b0000057ab9 */ /* 0x000fe20000000800 */
[----:B------:R1:W-:Y:S01]  /*152b0*/  @P5 STG.E.U16 desc[UR14][R20.64], R13 ;  /* 0x0000000d14005986 */ /* 0x0003e2000c10150e */
[----:B------:R-:W-:Y:S01]  /*152c0*/  ISETP.LT.AND P5, PT, R12, UR5, !P0 ;  /* 0x000000050c007c0c */ /* 0x000fe2000c7a1270 */
[----:B------:R-:W-:Y:S01]  /*152d0*/  VIADD R12, R0, 0x38 ;  /* 0x00000038000c7836 */ /* 0x000fe20000000000 */
[----:B------:R-:W-:Y:S01]  /*152e0*/  PRMT R23, R13, 0x7632, R23 ;  /* 0x000076320d177816 */ /* 0x000fe20000000017 */
[----:B------:R-:W-:Y:S01]  /*152f0*/  ULDC UR5, c[0x0][0x22c] ;  /* 0x00008b0000057ab9 */ /* 0x000fe20000000800 */
[----:B0-----:R-:W-:-:S02]  /*15300*/  LEA.HI.X.SX32 R17, R50, R48, 0x1, P6 ;  /* 0x0000003032117211 */ /* 0x001fc400030f0eff */
[CC--:B------:R-:W-:Y:S01]  /*15310*/  LEA R18, P6, R22.reuse, R3.reuse, 0x1 ;  /* 0x0000000316127211 */ /* 0x0c0fe200078c08ff */
[C---:B-1----:R-:W-:Y:S02]  /*15320*/  VIADD R21, R22.reuse, UR4 ;  /* 0x0000000416157c36 */ /* 0x042fe40008000000 */
[----:B------:R0:W-:Y:S01]  /*15330*/  @P4 STG.E.U16 desc[UR14][R16.64], R23 ;  /* 0x0000001710004986 */ /* 0x0001e2000c10150e */
[----:B------:R-:W-:Y:S02]  /*15340*/  LEA.HI.X.SX32 R19, R22, R48, 0x1, P6 ;  /* 0x0000003016137211 */ /* 0x000fe400030f0eff */
[----:B------:R-:W-:Y:S01]  /*15350*/  ISETP.LT.AND P4, PT, R12, UR5, !P0 ;  /* 0x000000050c007c0c */ /* 0x000fe2000c781270 */
[----:B------:R-:W-:Y:S01]  /*15360*/  VIADD R20, R0, 0x39 ;  /* 0x0000003900147836 */ /* 0x000fe20000000000 */
[----:B------:R-:W-:Y:S01]  /*15370*/  LEA R12, P6, R21, R3, 0x1 ;  /* 0x00000003150c7211 */ /* 0x000fe200078c08ff */
[----:B------:R1:W-:Y:S01]  /*15380*/  @P2 STG.E.U16 desc[UR14][R18.64], R14 ;  /* 0x0000000e12002986 */ /* 0x0003e2000c10150e */
[----:B------:R-:W-:-:S02]  /*15390*/  ULDC UR5, c[0x0][0x22c] ;  /* 0x00008b0000057ab9 */ /* 0x000fc40000000800 */
[C---:B------:R-:W-:Y:S01]  /*153a0*/  LEA.HI.X.SX32 R13, R21.reuse, R48, 0x1, P6 ;  /* 0x00000030150d7211 */ /* 0x040fe200030f0eff */
[----:B------:R-:W-:Y:S01]  /*153b0*/  VIADD R21, R21, UR4 ;  /* 0x0000000415157c36 */ /* 0x000fe20008000000 */
[----:B0-----:R-:W-:Y:S02]  /*153c0*/  PRMT R17, R14, 0x7632, R17 ;  /* 0x000076320e117816 */ /* 0x001fe40000000011 */
[----:B------:R-:W-:-:S03]  /*153d0*/  ISETP.LT.AND P2, PT, R20, UR5, !P0 ;  /* 0x0000000514007c0c */ /* 0x000fc6000c741270 */
[----:B------:R0:W-:Y:S01]  /*153e0*/  @P1 STG.E.U16 desc[UR14][R12.64], R17 ;  /* 0x000000110c001986 */ /* 0x0001e2000c10150e */
[CC--:B------:R-:W-:Y:S01]  /*153f0*/  LEA R16, P1, R21.reuse, R3.reuse, 0x1 ;  /* 0x0000000315107211 */ /* 0x0c0fe200078208ff */
[C---:B------:R-:W-:Y:S01]  /*15400*/  VIADD R20, R0.reuse, 0x3a ;  /* 0x0000003a00147836 */ /* 0x040fe20000000000 */
[----:B------:R-:W-:Y:S01]  /*15410*/  ULDC UR5, c[0x0][0x22c] ;  /* 0x00008b0000057ab9 */ /* 0x000fe20000000800 */
[C---:B-1----:R-:W-:Y:S02]  /*15420*/  VIADD R19, R21.reuse, UR4 ;  /* 0x0000000415137c36 */ /* 0x042fe40008000000 */
        /* <DEDUP_REMOVED lines=19> */
[C---:B------:R-:W-:Y:S01]  /*15560*/  LEA R14, P6, R20.reuse, R3, 0x1 ;  /* 0x00000003140e7211 */ /* 0x040fe200078c08ff */
        /* <DEDUP_REMOVED lines=11> */
[C---:B------:R-:W-:Y:S01]  /*15620*/  LEA R12, P6, R21.reuse, R3, 0x1 ;  /* 0x00000003150c7211 */ /* 0x040fe200078c08ff */
        /* <DEDUP_REMOVED lines=71> */
[----:B------:R-:W0:Y:S01]  /*15aa0*/  LDS.128 R16, [R2] ;  /* 0x0000000002107984 */ /* 0x000e220000000c00 */
[C---:B-1----:R-:W-:Y:S02]  /*15ab0*/  VIADD R13, R14.reuse, UR4 ;  /* 0x000000040e0d7c36 */ /* 0x042fe40008000000 */
[----:B------:R-:W-:Y:S01]  /*15ac0*/  LEA.HI.X.SX32 R11, R14, R48, 0x1, P6 ;  /* 0x000000300e0b7211 */ /* 0x000fe200030f0eff */
[----:B------:R1:W-:Y:S01]  /*15ad0*/  @P2 STG.E.U16 desc[UR14][R8.64], R15 ;  /* 0x0000000f08002986 */ /* 0x0003e2000c10150e */
[----:B------:R-:W-:Y:S01]  /*15ae0*/  ISETP.LT.AND P2, PT, R4, UR5, !P0 ;  /* 0x0000000504007c0c */ /* 0x000fe2000c741270 */
[----:B------:R-:W-:Y:S01]  /*15af0*/  VIADD R12, R0, 0x49 ;  /* 0x00000049000c7836 */ /* 0x000fe20000000000 */
[----:B------:R-:W-:Y:S01]  /*15b00*/  LEA R4, P6, R13, R3, 0x1 ;  /* 0x000000030d047211 */ /* 0x000fe200078c08ff */
[----:B------:R2:W-:Y:S01]  /*15b10*/  @P1 STG.E.U16 desc[UR14][R10.64], R6 ;  /* 0x000000060a001986 */ /* 0x0005e2000c10150e */
[----:B------:R-:W-:-:S02]  /*15b20*/  ULDC UR5, c[0x0][0x22c] ;  /* 0x00008b0000057ab9 */ /* 0x000fc40000000800 */
[C---:B------:R-:W-:Y:S01]  /*15b30*/  LEA.HI.X.SX32 R5, R13.reuse, R48, 0x1, P6 ;  /* 0x000000300d057211 */ /* 0x040fe200030f0eff */
[----:B------:R-:W-:Y:S01]  /*15b40*/  VIADD R13, R13, UR4 ;  /* 0x000000040d0d7c36 */ /* 0x000fe20008000000 */
[----:B-1----:R-:W-:Y:S02]  /*15b50*/  PRMT R9, R6, 0x7632, R9 ;  /* 0x0000763206097816 */ /* 0x002fe40000000009 */
[----:B------:R-:W-:-:S03]  /*15b60*/  ISETP.LT.AND P1, PT, R12, UR5, !P0 ;  /* 0x000000050c007c0c */ /* 0x000fc6000c721270 */
[----:B------:R1:W-:Y:S01]  /*15b70*/  @P3 STG.E.U16 desc[UR14][R4.64], R9 ;  /* 0x0000000904003986 */ /* 0x0003e2000c10150e */
[CC--:B------:R-:W-:Y:S01]  /*15b80*/  LEA R8, P3, R13.reuse, R3.reuse, 0x1 ;  /* 0x000000030d087211 */ /* 0x0c0fe200078608ff */
[C---:B------:R-:W-:Y:S01]  /*15b90*/  VIADD R12, R0.reuse, 0x4a ;  /* 0x0000004a000c7836 */ /* 0x040fe20000000000 */
[----:B------:R-:W-:Y:S01]  /*15ba0*/  ULDC UR5, c[0x0][0x22c] ;  /* 0x00008b0000057ab9 */ /* 0x000fe20000000800 */
[C---:B--2---:R-:W-:Y:S02]  /*15bb0*/  VIADD R11, R13.reuse, UR4 ;  /* 0x000000040d0b7c36 */ /* 0x044fe40008000000 */
        /* <DEDUP_REMOVED lines=25> */
[CC--:B------:R-:W-:Y:S01]  /*15d50*/  LEA R8, P6, R13.reuse, R3.reuse, 0x1 ;  /* 0x000000030d087211 */ /* 0x0c0fe200078c08ff */
[----:B-1----:R-:W-:Y:S01]  /*15d60*/  VIADD R10, R0, 0x4e ;  /* 0x0000004e000a7836 */ /* 0x002fe20000000000 */
[----:B------:R-:W-:Y:S02]  /*15d70*/  PRMT R12, R24, 0x7632, R12 ;  /* 0x00007632180c7816 */ /* 0x000fe4000000000c */
[CC--:B------:R-:W-:Y:S01]  /*15d80*/  LEA.HI.X.SX32 R9, R13.reuse, R48.reuse, 0x1, P6 ;  /* 0x000000300d097211 */ /* 0x0c0fe200030f0eff */
[----:B------:R-:W-:Y:S02]  /*15d90*/  VIADD R13, R13, UR4 ;  /* 0x000000040d0d7c36 */ /* 0x000fe40008000000 */
[----:B--2---:R-:W-:Y:S01]  /*15da0*/  VIADD R5, R0, 0x4f ;  /* 0x0000004f00057836 */ /* 0x004fe20000000000 */
[----:B------:R1:W-:Y:S01]  /*15db0*/  @P1 STG.E.U16 desc[UR14][R6.64], R12 ;  /* 0x0000000c06001986 */ /* 0x0003e2000c10150e */
[----:B------:R-:W-:Y:S01]  /*15dc0*/  ISETP.LT.AND P1, PT, R10, UR5, !P0 ;  /* 0x000000050a007c0c */ /* 0x000fe2000c721270 */
[----:B------:R-:W-:Y:S01]  /*15dd0*/  ULDC UR5, c[0x0][0x22c] ;  /* 0x00008b0000057ab9 */ /* 0x000fe20000000800 */
[C---:B------:R-:W-:Y:S01]  /*15de0*/  LEA R4, P6, R13.reuse, R3, 0x1 ;  /* 0x000000030d047211 */ /* 0x040fe200078c08ff */
[----:B------:R-:W-:Y:S01]  /*15df0*/  VIADD R11, R13, UR4 ;  /* 0x000000040d0b7c36 */ /* 0x000fe20008000000 */
[----:B------:R2:W-:Y:S01]  /*15e00*/  @P3 STG.E.U16 desc[UR14][R8.64], R25 ;  /* 0x0000001908003986 */ /* 0x0005e2000c10150e */
[----:B------:R-:W-:Y:S01]  /*15e10*/  ISETP.LT.AND P3, PT, R5, UR5, !P0 ;  /* 0x0000000505007c0c */ /* 0x000fe2000c761270 */
[----:B------:R-:W-:Y:S01]  /*15e20*/  VIADD R10, R0, 0x50 ;  /* 0x00000050000a7836 */ /* 0x000fe20000000000 */
[----:B------:R-:W-:Y:S01]  /*15e30*/  LEA.HI.X.SX32 R5, R13, R48, 0x1, P6 ;  /* 0x000000300d057211 */ /* 0x000fe200030f0eff */
[----:B------:R-:W-:Y:S01]  /*15e40*/  ULDC UR5, c[0x0][0x22c] ;  /* 0x00008b0000057ab9 */ /* 0x000fe20000000800 */
[----:B-1----:R-:W-:Y:S01]  /*15e50*/  VIADD R12, R11, UR4 ;  /* 0x000000040b0c7c36 */ /* 0x002fe20008000000 */
[----:B--2---:R-:W-:-:S02]  /*15e60*/  PRMT R9, R25, 0x7632, R9 ;  /* 0x0000763219097816 */ /* 0x004fc40000000009 */
[----:B------:R-:W-:-:S03]  /*15e70*/  LEA R6, P6, R11, R3, 0x1 ;  /* 0x000000030b067211 */ /* 0x000fc600078c08ff */
[----:B------:R1:W-:Y:S01]  /*15e80*/  @P5 STG.E.U16 desc[UR14][R4.64], R9 ;  /* 0x0000000904005986 */ /* 0x0003e2000c10150e */
[----:B------:R-:W-:Y:S02]  /*15e90*/  LEA R8, P5, R12, R3, 0x1 ;  /* 0x000000030c087211 */ /* 0x000fe400078a08ff */
[-C--:B------:R-:W-:Y:S02]  /*15ea0*/  LEA.HI.X.SX32 R7, R11, R48.reuse, 0x1, P6 ;  /* 0x000000300b077211 */ /* 0x080fe400030f0eff */
[----:B------:R-:W-:Y:S01]  /*15eb0*/  ISETP.LT.AND P6, PT, R10, UR5, !P0 ;  /* 0x000000050a007c0c */ /* 0x000fe2000c7c1270 */
[----:B------:R-:W-:Y:S01]  /*15ec0*/  VIADD R10, R0, 0x51 ;  /* 0x00000051000a7836 */ /* 0x000fe20000000000 */
[----:B------:R-:W-:Y:S01]  /*15ed0*/  ULDC UR5, c[0x0][0x22c] ;  /* 0x00008b0000057ab9 */ /* 0x000fe20000000800 */
[----:B------:R2:W-:Y:S01]  /*15ee0*/  @P4 STG.E.U16 desc[UR14][R6.64], R26 ;  /* 0x0000001a06004986 */ /* 0x0005e2000c10150e */
[C---:B-1----:R-:W-:Y:S01]  /*15ef0*/  LEA.HI.X.SX32 R9, R12.reuse, R48, 0x1, P5 ;  /* 0x000000300c097211 */ /* 0x042fe200028f0eff */
[----:B------:R-:W-:Y:S01]  /*15f00*/  VIADD R12, R12, UR4 ;  /* 0x000000040c0c7c36 */ /* 0x000fe20008000000 */
[----:B------:R-:W-:-:S02]  /*15f10*/  PRMT R5, R26, 0x7632, R5 ;  /* 0x000076321a057816 */ /* 0x000fc40000000005 */
[----:B------:R-:W-:-:S03]  /*15f20*/  ISETP.LT.AND P5, PT, R10, UR5, !P0 ;  /* 0x000000050a007c0c */ /* 0x000fc6000c7a1270 */
[----:B------:R1:W-:Y:S01]  /*15f30*/  @P2 STG.E.U16 desc[UR14][R8.64], R5 ;  /* 0x0000000508002986 */ /* 0x0003e2000c10150e */
[----:B------:R-:W-:Y:S01]  /*15f40*/  LEA R4, P2, R12, R3, 0x1 ;  /* 0x000000030c047211 */ /* 0x000fe200078408ff */
[----:B------:R-:W-:Y:S01]  /*15f50*/  VIADD R10, R0, 0x52 ;  /* 0x00000052000a7836 */ /* 0x000fe20000000000 */
[----:B------:R-:W-:Y:S01]  /*15f60*/  ULDC UR5, c[0x0][0x22c] ;  /* 0x00008b0000057ab9 */ /* 0x000fe20000000800 */
[----:B------:R-:W-:Y:S02]  /*15f70*/  VIADD R11, R12, UR4 ;  /* 0x000000040c0b7c36 */ /* 0x000fe40008000000 */
[----:B--2---:R-:W-:-:S03]  /*15f80*/  VIADD R7, R0, 0x53 ;  /* 0x0000005300077836 */ /* 0x004fc60000000000 */
[----:B------:R-:W-:Y:S02]  /*15f90*/  LEA R6, P4, R11, R3, 0x1 ;  /* 0x000000030b067211 */ /* 0x000fe400078808ff */
[-C--:B-1----:R-:W-:Y:S02]  /*15fa0*/  LEA.HI.X.SX32 R5, R12, R48.reuse, 0x1, P2 ;  /* 0x000000300c057211 */ /* 0x082fe400010f0eff */
[----:B------:R-:W-:Y:S01]  /*15fb0*/  ISETP.LT.AND P2, PT, R10, UR5, !P0 ;  /* 0x000000050a007c0c */ /* 0x000fe2000c741270 */
[----:B------:R-:W-:Y:S02]  /*15fc0*/  ULDC UR5, c[0x0][0x22c] ;  /* 0x00008b0000057ab9 */ /* 0x000fe40000000800 */
[----:B------:R1:W-:Y:S01]  /*15fd0*/  @P1 STG.E.U16 desc[UR14][R4.64], R27 ;  /* 0x0000001b04001986 */ /* 0x0003e2000c10150e */
[----:B------:R-:W-:Y:S01]  /*15fe0*/  ISETP.LT.AND P1, PT, R7, UR5, !P0 ;  /* 0x0000000507007c0c */ /* 0x000fe2000c721270 */
[----:B------:R-:W-:Y:S01]  /*15ff0*/  VIADD R8, R0, 0x54 ;  /* 0x0000005400087836 */ /* 0x000fe20000000000 */
[C---:B------:R-:W-:Y:S01]  /*16000*/  LEA.HI.X.SX32 R7, R11.reuse, R48, 0x1, P4 ;  /* 0x000000300b077211 */ /* 0x040fe200020f0eff */
[----:B------:R-:W-:Y:S01]  /*16010*/  VIADD R11, R11, UR4 ;  /* 0x000000040b0b7c36 */ /* 0x000fe20008000000 */
[----:B------:R-:W-:-:S02]  /*16020*/  ULDC UR5, c[0x0][0x22c] ;  /* 0x00008b0000057ab9 */ /* 0x000fc40000000800 */
[----:B------:R-:W-:Y:S02]  /*16030*/  ISETP.LT.AND P4, PT, R8, UR5, !P0 ;  /* 0x0000000508007c0c */ /* 0x000fe4000c781270 */
[----:B-1----:R-:W-:Y:S01]  /*16040*/  PRMT R5, R27, 0x7632, R5 ;  /* 0x000076321b057816 */ /* 0x002fe20000000005 */
[C---:B------:R-:W-:Y:S01]  /*16050*/  VIADD R12, R11.reuse, UR4 ;  /* 0x000000040b0c7c36 */ /* 0x040fe20008000000 */
[----:B------:R-:W-:Y:S01]  /*16060*/  ULDC UR4, c[0x0][0x248] ;  /* 0x0000920000047ab9 */ /* 0x000fe20000000800 */
[----:B------:R-:W-:Y:S01]  /*16070*/  VIADD R10, R0, 0x55 ;  /* 0x00000055000a7836 */ /* 0x000fe20000000000 */
[----:B------:R-:W-:Y:S01]  /*16080*/  ULDC UR5, c[0x0][0x22c] ;  /* 0x00008b0000057ab9 */ /* 0x000fe20000000800 */
[----:B------:R1:W-:Y:S01]  /*16090*/  @P3 STG.E.U16 desc[UR14][R6.64], R5 ;  /* 0x0000000506003986 */ /* 0x0003e2000c10150e */
[----:B------:R-:W-:-:S04]  /*160a0*/  LEA R8, P3, R11, R3, 0x1 ;  /* 0x000000030b087211 */ /* 0x000fc800078608ff */
[-C--:B------:R-:W-:Y:S01]  /*160b0*/  LEA.HI.X.SX32 R9, R11, R48.reuse, 0x1, P3 ;  /* 0x000000300b097211 */ /* 0x080fe200018f0eff */
[C---:B------:R-:W-:Y:S01]  /*160c0*/  VIADD R11, R12.reuse, UR4 ;  /* 0x000000040c0b7c36 */ /* 0x040fe20008000000 */
[-C--:B------:R-:W-:Y:S01]  /*160d0*/  LEA R4, P3, R12, R3.reuse, 0x1 ;  /* 0x000000030c047211 */ /* 0x080fe200078608ff */
[----:B------:R-:W-:Y:S02]  /*160e0*/  ULDC UR4, c[0x0][0x248] ;  /* 0x0000920000047ab9 */ /* 0x000fe40000000800 */
[----:B------:R-:W-:Y:S01]  /*160f0*/  @P6 STG.E.U16 desc[UR14][R8.64], R28 ;  /* 0x0000001c08006986 */ /* 0x000fe2000c10150e */
[----:B-1----:R-:W-:Y:S02]  /*16100*/  PRMT R7, R28, 0x7632, R7 ;  /* 0x000076321c077816 */ /* 0x002fe40000000007 */
[----:B------:R-:W-:Y:S02]  /*16110*/  LEA.HI.X.SX32 R5, R12, R48, 0x1, P3 ;  /* 0x000000300c057211 */ /* 0x000fe400018f0eff */
[----:B------:R-:W-:-:S03]  /*16120*/  LEA R6, P6, R11, R3, 0x1 ;  /* 0x000000030b067211 */ /* 0x000fc600078c08ff */
[----:B------:R1:W-:Y:S01]  /*16130*/  @P5 STG.E.U16 desc[UR14][R4.64], R7 ;  /* 0x0000000704005986 */ /* 0x0003e2000c10150e */
[----:B------:R-:W-:Y:S01]  /*16140*/  ISETP.LT.AND P3, PT, R10, UR5, !P0 ;  /* 0x000000050a007c0c */ /* 0x000fe2000c761270 */
[----:B------:R-:W-:Y:S01]  /*16150*/  VIADD R10, R0, 0x56 ;  /* 0x00000056000a7836 */ /* 0x000fe20000000000 */
[----:B------:R-:W-:Y:S01]  /*16160*/  ULDC UR5, c[0x0][0x22c] ;  /* 0x00008b0000057ab9 */ /* 0x000fe20000000800 */
[C---:B-1----:R-:W-:Y:S01]  /*16170*/  LEA.HI.X.SX32 R7, R11.reuse, R48, 0x1, P6 ;  /* 0x000000300b077211 */ /* 0x042fe200030f0eff */
[----:B------:R-:W-:Y:S01]  /*16180*/  VIADD R11, R11, UR4 ;  /* 0x000000040b0b7c36 */ /* 0x000fe20008000000 */
[----:B------:R-:W-:-:S03]  /*16190*/  ULDC UR4, c[0x0][0x248] ;  /* 0x0000920000047ab9 */ /* 0x000fc60000000800 */
[----:B------:R1:W-:Y:S01]  /*161a0*/  @P2 STG.E.U16 desc[UR14][R6.64], R29 ;  /* 0x0000001d06002986 */ /* 0x0003e2000c10150e */
[CC--:B------:R-:W-:Y:S01]  /*161b0*/  LEA R8, P2, R11.reuse, R3.reuse, 0x1 ;  /* 0x000000030b087211 */ /* 0x0c0fe200078408ff */
[----:B------:R-:W-:Y:S01]  /*161c0*/  VIADD R4, R0, 0x57 ;  /* 0x0000005700047836 */ /* 0x000fe20000000000 */
[----:B------:R-:W-:Y:S01]  /*161d0*/  ISETP.LT.AND P5, PT, R10, UR5, !P0 ;  /* 0x000000050a007c0c */ /* 0x000fe2000c7a1270 */
[C---:B------:R-:W-:Y:S01]  /*161e0*/  VIADD R12, R11.reuse, UR4 ;  /* 0x000000040b0c7c36 */ /* 0x040fe20008000000 */
[-C--:B------:R-:W-:Y:S01]  /*161f0*/  LEA.HI.X.SX32 R9, R11, R48.reuse, 0x1, P2 ;  /* 0x000000300b097211 */ /* 0x080fe200010f0eff */
[----:B------:R-:W-:Y:S01]  /*16200*/  ULDC UR5, c[0x0][0x22c] ;  /* 0x00008b0000057ab9 */ /* 0x000fe20000000800 */
[----:B------:R-:W-:Y:S01]  /*16210*/  PRMT R5, R29, 0x7632, R5 ;  /* 0x000076321d057816 */ /* 0x000fe20000000005 */
[----:B------:R-:W-:Y:S01]  /*16220*/  VIADD R10, R0, 0x58 ;  /* 0x00000058000a7836 */ /* 0x000fe20000000000 */
[----:B------:R-:W-:Y:S01]  /*16230*/  ISETP.LT.AND P2, PT, R4, UR5, !P0 ;  /* 0x0000000504007c0c */ /* 0x000fe2000c741270 */
[----:B------:R-:W-:Y:S01]  /*16240*/  ULDC UR4, c[0x0][0x22c] ;  /* 0x00008b0000047ab9 */ /* 0x000fe20000000800 */
[----:B------:R-:W-:Y:S01]  /*16250*/  LEA R4, P6, R12, R3, 0x1 ;  /* 0x000000030c047211 */ /* 0x000fe200078c08ff */
[----:B------:R2:W-:Y:S01]  /*16260*/  @P1 STG.E.U16 desc[UR14][R8.64], R5 ;  /* 0x0000000508001986 */ /* 0x0005e2000c10150e */
[----:B------:R-:W-:Y:S01]  /*16270*/  ISETP.LT.AND P1, PT, R10, UR4, !P0 ;  /* 0x000000040a007c0c */ /* 0x000fe2000c721270 */
[----:B------:R-:W-:Y:S01]  /*16280*/  ULDC UR4, c[0x0][0x248] ;  /* 0x0000920000047ab9 */ /* 0x000fe20000000800 */
[----:B-1----:R-:W-:Y:S01]  /*16290*/  VIADD R7, R0, 0x59 ;  /* 0x0000005900077836 */ /* 0x002fe20000000000 */
[----:B------:R-:W-:Y:S01]  /*162a0*/  ULDC UR5, c[0x0][0x22c] ;  /* 0x00008b0000057ab9 */ /* 0x000fe20000000800 */
[C---:B--2---:R-:W-:Y:S01]  /*162b0*/  LEA.HI.X.SX32 R5, R12.reuse, R48, 0x1, P6 ;  /* 0x000000300c057211 */ /* 0x044fe200030f0eff */
[----:B------:R-:W-:Y:S01]  /*162c0*/  VIADD R12, R12, UR4 ;  /* 0x000000040c0c7c36 */ /* 0x000fe20008000000 */
[----:B------:R-:W-:-:S03]  /*162d0*/  ULDC UR4, c[0x0][0x22c] ;  /* 0x00008b0000047ab9 */ /* 0x000fc60000000800 */
[----:B------:R1:W-:Y:S01]  /*162e0*/  @P4 STG.E.U16 desc[UR14][R4.64], R30 ;  /* 0x0000001e04004986 */ /* 0x0003e2000c10150e */
[C---:B------:R-:W-:Y:S02]  /*162f0*/  LEA R6, P6, R12.reuse, R3, 0x1 ;  /* 0x000000030c067211 */ /* 0x040fe400078c08ff */
[----:B------:R-:W-:Y:S01]  /*16300*/  ISETP.LT.AND P4, PT, R7, UR4, !P0 ;  /* 0x0000000407007c0c */ /* 0x000fe2000c781270 */
[----:B------:R-:W-:Y:S01]  /*16310*/  ULDC UR4, c[0x0][0x248] ;  /* 0x0000920000047ab9 */ /* 0x000fe20000000800 */
[C---:B------:R-:W-:Y:S01]  /*16320*/  LEA.HI.X.SX32 R7, R12.reuse, R48, 0x1, P6 ;  /* 0x000000300c077211 */ /* 0x040fe200030f0eff */
[----:B------:R-:W-:Y:S01]  /*16330*/  VIADD R12, R12, UR4 ;  /* 0x000000040c0c7c36 */ /* 0x000fe20008000000 */
[----:B------:R-:W-:Y:S01]  /*16340*/  ULDC UR4, c[0x0][0x248] ;  /* 0x0000920000047ab9 */ /* 0x000fe20000000800 */
[----:B------:R-:W-:Y:S01]  /*16350*/  VIADD R8, R0, 0x5a ;  /* 0x0000005a00087836 */ /* 0x000fe20000000000 */
[----:B-1----:R-:W-:Y:S01]  /*16360*/  PRMT R5, R30, 0x7632, R5 ;  /* 0x000076321e057816 */ /* 0x002fe20000000005 */
[----:B------:R-:W-:-:S03]  /*16370*/  VIADD R9, R12, UR4 ;  /* 0x000000040c097c36 */ /* 0x000fc60008000000 */
[----:B------:R-:W-:Y:S01]  /*16380*/  ISETP.LT.AND P6, PT, R8, UR5, !P0 ;  /* 0x0000000508007c0c */ /* 0x000fe2000c7c1270 */
[----:B------:R-:W-:Y:S01]  /*16390*/  ULDC UR5, c[0x0][0x248] ;  /* 0x0000920000057ab9 */ /* 0x000fe20000000800 */
[----:B------:R-:W-:Y:S01]  /*163a0*/  VIADD R10, R0, 0x5b ;  /* 0x0000005b000a7836 */ /* 0x000fe20000000000 */
[----:B------:R1:W-:Y:S01]  /*163b0*/  @P3 STG.E.U16 desc[UR14][R6.64], R5 ;  /* 0x0000000506003986 */ /* 0x0003e2000c10150e */
[CC--:B------:R-:W-:Y:S01]  /*163c0*/  LEA R4, P3, R12.reuse, R3.reuse, 0x1 ;  /* 0x000000030c047211 */ /* 0x0c0fe200078608ff */
[C---:B------:R-:W-:Y:S01]  /*163d0*/  VIADD R11, R9.reuse, UR5 ;  /* 0x00000005090b7c36 */ /* 0x040fe20008000000 */
[----:B------:R-:W-:Y:S01]  /*163e0*/  ULDC UR4, c[0x0][0x22c] ;  /* 0x00008b0000047ab9 */ /* 0x000fe20000000800 */
[----:B------:R-:W-:Y:S01]  /*163f0*/  ULDC UR5, c[0x0][0x22c] ;  /* 0x00008b0000057ab9 */ /* 0x000fe20000000800 */
[----:B-1----:R-:W-:Y:S02]  /*16400*/  LEA.HI.X.SX32 R5, R12, R48, 0x1, P3 ;  /* 0x000000300c057211 */ /* 0x002fe400018f0eff */
[----:B------:R-:W-:-:S02]  /*16410*/  LEA R8, P3, R9, R3, 0x1 ;  /* 0x0000000309087211 */ /* 0x000fc400078608ff */
[----:B------:R-:W-:Y:S01]  /*16420*/  PRMT R7, R31, 0x7632, R7 ;  /* 0x000076321f077816 */ /* 0x000fe20000000007 */
[----:B------:R-:W-:Y:S01]  /*16430*/  @P5 STG.E.U16 desc[UR14][R4.64], R31 ;  /* 0x0000001f04005986 */ /* 0x000fe2000c10150e */
[-C--:B------:R-:W-:Y:S02]  /*16440*/  LEA.HI.X.SX32 R9, R9, R48.reuse, 0x1, P3 ;  /* 0x0000003009097211 */ /* 0x080fe400018f0eff */
[----:B------:R-:W-:Y:S01]  /*16450*/  ISETP.LT.AND P5, PT, R10, UR4, !P0 ;  /* 0x000000040a007c0c */ /* 0x000fe2000c7a1270 */
[----:B------:R-:W-:Y:S01]  /*16460*/  VIADD R10, R0, 0x5c ;  /* 0x0000005c000a7836 */ /* 0x000fe20000000000 */
[C---:B------:R-:W-:Y:S01]  /*16470*/  LEA R6, P3, R11.reuse, R3, 0x1 ;  /* 0x000000030b067211 */ /* 0x040fe200078608ff */
[----:B------:R1:W-:Y:S01]  /*16480*/  @P2 STG.E.U16 desc[UR14][R8.64], R7 ;  /* 0x0000000708002986 */ /* 0x0003e2000c10150e */
[----:B------:R-:W-:Y:S02]  /*16490*/  ULDC UR4, c[0x0][0x22c] ;  /* 0x00008b0000047ab9 */ /* 0x000fe40000000800 */
[----:B-1----:R-:W-:-:S02]  /*164a0*/  LEA.HI.X.SX32 R7, R11, R48, 0x1, P3 ;  /* 0x000000300b077211 */ /* 0x002fc400018f0eff */
[----:B------:R-:W-:Y:S01]  /*164b0*/  ISETP.LT.AND P3, PT, R10, UR4, !P0 ;  /* 0x000000040a007c0c */ /* 0x000fe2000c761270 */
[----:B------:R-:W-:Y:S02]  /*164c0*/  ULDC UR4, c[0x0][0x248] ;  /* 0x0000920000047ab9 */ /* 0x000fe40000000800 */
[----:B------:R-:W-:Y:S01]  /*164d0*/  VIADD R11, R11, UR4 ;  /* 0x000000040b0b7c36 */ /* 0x000fe20008000000 */
[----:B------:R1:W-:Y:S01]  /*164e0*/  @P1 STG.E.U16 desc[UR14][R6.64], R32 ;  /* 0x0000002006001986 */ /* 0x0003e2000c10150e */
[----:B------:R-:W-:Y:S01]  /*164f0*/  VIADD R10, R0, 0x5d ;  /* 0x0000005d000a7836 */ /* 0x000fe20000000000 */
[----:B------:R-:W-:Y:S02]  /*16500*/  ULDC UR4, c[0x0][0x22c] ;  /* 0x00008b0000047ab9 */ /* 0x000fe40000000800 */
[C---:B------:R-:W-:Y:S02]  /*16510*/  LEA R4, P1, R11.reuse, R3, 0x1 ;  /* 0x000000030b047211 */ /* 0x040fe400078208ff */
[----:B------:R-:W-:Y:S01]  /*16520*/  ISETP.LT.AND P2, PT, R10, UR4, !P0 ;  /* 0x000000040a007c0c */ /* 0x000fe2000c741270 */
[----:B------:R-:W-:Y:S01]  /*16530*/  ULDC UR4, c[0x0][0x248] ;  /* 0x0000920000047ab9 */ /* 0x000fe20000000800 */
[C---:B------:R-:W-:Y:S01]  /*16540*/  LEA.HI.X.SX32 R5, R11.reuse, R48, 0x1, P1 ;  /* 0x000000300b057211 */ /* 0x040fe200008f0eff */
[----:B------:R-:W-:Y:S01]  /*16550*/  VIADD R11, R11, UR4 ;  /* 0x000000040b0b7c36 */ /* 0x000fe20008000000 */
[----:B------:R-:W-:Y:S01]  /*16560*/  ULDC UR4, c[0x0][0x248] ;  /* 0x0000920000047ab9 */ /* 0x000fe20000000800 */
[----:B-1----:R-:W-:Y:S01]  /*16570*/  PRMT R7, R32, 0x7632, R7 ;  /* 0x0000763220077816 */ /* 0x002fe20000000007 */
[----:B------:R-:W-:-:S02]  /*16580*/  VIADD R8, R0, 0x5e ;  /* 0x0000005e00087836 */ /* 0x000fc40000000000 */
[C---:B------:R-:W-:Y:S01]  /*16590*/  VIADD R9, R11.reuse, UR4 ;  /* 0x000000040b097c36 */ /* 0x040fe20008000000 */
[----:B------:R-:W-:Y:S01]  /*165a0*/  ULDC UR4, c[0x0][0x248] ;  /* 0x0000920000047ab9 */ /* 0x000fe20000000800 */
[----:B------:R1:W-:Y:S01]  /*165b0*/  @P4 STG.E.U16 desc[UR14][R4.64], R7 ;  /* 0x0000000704004986 */ /* 0x0003e2000c10150e */
[CC--:B------:R-:W-:Y:S02]  /*165c0*/  LEA R6, P4, R11.reuse, R3.reuse, 0x1 ;  /* 0x000000030b067211 */ /* 0x0c0fe400078808ff */
[----:B------:R-:W-:Y:S01]  /*165d0*/  ISETP.LT.AND P1, PT, R8, UR5, !P0 ;  /* 0x0000000508007c0c */ /* 0x000fe2000c721270 */
[----:B------:R-:W-:Y:S01]  /*165e0*/  VIADD R10, R0, 0x5f ;  /* 0x0000005f000a7836 */ /* 0x000fe20000000000 */
[----:B------:R-:W-:Y:S01]  /*165f0*/  ULDC UR5, c[0x0][0x22c] ;  /* 0x00008b0000057ab9 */ /* 0x000fe20000000800 */
[-C--:B-1----:R-:W-:Y:S01]  /*16600*/  LEA.HI.X.SX32 R7, R11, R48.reuse, 0x1, P4 ;  /* 0x000000300b077211 */ /* 0x082fe200020f0eff */
[C---:B------:R-:W-:Y:S01]  /*16610*/  VIADD R11, R9.reuse, UR4 ;  /* 0x00000004090b7c36 */ /* 0x040fe20008000000 */
[----:B------:R-:W-:Y:S01]  /*16620*/  LEA R8, P4, R9, R3, 0x1 ;  /* 0x0000000309087211 */ /* 0x000fe200078808ff */
[----:B------:R-:W-:Y:S01]  /*16630*/  ULDC UR4, c[0x0][0x248] ;  /* 0x0000920000047ab9 */ /* 0x000fe20000000800 */
[----:B------:R-:W-:Y:S01]  /*16640*/  PRMT R5, R33, 0x7632, R5 ;  /* 0x0000763221057816 */ /* 0x000fe20000000005 */
[----:B------:R-:W-:Y:S01]  /*16650*/  @P6 STG.E.U16 desc[UR14][R6.64], R33 ;  /* 0x0000002106006986 */ /* 0x000fe2000c10150e */
[----:B------:R-:W-:-:S02]  /*16660*/  LEA.HI.X.SX32 R9, R9, R48, 0x1, P4 ;  /* 0x0000003009097211 */ /* 0x000fc400020f0eff */
[----:B------:R-:W-:-:S03]  /*16670*/  LEA R4, P6, R11, R3, 0x1 ;  /* 0x000000030b047211 */ /* 0x000fc600078c08ff */
[----:B------:R1:W-:Y:S01]  /*16680*/  @P5 STG.E.U16 desc[UR14][R8.64], R5 ;  /* 0x0000000508005986 */ /* 0x0003e2000c10150e */
[----:B------:R-:W-:Y:S01]  /*16690*/  ISETP.LT.AND P4, PT, R10, UR5, !P0 ;  /* 0x000000050a007c0c */ /* 0x000fe2000c781270 */
[C---:B------:R-:W-:Y:S01]  /*166a0*/  VIADD R10, R0.reuse, 0x60 ;  /* 0x00000060000a7836 */ /* 0x040fe20000000000 */
[----:B------:R-:W-:Y:S01]  /*166b0*/  ULDC UR5, c[0x0][0x22c] ;  /* 0x00008b0000057ab9 */ /* 0x000fe20000000800 */
[CC--:B-1----:R-:W-:Y:S01]  /*166c0*/  LEA.HI.X.SX32 R5, R11.reuse, R48.reuse, 0x1, P6 ;  /* 0x000000300b057211 */ /* 0x0c2fe200030f0eff */
[----:B------:R-:W-:Y:S01]  /*166d0*/  VIADD R11, R11, UR4 ;  /* 0x000000040b0b7c36 */ /* 0x000fe20008000000 */
[----:B------:R-:W-:Y:S01]  /*166e0*/  ULDC UR4, c[0x0][0x248] ;  /* 0x0000920000047ab9 */ /* 0x000fe20000000800 */
[----:B------:R-:W-:Y:S02]  /*166f0*/  VIADD R8, R0, 0x61 ;  /* 0x0000006100087836 */ /* 0x000fe40000000000 */
[----:B------:R1:W-:Y:S01]  /*16700*/  @P3 STG.E.U16 desc[UR14][R4.64], R34 ;  /* 0x0000002204003986 */ /* 0x0003e2000c10150e */
[C---:B------:R-:W-:Y:S01]  /*16710*/  LEA R6, P3, R11.reuse, R3, 0x1 ;  /* 0x000000030b067211 */ /* 0x040fe200078608ff */
[C---:B------:R-:W-:Y:S01]  /*16720*/  VIADD R12, R11.reuse, UR4 ;  /* 0x000000040b0c7c36 */ /* 0x040fe20008000000 */
[----:B------:R-:W-:Y:S01]  /*16730*/  ISETP.LT.AND P6, PT, R10, UR5, !P0 ;  /* 0x000000050a007c0c */ /* 0x000fe2000c7c1270 */
[----:B------:R-:W-:Y:S01]  /*16740*/  ULDC UR5, c[0x0][0x22c] ;  /* 0x00008b0000057ab9 */ /* 0x000fe20000000800 */
[----:B------:R-:W-:-:S02]  /*16750*/  LEA.HI.X.SX32 R7, R11, R48, 0x1, P3 ;  /* 0x000000300b077211 */ /* 0x000fc400018f0eff */
[----:B------:R-:W-:Y:S01]  /*16760*/  PRMT R9, R34, 0x7632, R9 ;  /* 0x0000763222097816 */ /* 0x000fe20000000009 */
[----:B------:R-:W-:Y:S01]  /*16770*/  VIADD R10, R0, 0x62 ;  /* 0x00000062000a7836 */ /* 0x000fe20000000000 */
[----:B------:R-:W-:Y:S01]  /*16780*/  ISETP.LT.AND P5, PT, R8, UR5, !P0 ;  /* 0x0000000508007c0c */ /* 0x000fe2000c7a1270 */
[----:B------:R-:W-:Y:S01]  /*16790*/  ULDC UR4, c[0x0][0x22c] ;  /* 0x00008b0000047ab9 */ /* 0x000fe20000000800 */
[----:B------:R-:W-:Y:S01]  /*167a0*/  LEA R8, P3, R12, R3, 0x1 ;  /* 0x000000030c087211 */ /* 0x000fe200078608ff */
[----:B------:R2:W-:Y:S01]  /*167b0*/  @P2 STG.E.U16 desc[UR14][R6.64], R9 ;  /* 0x0000000906002986 */ /* 0x0005e2000c10150e */
[----:B-1----:R-:W-:Y:S01]  /*167c0*/  VIADD R5, R0, 0x63 ;  /* 0x0000006300057836 */ /* 0x002fe20000000000 */
[----:B------:R-:W-:Y:S01]  /*167d0*/  ULDC UR5, c[0x0][0x22c] ;  /* 0x00008b0000057ab9 */ /* 0x000fe20000000800 */
[----:B--2---:R-:W-:Y:S02]  /*167e0*/  LEA.HI.X.SX32 R9, R12, R48, 0x1, P3 ;  /* 0x000000300c097211 */ /* 0x004fe400018f0eff */
[----:B------:R-:W-:Y:S01]  /*167f0*/  ISETP.LT.AND P3, PT, R10, UR4, !P0 ;  /* 0x000000040a007c0c */ /* 0x000fe2000c761270 */
[----:B------:R-:W-:-:S02]  /*16800*/  ULDC UR4, c[0x0][0x248] ;  /* 0x0000920000047ab9 */ /* 0x000fc40000000800 */
[----:B------:R-:W-:Y:S01]  /*16810*/  VIADD R12, R12, UR4 ;  /* 0x000000040c0c7c36 */ /* 0x000fe20008000000 */
[----:B------:R1:W-:Y:S01]  /*16820*/  @P1 STG.E.U16 desc[UR14][R8.64], R35 ;  /* 0x0000002308001986 */ /* 0x0003e2000c10150e */
[----:B------:R-:W-:-:S03]  /*16830*/  ULDC UR4, c[0x0][0x22c] ;  /* 0x00008b0000047ab9 */ /* 0x000fc60000000800 */
[-C--:B------:R-:W-:Y:S02]  /*16840*/  LEA R4, P1, R12, R3.reuse, 0x1 ;  /* 0x000000030c047211 */ /* 0x080fe400078208ff */
[----:B------:R-:W-:Y:S01]  /*16850*/  ISETP.LT.AND P2, PT, R5, UR4, !P0 ;  /* 0x0000000405007c0c */ /* 0x000fe2000c741270 */
[----:B------:R-:W-:Y:S01]  /*16860*/  ULDC UR4, c[0x0][0x248] ;  /* 0x0000920000047ab9 */ /* 0x000fe20000000800 */
[----:B------:R-:W-:Y:S01]  /*16870*/  PRMT R7, R35, 0x7632, R7 ;  /* 0x0000763223077816 */ /* 0x000fe20000000007 */
[----:B------:R-:W-:Y:S01]  /*16880*/  VIADD R6, R0, 0x64 ;  /* 0x0000006400067836 */ /* 0x000fe20000000000 */
[CC--:B------:R-:W-:Y:S01]  /*16890*/  LEA.HI.X.SX32 R5, R12.reuse, R48.reuse, 0x1, P1 ;  /* 0x000000300c057211 */ /* 0x0c0fe200008f0eff */
[----:B------:R-:W-:Y:S01]  /*168a0*/  VIADD R12, R12, UR4 ;  /* 0x000000040c0c7c36 */ /* 0x000fe20008000000 */
[----:B------:R-:W-:Y:S02]  /*168b0*/  ULDC UR4, c[0x0][0x248] ;  /* 0x0000920000047ab9 */ /* 0x000fe40000000800 */
[----:B------:R-:W-:Y:S01]  /*168c0*/  ISETP.LT.AND P1, PT, R6, UR5, !P0 ;  /* 0x0000000506007c0c */ /* 0x000fe2000c721270 */
[----:B------:R2:W-:Y:S01]  /*168d0*/  @P4 STG.E.U16 desc[UR14][R4.64], R7 ;  /* 0x0000000704004986 */ /* 0x0005e2000c10150e */
[C---:B------:R-:W-:Y:S01]  /*168e0*/  LEA R6, P4, R12.reuse, R3, 0x1 ;  /* 0x000000030c067211 */ /* 0x040fe200078808ff */
[----:B-1----:R-:W-:Y:S01]  /*168f0*/  VIADD R9, R12, UR4 ;  /* 0x000000040c097c36 */ /* 0x002fe20008000000 */
[----:B------:R-:W-:Y:S01]  /*16900*/  ULDC UR4, c[0x0][0x248] ;  /* 0x0000920000047ab9 */ /* 0x000fe20000000800 */
[----:B------:R-:W-:Y:S01]  /*16910*/  VIADD R10, R0, 0x65 ;  /* 0x00000065000a7836 */ /* 0x000fe20000000000 */
[----:B------:R-:W-:Y:S01]  /*16920*/  ULDC UR5, c[0x0][0x22c] ;  /* 0x00008b0000057ab9 */ /* 0x000fe20000000800 */
[----:B------:R-:W-:Y:S01]  /*16930*/  VIADD R11, R9, UR4 ;  /* 0x00000004090b7c36 */ /* 0x000fe20008000000 */
[----:B------:R-:W-:Y:S01]  /*16940*/  ULDC UR4, c[0x0][0x248] ;  /* 0x0000920000047ab9 */ /* 0x000fe20000000800 */
[----:B--2---:R-:W-:-:S02]  /*16950*/  LEA.HI.X.SX32 R7, R12, R48, 0x1, P4 ;  /* 0x000000300c077211 */ /* 0x004fc400020f0eff */
[CC--:B------:R-:W-:Y:S02]  /*16960*/  LEA R8, P4, R9.reuse, R3.reuse, 0x1 ;  /* 0x0000000309087211 */ /* 0x0c0fe400078808ff */
[----:B------:R-:W-:Y:S01]  /*16970*/  PRMT R5, R36, 0x7632, R5 ;  /* 0x0000763224057816 */ /* 0x000fe20000000005 */
[----:B------:R-:W-:Y:S01]  /*16980*/  @P6 STG.E.U16 desc[UR14][R6.64], R36 ;  /* 0x0000002406006986 */ /* 0x000fe2000c10150e */
[----:B------:R-:W-:Y:S02]  /*16990*/  LEA.HI.X.SX32 R9, R9, R48, 0x1, P4 ;  /* 0x0000003009097211 */ /* 0x000fe400020f0eff */
        /* <DEDUP_REMOVED lines=47> */
[-C--:B------:R-:W-:Y:S02]  /*16c90*/  LEA R8, P4, R9, R3.reuse, 0x1 ;  /* 0x0000000309087211 */ /* 0x080fe400078808ff */
[----:B------:R-:W-:Y:S01]  /*16ca0*/  PRMT R5, R39, 0x7632, R5 ;  /* 0x0000763227057816 */ /* 0x000fe20000000005 */
[----:B------:R-:W-:Y:S01]  /*16cb0*/  @P6 STG.E.U16 desc[UR14][R6.64], R39 ;  /* 0x0000002706006986 */ /* 0x000fe2000c10150e */
        /* <DEDUP_REMOVED lines=49> */
[----:B------:R-:W-:Y:S02]  /*16fd0*/  PRMT R5, R42, 0x7632, R5 ;  /* 0x000076322a057816 */ /* 0x000fe40000000005 */
[-C--:B------:R-:W-:Y:S02]  /*16fe0*/  LEA.HI.X.SX32 R9, R9, R48.reuse, 0x1, P4 ;  /* 0x0000003009097211 */ /* 0x080fe400020f0eff */
[C---:B------:R-:W-:Y:S01]  /*16ff0*/  LEA R4, P4, R11.reuse, R3, 0x1 ;  /* 0x000000030b047211 */ /* 0x040fe200078808ff */
[----:B------:R1:W-:Y:S01]  /*17000*/  @P6 STG.E.U16 desc[UR14][R6.64], R42 ;  /* 0x0000002a06006986 */ /* 0x0003e2000c10150e */
[----:B------:R-:W-:Y:S01]  /*17010*/  ISETP.LT.AND P6, PT, R10, UR5, !P0 ;  /* 0x000000050a007c0c */ /* 0x000fe2000c7c1270 */
[----:B------:R-:W-:Y:S01]  /*17020*/  VIADD R10, R0, 0x72 ;  /* 0x00000072000a7836 */ /* 0x000fe20000000000 */
[----:B------:R-:W-:Y:S01]  /*17030*/  ULDC UR5, c[0x0][0x22c] ;  /* 0x00008b0000057ab9 */ /* 0x000fe20000000800 */
[----:B------:R2:W-:Y:S03]  /*17040*/  @P3 STG.E.U16 desc[UR14][R8.64], R5 ;  /* 0x0000000508003986 */ /* 0x0005e6000c10150e */
[----:B------:R-:W-:Y:S01]  /*17050*/  ISETP.LT.AND P3, PT, R10, UR5, !P0 ;  /* 0x000000050a007c0c */ /* 0x000fe2000c761270 */
[----:B------:R-:W-:Y:S01]  /*17060*/  ULDC UR5, c[0x0][0x22c] ;  /* 0x00008b0000057ab9 */ /* 0x000fe20000000800 */
[----:B-1----:R-:W-:Y:S01]  /*17070*/  VIADD R7, R0, 0x73 ;  /* 0x0000007300077836 */ /* 0x002fe20000000000 */
[C---:B--2---:R-:W-:Y:S01]  /*17080*/  LEA.HI.X.SX32 R5, R11.reuse, R48, 0x1, P4 ;  /* 0x000000300b057211 */ /* 0x044fe200020f0eff */
[----:B------:R-:W-:Y:S01]  /*17090*/  VIADD R11, R11, UR4 ;  /* 0x000000040b0b7c36 */ /* 0x000fe20008000000 */
[----:B------:R-:W-:-:S04]  /*170a0*/  ULDC UR4, c[0x0][0x248] ;  /* 0x0000920000047ab9 */ /* 0x000fc80000000800 */
[-C--:B------:R-:W-:Y:S01]  /*170b0*/  LEA R6, P4, R11, R3.reuse, 0x1 ;  /* 0x000000030b067211 */ /* 0x080fe200078808ff */
[----:B------:R1:W-:Y:S01]  /*170c0*/  @P2 STG.E.U16 desc[UR14][R4.64], R43 ;  /* 0x0000002b04002986 */ /* 0x0003e2000c10150e */
[----:B------:R-:W-:Y:S01]  /*170d0*/  ISETP.LT.AND P2, PT, R7, UR5, !P0 ;  /* 0x0000000507007c0c */ /* 0x000fe2000c741270 */
[C---:B------:R-:W-:Y:S01]  /*170e0*/  VIADD R9, R11.reuse, UR4 ;  /* 0x000000040b097c36 */ /* 0x040fe20008000000 */
[----:B------:R-:W-:Y:S01]  /*170f0*/  LEA.HI.X.SX32 R7, R11, R48, 0x1, P4 ;  /* 0x000000300b077211 */ /* 0x000fe200020f0eff */
[----:B------:R-:W-:Y:S01]  /*17100*/  VIADD R8, R0, 0x74 ;  /* 0x0000007400087836 */ /* 0x000fe20000000000 */
[----:B------:R-:W-:Y:S01]  /*17110*/  ULDC UR4, c[0x0][0x22c] ;  /* 0x00008b0000047ab9 */ /* 0x000fe20000000800 */
[----:B------:R-:W-:Y:S01]  /*17120*/  ULDC UR5, c[0x0][0x22c] ;  /* 0x00008b0000057ab9 */ /* 0x000fe20000000800 */
[----:B-1----:R-:W-:Y:S02]  /*17130*/  PRMT R5, R43, 0x7632, R5 ;  /* 0x000076322b057816 */ /* 0x002fe40000000005 */
[----:B------:R-:W-:-:S03]  /*17140*/  LEA R4, P4, R9, R3, 0x1 ;  /* 0x0000000309047211 */ /* 0x000fc600078808ff */
[----:B------:R1:W-:Y:S01]  /*17150*/  @P1 STG.E.U16 desc[UR14][R6.64], R5 ;  /* 0x0000000506001986 */ /* 0x0003e2000c10150e */
[----:B------:R-:W-:Y:S01]  /*17160*/  ISETP.LT.AND P1, PT, R8, UR4, !P0 ;  /* 0x0000000408007c0c */ /* 0x000fe2000c721270 */
[----:B------:R-:W-:Y:S01]  /*17170*/  ULDC UR4, c[0x0][0x248] ;  /* 0x0000920000047ab9 */ /* 0x000fe20000000800 */
[----:B------:R-:W-:Y:S01]  /*17180*/  VIADD R8, R0, 0x75 ;  /* 0x0000007500087836 */ /* 0x000fe20000000000 */
[CC--:B-1----:R-:W-:Y:S01]  /*17190*/  LEA.HI.X.SX32 R5, R9.reuse, R48.reuse, 0x1, P4 ;  /* 0x0000003009057211 */ /* 0x0c2fe200020f0eff */
[----:B------:R-:W-:Y:S01]  /*171a0*/  VIADD R9, R9, UR4 ;  /* 0x0000000409097c36 */ /* 0x000fe20008000000 */
[----:B------:R-:W-:Y:S02]  /*171b0*/  ULDC UR4, c[0x0][0x248] ;  /* 0x0000920000047ab9 */ /* 0x000fe40000000800 */
[----:B------:R-:W-:Y:S01]  /*171c0*/  ISETP.LT.AND P4, PT, R8, UR5, !P0 ;  /* 0x0000000508007c0c */ /* 0x000fe2000c781270 */
[----:B------:R-:W-:Y:S01]  /*171d0*/  VIADD R10, R0, 0x76 ;  /* 0x00000076000a7836 */ /* 0x000fe20000000000 */
[----:B------:R1:W-:Y:S01]  /*171e0*/  @P5 STG.E.U16 desc[UR14][R4.64], R44 ;  /* 0x0000002c04005986 */ /* 0x0003e2000c10150e */
[CC--:B------:R-:W-:Y:S01]  /*171f0*/  LEA R8, P5, R9.reuse, R3.reuse, 0x1 ;  /* 0x0000000309087211 */ /* 0x0c0fe200078a08ff */
[C---:B------:R-:W-:Y:S01]  /*17200*/  VIADD R7, R9.reuse, UR4 ;  /* 0x0000000409077c36 */ /* 0x040fe20008000000 */
[----:B------:R-:W-:Y:S01]  /*17210*/  ULDC UR4, c[0x0][0x248] ;  /* 0x0000920000047ab9 */ /* 0x000fe20000000800 */
[----:B------:R-:W-:Y:S01]  /*17220*/  ULDC UR5, c[0x0][0x22c] ;  /* 0x00008b0000057ab9 */ /* 0x000fe20000000800 */
[----:B------:R-:W-:Y:S01]  /*17230*/  LEA.HI.X.SX32 R9, R9, R48, 0x1, P5 ;  /* 0x0000003009097211 */ /* 0x000fe200028f0eff */
[C---:B------:R-:W-:Y:S01]  /*17240*/  VIADD R11, R7.reuse, UR4 ;  /* 0x00000004070b7c36 */ /* 0x040fe20008000000 */
[----:B------:R-:W-:Y:S01]  /*17250*/  LEA R6, P5, R7, R3, 0x1 ;  /* 0x0000000307067211 */ /* 0x000fe200078a08ff */
[----:B------:R-:W-:-:S03]  /*17260*/  ULDC UR4, c[0x0][0x248] ;  /* 0x0000920000047ab9 */ /* 0x000fc60000000800 */
[----:B------:R-:W-:Y:S02]  /*17270*/  LEA.HI.X.SX32 R7, R7, R48, 0x1, P5 ;  /* 0x0000003007077211 */ /* 0x000fe400028f0eff */
[----:B-1----:R-:W-:Y:S02]  /*17280*/  PRMT R5, R44, 0x7632, R5 ;  /* 0x000076322c057816 */ /* 0x002fe40000000005 */
[----:B------:R-:W-:-:S03]  /*17290*/  LEA R4, P5, R11, R3, 0x1 ;  /* 0x000000030b047211 */ /* 0x000fc600078a08ff */
[----:B------:R1:W-:Y:S01]  /*172a0*/  @P6 STG.E.U16 desc[UR14][R8.64], R5 ;  /* 0x0000000508006986 */ /* 0x0003e2000c10150e */
[----:B------:R-:W-:Y:S01]  /*172b0*/  ISETP.LT.AND P6, PT, R10, UR5, !P0 ;  /* 0x000000050a007c0c */ /* 0x000fe2000c7c1270 */
[C---:B------:R-:W-:Y:S01]  /*172c0*/  VIADD R10, R0.reuse, 0x77 ;  /* 0x00000077000a7836 */ /* 0x040fe20000000000 */
[----:B------:R-:W-:Y:S01]  /*172d0*/  ULDC UR5, c[0x0][0x22c] ;  /* 0x00008b0000057ab9 */ /* 0x000fe20000000800 */
[----:B------:R2:W-:Y:S01]  /*172e0*/  @P3 STG.E.U16 desc[UR14][R6.64], R45 ;  /* 0x0000002d06003986 */ /* 0x0005e2000c10150e */
[C---:B-1----:R-:W-:Y:S01]  /*172f0*/  LEA.HI.X.SX32 R5, R11.reuse, R48, 0x1, P5 ;  /* 0x000000300b057211 */ /* 0x042fe200028f0eff */
[----:B------:R-:W-:Y:S02]  /*17300*/  VIADD R11, R11, UR4 ;  /* 0x000000040b0b7c36 */ /* 0x000fe40008000000 */
[----:B------:R-:W-:Y:S01]  /*17310*/  VIADD R8, R0, 0x78 ;  /* 0x0000007800087836 */ /* 0x000fe20000000000 */
[----:B--2---:R-:W-:Y:S01]  /*17320*/  PRMT R7, R45, 0x7632, R7 ;  /* 0x000076322d077816 */ /* 0x004fe20000000007 */
[----:B------:R-:W-:Y:S01]  /*17330*/  ULDC UR4, c[0x0][0x248] ;  /* 0x0000920000047ab9 */ /* 0x000fe20000000800 */
[----:B------:R-:W-:-:S02]  /*17340*/  LEA R6, P5, R11, R3, 0x1 ;  /* 0x000000030b067211 */ /* 0x000fc400078a08ff */
[----:B------:R-:W-:Y:S01]  /*17350*/  ISETP.LT.AND P3, PT, R10, UR5, !P0 ;  /* 0x000000050a007c0c */ /* 0x000fe2000c761270 */
[----:B------:R-:W-:Y:S01]  /*17360*/  ULDC UR5, c[0x0][0x22c] ;  /* 0x00008b0000057ab9 */ /* 0x000fe20000000800 */
[----:B------:R1:W-:Y:S01]  /*17370*/  @P2 STG.E.U16 desc[UR14][R4.64], R7 ;  /* 0x0000000704002986 */ /* 0x0003e2000c10150e */
[C---:B------:R-:W-:Y:S01]  /*17380*/  VIADD R10, R11.reuse, UR4 ;  /* 0x000000040b0a7c36 */ /* 0x040fe20008000000 */
[----:B------:R-:W-:Y:S01]  /*17390*/  ISETP.LT.AND P2, PT, R8, UR5, !P0 ;  /* 0x0000000508007c0c */ /* 0x000fe2000c741270 */
[C---:B------:R-:W-:Y:S01]  /*173a0*/  VIADD R8, R0.reuse, 0x79 ;  /* 0x0000007900087836 */ /* 0x040fe20000000000 */
[----:B------:R-:W-:Y:S01]  /*173b0*/  ULDC UR4, c[0x0][0x22c] ;  /* 0x00008b0000047ab9 */ /* 0x000fe20000000800 */
[----:B------:R-:W-:Y:S01]  /*173c0*/  VIADD R9, R0, 0x7a ;  /* 0x0000007a00097836 */ /* 0x000fe20000000000 */
[----:B------:R-:W-:Y:S01]  /*173d0*/  ULDC UR5, c[0x0][0x22c] ;  /* 0x00008b0000057ab9 */ /* 0x000fe20000000800 */
[----:B-1----:R-:W-:Y:S02]  /*173e0*/  LEA.HI.X.SX32 R7, R11, R48, 0x1, P5 ;  /* 0x000000300b077211 */ /* 0x002fe400028f0eff */
[----:B------:R-:W-:-:S03]  /*173f0*/  LEA R4, P5, R10, R3, 0x1 ;  /* 0x000000030a047211 */ /* 0x000fc600078a08ff */
[----:B------:R1:W-:Y:S01]  /*17400*/  @P1 STG.E.U16 desc[UR14][R6.64], R46 ;  /* 0x0000002e06001986 */ /* 0x0003e2000c10150e */
[----:B------:R-:W-:Y:S01]  /*17410*/  ISETP.LT.AND P1, PT, R8, UR4, !P0 ;  /* 0x0000000408007c0c */ /* 0x000fe2000c721270 */
[----:B------:R-:W-:Y:S01]  /*17420*/  ULDC UR4, c[0x0][0x248] ;  /* 0x0000920000047ab9 */ /* 0x000fe20000000800 */
[C---:B------:R-:W-:Y:S01]  /*17430*/  LEA.HI.X.SX32 R5, R10.reuse, R48, 0x1, P5 ;  /* 0x000000300a057211 */ /* 0x040fe200028f0eff */
[----:B------:R-:W-:Y:S01]  /*17440*/  VIADD R10, R10, UR4 ;  /* 0x000000040a0a7c36 */ /* 0x000fe20008000000 */
[----:B------:R-:W-:Y:S01]  /*17450*/  ULDC UR4, c[0x0][0x22c] ;  /* 0x00008b0000047ab9 */ /* 0x000fe20000000800 */
[----:B-1----:R-:W-:Y:S02]  /*17460*/  PRMT R7, R46, 0x7632, R7 ;  /* 0x000076322e077816 */ /* 0x002fe40000000007 */
[----:B------:R-:W-:Y:S01]  /*17470*/  ISETP.LT.AND P5, PT, R9, UR4, !P0 ;  /* 0x0000000409007c0c */ /* 0x000fe2000c7a1270 */
[----:B------:R-:W-:Y:S02]  /*17480*/  ULDC UR4, c[0x0][0x248] ;  /* 0x0000920000047ab9 */ /* 0x000fe40000000800 */
[----:B------:R1:W-:Y:S01]  /*17490*/  @P4 STG.E.U16 desc[UR14][R4.64], R7 ;  /* 0x0000000704004986 */ /* 0x0003e2000c10150e */
[----:B------:R-:W-:-:S04]  /*174a0*/  LEA R8, P4, R10, R3, 0x1 ;  /* 0x000000030a087211 */ /* 0x000fc800078808ff */
[CC--:B------:R-:W-:Y:S01]  /*174b0*/  LEA.HI.X.SX32 R9, R10.reuse, R48.reuse, 0x1, P4 ;  /* 0x000000300a097211 */ /* 0x0c0fe200020f0eff */
[----:B------:R-:W-:Y:S01]  /*174c0*/  VIADD R10, R10, UR4 ;  /* 0x000000040a0a7c36 */ /* 0x000fe20008000000 */
[----:B------:R-:W-:Y:S01]  /*174d0*/  ULDC UR4, c[0x0][0x248] ;  /* 0x0000920000047ab9 */ /* 0x000fe20000000800 */
[----:B------:R-:W-:Y:S02]  /*174e0*/  VIADD R2, R0, 0x7b ;  /* 0x0000007b00027836 */ /* 0x000fe40000000000 */
[----:B------:R2:W-:Y:S01]  /*174f0*/  @P6 STG.E.U16 desc[UR14][R8.64], R47 ;  /* 0x0000002f08006986 */ /* 0x0005e2000c10150e */
[CC--:B-1----:R-:W-:Y:S01]  /*17500*/  LEA R4, P6, R10.reuse, R3.reuse, 0x1 ;  /* 0x000000030a047211 */ /* 0x0c2fe200078c08ff */
[----:B------:R-:W-:Y:S01]  /*17510*/  VIADD R7, R10, UR4 ;  /* 0x000000040a077c36 */ /* 0x000fe20008000000 */
[----:B------:R-:W-:Y:S01]  /*17520*/  ISETP.LT.AND P4, PT, R2, UR5, !P0 ;  /* 0x0000000502007c0c */ /* 0x000fe2000c781270 */
[----:B------:R-:W-:Y:S01]  /*17530*/  VIADD R2, R0, 0x7c ;  /* 0x0000007c00027836 */ /* 0x000fe20000000000 */
[----:B------:R-:W-:Y:S01]  /*17540*/  PRMT R11, R47, 0x7632, R11 ;  /* 0x000076322f0b7816 */ /* 0x000fe2000000000b */
[----:B------:R-:W-:Y:S01]  /*17550*/  ULDC UR5, c[0x0][0x248] ;  /* 0x0000920000057ab9 */ /* 0x000fe20000000800 */
[-C--:B------:R-:W-:Y:S01]  /*17560*/  LEA.HI.X.SX32 R5, R10, R48.reuse, 0x1, P6 ;  /* 0x000000300a057211 */ /* 0x080fe200030f0eff */
[----:B------:R-:W-:Y:S01]  /*17570*/  ULDC UR4, c[0x0][0x22c] ;  /* 0x00008b0000047ab9 */ /* 0x000fe20000000800 */
[CC--:B------:R-:W-:Y:S01]  /*17580*/  LEA R6, P6, R7.reuse, R3.reuse, 0x1 ;  /* 0x0000000307067211 */ /* 0x0c0fe200078c08ff */
[C---:B------:R-:W-:Y:S01]  /*17590*/  VIADD R10, R7.reuse, UR5 ;  /* 0x00000005070a7c36 */ /* 0x040fe20008000000 */
[----:B------:R-:W-:Y:S01]  /*175a0*/  ULDC UR5, c[0x0][0x248] ;  /* 0x0000920000057ab9 */ /* 0x000fe20000000800 */
[----:B------:R1:W-:Y:S01]  /*175b0*/  @P3 STG.E.U16 desc[UR14][R4.64], R11 ;  /* 0x0000000b04003986 */ /* 0x0003e2000c10150e */
[----:B------:R-:W-:Y:S01]  /*175c0*/  ISETP.LT.AND P3, PT, R2, UR4, !P0 ;  /* 0x0000000402007c0c */ /* 0x000fe2000c761270 */
[----:B------:R-:W-:Y:S01]  /*175d0*/  VIADD R2, R0, 0x7d ;  /* 0x0000007d00027836 */ /* 0x000fe20000000000 */
[----:B------:R-:W-:Y:S01]  /*175e0*/  LEA.HI.X.SX32 R7, R7, R48, 0x1, P6 ;  /* 0x0000003007077211 */ /* 0x000fe200030f0eff */
[----:B------:R-:W-:Y:S01]  /*175f0*/  ULDC UR4, c[0x0][0x22c] ;  /* 0x00008b0000047ab9 */ /* 0x000fe20000000800 */
[----:B--2---:R-:W-:-:S03]  /*17600*/  LEA R8, P6, R10, R3, 0x1 ;  /* 0x000000030a087211 */ /* 0x004fc600078c08ff */
[----:B0-----:R-:W-:Y:S01]  /*17610*/  @P2 STG.E.U16 desc[UR14][R6.64], R16 ;  /* 0x0000001006002986 */ /* 0x001fe2000c10150e */
[----:B------:R-:W-:Y:S01]  /*17620*/  ISETP.LT.AND P2, PT, R2, UR4, !P0 ;  /* 0x0000000402007c0c */ /* 0x000fe2000c741270 */
[----:B------:R-:W-:Y:S01]  /*17630*/  ULDC UR4, c[0x0][0x248] ;  /* 0x0000920000047ab9 */ /* 0x000fe20000000800 */
[C---:B------:R-:W-:Y:S01]  /*17640*/  LEA.HI.X.SX32 R9, R10.reuse, R48, 0x1, P6 ;  /* 0x000000300a097211 */ /* 0x040fe200030f0eff */
[----:B------:R-:W-:Y:S01]  /*17650*/  VIADD R10, R10, UR4 ;  /* 0x000000040a0a7c36 */ /* 0x000fe20008000000 */
[----:B------:R-:W-:Y:S01]  /*17660*/  ULDC UR4, c[0x0][0x248] ;  /* 0x0000920000047ab9 */ /* 0x000fe20000000800 */
[----:B-1----:R-:W-:Y:S02]  /*17670*/  PRMT R5, R16, 0x7632, R5 ;  /* 0x0000763210057816 */ /* 0x002fe40000000005 */
[----:B------:R-:W-:Y:S01]  /*17680*/  VIADD R2, R10, UR4 ;  /* 0x000000040a027c36 */ /* 0x000fe20008000000 */
[----:B------:R-:W-:-:S03]  /*17690*/  ULDC UR4, c[0x0][0x248] ;  /* 0x0000920000047ab9 */ /* 0x000fc60000000800 */
[----:B------:R-:W-:Y:S01]  /*176a0*/  VIADD R11, R2, UR5 ;  /* 0x00000005020b7c36 */ /* 0x000fe20008000000 */
[----:B------:R0:W-:Y:S01]  /*176b0*/  @P1 STG.E.U16 desc[UR14][R8.64], R5 ;  /* 0x0000000508001986 */ /* 0x0001e2000c10150e */
[----:B------:R-:W-:Y:S02]  /*176c0*/  LEA R4, P1, R10, R3, 0x1 ;  /* 0x000000030a047211 */ /* 0x000fe400078208ff */
[----:B------:R-:W-:Y:S01]  /*176d0*/  VIADD R12, R11, UR4 ;  /* 0x000000040b0c7c36 */ /* 0x000fe20008000000 */
[----:B------:R-:W-:-:S03]  /*176e0*/  ULDC UR4, c[0x0][0x248] ;  /* 0x0000920000047ab9 */ /* 0x000fc60000000800 */
[----:B------:R-:W-:Y:S01]  /*176f0*/  VIADD R14, R12, UR6 ;  /* 0x000000060c0e7c36 */ /* 0x000fe20008000000 */
[CC--:B0-----:R-:W-:Y:S02]  /*17700*/  LEA R8, P6, R11.reuse, R3.reuse, 0x1 ;  /* 0x000000030b087211 */ /* 0x0c1fe400078c08ff */
[-C--:B------:R-:W-:Y:S02]  /*17710*/  LEA.HI.X.SX32 R5, R10, R48.reuse, 0x1, P1 ;  /* 0x000000300a057211 */ /* 0x080fe400008f0eff */
[-C--:B------:R-:W-:Y:S01]  /*17720*/  LEA R6, P1, R2, R3.reuse, 0x1 ;  /* 0x0000000302067211 */ /* 0x080fe200078208ff */
[----:B------:R-:W-:Y:S01]  /*17730*/  VIADD R15, R14, UR4 ;  /* 0x000000040e0f7c36 */ /* 0x000fe20008000000 */
[-C--:B------:R-:W-:Y:S01]  /*17740*/  LEA.HI.X.SX32 R9, R11, R48.reuse, 0x1, P6 ;  /* 0x000000300b097211 */ /* 0x080fe200030f0eff */
[----:B------:R-:W-:Y:S01]  /*17750*/  VIADD R13, R0, 0x7f ;  /* 0x0000007f000d7836 */ /* 0x000fe20000000000 */
[-C--:B------:R-:W-:Y:S01]  /*17760*/  LEA R10, P6, R12, R3.reuse, 0x1 ;  /* 0x000000030c0a7211 */ /* 0x080fe200078c08ff */
[----:B------:R-:W-:Y:S01]  /*17770*/  VIADD R0, R0, 0x7e ;  /* 0x0000007e00007836 */ /* 0x000fe20000000000 */
[----:B------:R-:W-:Y:S01]  /*17780*/  LEA.HI.X.SX32 R7, R2, R48, 0x1, P1 ;  /* 0x0000003002077211 */ /* 0x000fe200008f0eff */
[----:B------:R-:W-:Y:S01]  /*17790*/  ULDC UR4, c[0x0][0x22c] ;  /* 0x00008b0000047ab9 */ /* 0x000fe20000000800 */
[----:B------:R-:W-:-:S02]  /*177a0*/  LEA R2, P1, R14, R3, 0x1 ;  /* 0x000000030e027211 */ /* 0x000fc400078208ff */
[-C--:B------:R-:W-:Y:S02]  /*177b0*/  LEA.HI.X.SX32 R11, R12, R48.reuse, 0x1, P6 ;  /* 0x000000300c0b7211 */ /* 0x080fe400030f0eff */
[----:B------:R-:W-:Y:S02]  /*177c0*/  LEA R12, P6, R15, R3, 0x1 ;  /* 0x000000030f0c7211 */ /* 0x000fe400078c08ff */
[----:B------:R-:W-:Y:S02]  /*177d0*/  LEA.HI.X.SX32 R3, R14, R48, 0x1, P1 ;  /* 0x000000300e037211 */ /* 0x000fe400008f0eff */
[----:B------:R-:W-:Y:S02]  /*177e0*/  ISETP.LT.AND P1, PT, R0, UR4, !P0 ;  /* 0x0000000400007c0c */ /* 0x000fe4000c721270 */
[----:B------:R-:W-:Y:S01]  /*177f0*/  ISETP.LT.AND P0, PT, R13, UR7, !P0 ;  /* 0x000000070d007c0c */ /* 0x000fe2000c701270 */
[----:B------:R0:W-:Y:S01]  /*17800*/  @P5 STG.E.U16 desc[UR14][R4.64], R17 ;  /* 0x0000001104005986 */ /* 0x0001e2000c10150e */
[----:B------:R-:W-:-:S05]  /*17810*/  PRMT R0, R17, 0x7632, R0 ;  /* 0x0000763211007816 */ /* 0x000fca0000000000 */
[----:B------:R1:W-:Y:S01]  /*17820*/  @P4 STG.E.U16 desc[UR14][R6.64], R0 ;  /* 0x0000000006004986 */ /* 0x0003e2000c10150e */
[----:B0-----:R-:W-:-:S03]  /*17830*/  PRMT R5, R18, 0x7632, R5 ;  /* 0x0000763212057816 */ /* 0x001fc60000000005 */
[----:B------:R1:W-:Y:S04]  /*17840*/  @P3 STG.E.U16 desc[UR14][R8.64], R18 ;  /* 0x0000001208003986 */ /* 0x0003e8000c10150e */
[----:B------:R1:W-:Y:S01]  /*17850*/  @P2 STG.E.U16 desc[UR14][R10.64], R5 ;  /* 0x000000050a002986 */ /* 0x0003e2000c10150e */
[----:B------:R-:W-:-:S03]  /*17860*/  LEA.HI.X.SX32 R13, R15, R48, 0x1, P6 ;  /* 0x000000300f0d7211 */ /* 0x000fc600030f0eff */
[----:B------:R1:W-:Y:S01]  /*17870*/  @P1 STG.E.U16 desc[UR14][R2.64], R19 ;  /* 0x0000001302001986 */ /* 0x0003e2000c10150e */
[----:B------:R-:W-:Y:S05]  /*17880*/  @!P0 EXIT ;  /* 0x000000000000894d */ /* 0x000fea0003800000 */
[----:B-1----:R-:W-:-:S05]  /*17890*/  PRMT R6, R19, 0x7632, R6 ;  /* 0x0000763213067816 */ /* 0x002fca0000000006 */
[----:B------:R-:W-:Y:S01]  /*178a0*/  STG.E.U16 desc[UR14][R12.64], R6 ;  /* 0x000000060c007986 */ /* 0x000fe2000c10150e */
[----:B------:R-:W-:Y:S05]  /*178b0*/  EXIT ;  /* 0x000000000000794d */ /* 0x000fea0003800000 */
.L_x_2:
[----:B------:R-:W-:-:S00]  /*178c0*/  BRA `(.L_x_2) ;  /* 0xfffffffc00fc7947 */ /* 0x000fc0000383ffff */
[----:B------:R-:W-:-:S00]  /*178d0*/  NOP ;  /* 0x0000000000007918 */ /* 0x000fc00000000000 */
        /* <DEDUP_REMOVED lines=10> */
.L_x_3:


//--------------------- .nv.shared.matmul_kernel  --------------------------
	.section	.nv.shared.matmul_kernel,"aw",@nobits
	.sectionflags	@""
	.align	16
	.zero		1024


//--------------------- .nv.shared.reserved.0     --------------------------
	.section	.nv.shared.reserved.0,"aw",@nobits
	.weak		__nv_reservedSMEM_offset_0_alias
	.size		__nv_reservedSMEM_offset_0_alias, 0, 0
	.other		__nv_reservedSMEM_offset_0_alias,@"STO_CUDA_RESERVED_SHARED STV_DEFAULT"
__nv_reservedSMEM_offset_0_alias:
	.zero		0


//--------------------- .nv.constant0.matmul_kernel --------------------------
	.section	.nv.constant0.matmul_kernel,"a",@progbits
	.sectionflags	@""
	.align	4
.nv.constant0.matmul_kernel:
	.zero		608


//--------------------- SYMBOLS --------------------------

	.type		.nv.reservedSmem.offset0,@object
	.size		.nv.reservedSmem.offset0,0x4
